//
// Generated by NVIDIA NVVM Compiler
//
// Compiler Build ID: CL-36424714
// Cuda compilation tools, release 13.0, V13.0.88
// Based on NVVM 20.0.0
//

.version 9.0
.target sm_100
.address_size 64

	// .globl	_ZN3mkt6kernel10reduce_minILj1024EEEvPiS2_j
.extern .shared .align 16 .b8 _ZN3mkt6kernel9sdata_intE[];
.extern .shared .align 16 .b8 _ZN3mkt6kernel11sdata_floatE[];
.extern .shared .align 16 .b8 _ZN3mkt6kernel12sdata_doubleE[];

.visible .entry _ZN3mkt6kernel10reduce_minILj1024EEEvPiS2_j(
	.param .u64 .ptr .align 1 _ZN3mkt6kernel10reduce_minILj1024EEEvPiS2_j_param_0,
	.param .u64 .ptr .align 1 _ZN3mkt6kernel10reduce_minILj1024EEEvPiS2_j_param_1,
	.param .u32 _ZN3mkt6kernel10reduce_minILj1024EEEvPiS2_j_param_2
)
{
	.reg .pred 	%p<14>;
	.reg .b32 	%r<51>;
	.reg .b64 	%rd<9>;

	ld.param.u64 	%rd2, [_ZN3mkt6kernel10reduce_minILj1024EEEvPiS2_j_param_0];
	ld.param.u64 	%rd3, [_ZN3mkt6kernel10reduce_minILj1024EEEvPiS2_j_param_1];
	ld.param.u32 	%r10, [_ZN3mkt6kernel10reduce_minILj1024EEEvPiS2_j_param_2];
	mov.u32 	%r1, %tid.x;
	mov.u32 	%r2, %ctaid.x;
	shl.b32 	%r11, %r2, 10;
	or.b32  	%r50, %r11, %r1;
	shl.b32 	%r12, %r1, 2;
	mov.u32 	%r13, _ZN3mkt6kernel9sdata_intE;
	add.s32 	%r4, %r13, %r12;
	mov.b32 	%r14, 2147483647;
	st.shared.u32 	[%r4], %r14;
	setp.ge.u32 	%p1, %r50, %r10;
	@%p1 bra 	$L__BB0_4;
	mov.u32 	%r16, %nctaid.x;
	shl.b32 	%r5, %r16, 10;
	cvta.to.global.u64 	%rd1, %rd2;
	mov.b32 	%r49, 2147483647;
$L__BB0_2:
	mul.wide.u32 	%rd4, %r50, 4;
	add.s64 	%rd5, %rd1, %rd4;
	ld.global.u32 	%r17, [%rd5];
	min.s32 	%r49, %r49, %r17;
	add.s32 	%r50, %r50, %r5;
	setp.lt.u32 	%p2, %r50, %r10;
	@%p2 bra 	$L__BB0_2;
	st.shared.u32 	[%r4], %r49;
$L__BB0_4:
	bar.sync 	0;
	setp.gt.u32 	%p3, %r1, 511;
	@%p3 bra 	$L__BB0_6;
	ld.shared.u32 	%r18, [%r4];
	ld.shared.u32 	%r19, [%r4+2048];
	min.s32 	%r20, %r18, %r19;
	st.shared.u32 	[%r4], %r20;
$L__BB0_6:
	bar.sync 	0;
	setp.gt.u32 	%p4, %r1, 255;
	@%p4 bra 	$L__BB0_8;
	ld.shared.u32 	%r21, [%r4];
	ld.shared.u32 	%r22, [%r4+1024];
	min.s32 	%r23, %r21, %r22;
	st.shared.u32 	[%r4], %r23;
$L__BB0_8:
	bar.sync 	0;
	setp.gt.u32 	%p5, %r1, 127;
	@%p5 bra 	$L__BB0_10;
	ld.shared.u32 	%r24, [%r4];
	ld.shared.u32 	%r25, [%r4+512];
	min.s32 	%r26, %r24, %r25;
	st.shared.u32 	[%r4], %r26;
$L__BB0_10:
	bar.sync 	0;
	setp.gt.u32 	%p6, %r1, 63;
	@%p6 bra 	$L__BB0_12;
	ld.shared.u32 	%r27, [%r4];
	ld.shared.u32 	%r28, [%r4+256];
	min.s32 	%r29, %r27, %r28;
	st.shared.u32 	[%r4], %r29;
$L__BB0_12:
	bar.sync 	0;
	setp.gt.u32 	%p7, %r1, 31;
	@%p7 bra 	$L__BB0_14;
	ld.shared.u32 	%r30, [%r4];
	ld.shared.u32 	%r31, [%r4+128];
	min.s32 	%r32, %r30, %r31;
	st.shared.u32 	[%r4], %r32;
$L__BB0_14:
	bar.sync 	0;
	setp.gt.u32 	%p8, %r1, 15;
	@%p8 bra 	$L__BB0_16;
	ld.shared.u32 	%r33, [%r4];
	ld.shared.u32 	%r34, [%r4+64];
	min.s32 	%r35, %r33, %r34;
	st.shared.u32 	[%r4], %r35;
$L__BB0_16:
	bar.sync 	0;
	setp.gt.u32 	%p9, %r1, 7;
	@%p9 bra 	$L__BB0_18;
	ld.shared.u32 	%r36, [%r4];
	ld.shared.u32 	%r37, [%r4+32];
	min.s32 	%r38, %r36, %r37;
	st.shared.u32 	[%r4], %r38;
$L__BB0_18:
	bar.sync 	0;
	setp.gt.u32 	%p10, %r1, 3;
	@%p10 bra 	$L__BB0_20;
	ld.shared.u32 	%r39, [%r4];
	ld.shared.u32 	%r40, [%r4+16];
	min.s32 	%r41, %r39, %r40;
	st.shared.u32 	[%r4], %r41;
$L__BB0_20:
	bar.sync 	0;
	setp.gt.u32 	%p11, %r1, 1;
	@%p11 bra 	$L__BB0_22;
	ld.shared.u32 	%r42, [%r4];
	ld.shared.u32 	%r43, [%r4+8];
	min.s32 	%r44, %r42, %r43;
	st.shared.u32 	[%r4], %r44;
$L__BB0_22:
	bar.sync 	0;
	setp.ne.s32 	%p12, %r1, 0;
	@%p12 bra 	$L__BB0_24;
	ld.shared.v2.u32 	{%r45, %r46}, [_ZN3mkt6kernel9sdata_intE];
	min.s32 	%r47, %r45, %r46;
	st.shared.u32 	[_ZN3mkt6kernel9sdata_intE], %r47;
$L__BB0_24:
	setp.ne.s32 	%p13, %r1, 0;
	bar.sync 	0;
	@%p13 bra 	$L__BB0_26;
	ld.shared.u32 	%r48, [_ZN3mkt6kernel9sdata_intE];
	cvta.to.global.u64 	%rd6, %rd3;
	mul.wide.u32 	%rd7, %r2, 4;
	add.s64 	%rd8, %rd6, %rd7;
	st.global.u32 	[%rd8], %r48;
$L__BB0_26:
	ret;

}
	// .globl	_ZN3mkt6kernel10reduce_minILj512EEEvPiS2_j
.visible .entry _ZN3mkt6kernel10reduce_minILj512EEEvPiS2_j(
	.param .u64 .ptr .align 1 _ZN3mkt6kernel10reduce_minILj512EEEvPiS2_j_param_0,
	.param .u64 .ptr .align 1 _ZN3mkt6kernel10reduce_minILj512EEEvPiS2_j_param_1,
	.param .u32 _ZN3mkt6kernel10reduce_minILj512EEEvPiS2_j_param_2
)
{
	.reg .pred 	%p<13>;
	.reg .b32 	%r<48>;
	.reg .b64 	%rd<9>;

	ld.param.u64 	%rd2, [_ZN3mkt6kernel10reduce_minILj512EEEvPiS2_j_param_0];
	ld.param.u64 	%rd3, [_ZN3mkt6kernel10reduce_minILj512EEEvPiS2_j_param_1];
	ld.param.u32 	%r10, [_ZN3mkt6kernel10reduce_minILj512EEEvPiS2_j_param_2];
	mov.u32 	%r1, %tid.x;
	mov.u32 	%r2, %ctaid.x;
	shl.b32 	%r11, %r2, 9;
	add.s32 	%r47, %r11, %r1;
	shl.b32 	%r12, %r1, 2;
	mov.u32 	%r13, _ZN3mkt6kernel9sdata_intE;
	add.s32 	%r4, %r13, %r12;
	mov.b32 	%r14, 2147483647;
	st.shared.u32 	[%r4], %r14;
	setp.ge.u32 	%p1, %r47, %r10;
	@%p1 bra 	$L__BB1_4;
	mov.u32 	%r16, %nctaid.x;
	shl.b32 	%r5, %r16, 9;
	cvta.to.global.u64 	%rd1, %rd2;
	mov.b32 	%r46, 2147483647;
$L__BB1_2:
	mul.wide.u32 	%rd4, %r47, 4;
	add.s64 	%rd5, %rd1, %rd4;
	ld.global.u32 	%r17, [%rd5];
	min.s32 	%r46, %r46, %r17;
	add.s32 	%r47, %r47, %r5;
	setp.lt.u32 	%p2, %r47, %r10;
	@%p2 bra 	$L__BB1_2;
	st.shared.u32 	[%r4], %r46;
$L__BB1_4:
	bar.sync 	0;
	bar.sync 	0;
	setp.gt.u32 	%p3, %r1, 255;
	@%p3 bra 	$L__BB1_6;
	ld.shared.u32 	%r18, [%r4];
	ld.shared.u32 	%r19, [%r4+1024];
	min.s32 	%r20, %r18, %r19;
	st.shared.u32 	[%r4], %r20;
$L__BB1_6:
	bar.sync 	0;
	setp.gt.u32 	%p4, %r1, 127;
	@%p4 bra 	$L__BB1_8;
	ld.shared.u32 	%r21, [%r4];
	ld.shared.u32 	%r22, [%r4+512];
	min.s32 	%r23, %r21, %r22;
	st.shared.u32 	[%r4], %r23;
$L__BB1_8:
	bar.sync 	0;
	setp.gt.u32 	%p5, %r1, 63;
	@%p5 bra 	$L__BB1_10;
	ld.shared.u32 	%r24, [%r4];
	ld.shared.u32 	%r25, [%r4+256];
	min.s32 	%r26, %r24, %r25;
	st.shared.u32 	[%r4], %r26;
$L__BB1_10:
	bar.sync 	0;
	setp.gt.u32 	%p6, %r1, 31;
	@%p6 bra 	$L__BB1_12;
	ld.shared.u32 	%r27, [%r4];
	ld.shared.u32 	%r28, [%r4+128];
	min.s32 	%r29, %r27, %r28;
	st.shared.u32 	[%r4], %r29;
$L__BB1_12:
	bar.sync 	0;
	setp.gt.u32 	%p7, %r1, 15;
	@%p7 bra 	$L__BB1_14;
	ld.shared.u32 	%r30, [%r4];
	ld.shared.u32 	%r31, [%r4+64];
	min.s32 	%r32, %r30, %r31;
	st.shared.u32 	[%r4], %r32;
$L__BB1_14:
	bar.sync 	0;
	setp.gt.u32 	%p8, %r1, 7;
	@%p8 bra 	$L__BB1_16;
	ld.shared.u32 	%r33, [%r4];
	ld.shared.u32 	%r34, [%r4+32];
	min.s32 	%r35, %r33, %r34;
	st.shared.u32 	[%r4], %r35;
$L__BB1_16:
	bar.sync 	0;
	setp.gt.u32 	%p9, %r1, 3;
	@%p9 bra 	$L__BB1_18;
	ld.shared.u32 	%r36, [%r4];
	ld.shared.u32 	%r37, [%r4+16];
	min.s32 	%r38, %r36, %r37;
	st.shared.u32 	[%r4], %r38;
$L__BB1_18:
	bar.sync 	0;
	setp.gt.u32 	%p10, %r1, 1;
	@%p10 bra 	$L__BB1_20;
	ld.shared.u32 	%r39, [%r4];
	ld.shared.u32 	%r40, [%r4+8];
	min.s32 	%r41, %r39, %r40;
	st.shared.u32 	[%r4], %r41;
$L__BB1_20:
	bar.sync 	0;
	setp.ne.s32 	%p11, %r1, 0;
	@%p11 bra 	$L__BB1_22;
	ld.shared.v2.u32 	{%r42, %r43}, [_ZN3mkt6kernel9sdata_intE];
	min.s32 	%r44, %r42, %r43;
	st.shared.u32 	[_ZN3mkt6kernel9sdata_intE], %r44;
$L__BB1_22:
	setp.ne.s32 	%p12, %r1, 0;
	bar.sync 	0;
	@%p12 bra 	$L__BB1_24;
	ld.shared.u32 	%r45, [_ZN3mkt6kernel9sdata_intE];
	cvta.to.global.u64 	%rd6, %rd3;
	mul.wide.u32 	%rd7, %r2, 4;
	add.s64 	%rd8, %rd6, %rd7;
	st.global.u32 	[%rd8], %r45;
$L__BB1_24:
	ret;

}
	// .globl	_ZN3mkt6kernel10reduce_minILj256EEEvPiS2_j
.visible .entry _ZN3mkt6kernel10reduce_minILj256EEEvPiS2_j(
	.param .u64 .ptr .align 1 _ZN3mkt6kernel10reduce_minILj256EEEvPiS2_j_param_0,
	.param .u64 .ptr .align 1 _ZN3mkt6kernel10reduce_minILj256EEEvPiS2_j_param_1,
	.param .u32 _ZN3mkt6kernel10reduce_minILj256EEEvPiS2_j_param_2
)
{
	.reg .pred 	%p<12>;
	.reg .b32 	%r<45>;
	.reg .b64 	%rd<9>;

	ld.param.u64 	%rd2, [_ZN3mkt6kernel10reduce_minILj256EEEvPiS2_j_param_0];
	ld.param.u64 	%rd3, [_ZN3mkt6kernel10reduce_minILj256EEEvPiS2_j_param_1];
	ld.param.u32 	%r10, [_ZN3mkt6kernel10reduce_minILj256EEEvPiS2_j_param_2];
	mov.u32 	%r1, %tid.x;
	mov.u32 	%r2, %ctaid.x;
	shl.b32 	%r11, %r2, 8;
	add.s32 	%r44, %r11, %r1;
	shl.b32 	%r12, %r1, 2;
	mov.u32 	%r13, _ZN3mkt6kernel9sdata_intE;
	add.s32 	%r4, %r13, %r12;
	mov.b32 	%r14, 2147483647;
	st.shared.u32 	[%r4], %r14;
	setp.ge.u32 	%p1, %r44, %r10;
	@%p1 bra 	$L__BB2_4;
	mov.u32 	%r16, %nctaid.x;
	shl.b32 	%r5, %r16, 8;
	cvta.to.global.u64 	%rd1, %rd2;
	mov.b32 	%r43, 2147483647;
$L__BB2_2:
	mul.wide.u32 	%rd4, %r44, 4;
	add.s64 	%rd5, %rd1, %rd4;
	ld.global.u32 	%r17, [%rd5];
	min.s32 	%r43, %r43, %r17;
	add.s32 	%r44, %r44, %r5;
	setp.lt.u32 	%p2, %r44, %r10;
	@%p2 bra 	$L__BB2_2;
	st.shared.u32 	[%r4], %r43;
$L__BB2_4:
	bar.sync 	0;
	bar.sync 	0;
	bar.sync 	0;
	setp.gt.u32 	%p3, %r1, 127;
	@%p3 bra 	$L__BB2_6;
	ld.shared.u32 	%r18, [%r4];
	ld.shared.u32 	%r19, [%r4+512];
	min.s32 	%r20, %r18, %r19;
	st.shared.u32 	[%r4], %r20;
$L__BB2_6:
	bar.sync 	0;
	setp.gt.u32 	%p4, %r1, 63;
	@%p4 bra 	$L__BB2_8;
	ld.shared.u32 	%r21, [%r4];
	ld.shared.u32 	%r22, [%r4+256];
	min.s32 	%r23, %r21, %r22;
	st.shared.u32 	[%r4], %r23;
$L__BB2_8:
	bar.sync 	0;
	setp.gt.u32 	%p5, %r1, 31;
	@%p5 bra 	$L__BB2_10;
	ld.shared.u32 	%r24, [%r4];
	ld.shared.u32 	%r25, [%r4+128];
	min.s32 	%r26, %r24, %r25;
	st.shared.u32 	[%r4], %r26;
$L__BB2_10:
	bar.sync 	0;
	setp.gt.u32 	%p6, %r1, 15;
	@%p6 bra 	$L__BB2_12;
	ld.shared.u32 	%r27, [%r4];
	ld.shared.u32 	%r28, [%r4+64];
	min.s32 	%r29, %r27, %r28;
	st.shared.u32 	[%r4], %r29;
$L__BB2_12:
	bar.sync 	0;
	setp.gt.u32 	%p7, %r1, 7;
	@%p7 bra 	$L__BB2_14;
	ld.shared.u32 	%r30, [%r4];
	ld.shared.u32 	%r31, [%r4+32];
	min.s32 	%r32, %r30, %r31;
	st.shared.u32 	[%r4], %r32;
$L__BB2_14:
	bar.sync 	0;
	setp.gt.u32 	%p8, %r1, 3;
	@%p8 bra 	$L__BB2_16;
	ld.shared.u32 	%r33, [%r4];
	ld.shared.u32 	%r34, [%r4+16];
	min.s32 	%r35, %r33, %r34;
	st.shared.u32 	[%r4], %r35;
$L__BB2_16:
	bar.sync 	0;
	setp.gt.u32 	%p9, %r1, 1;
	@%p9 bra 	$L__BB2_18;
	ld.shared.u32 	%r36, [%r4];
	ld.shared.u32 	%r37, [%r4+8];
	min.s32 	%r38, %r36, %r37;
	st.shared.u32 	[%r4], %r38;
$L__BB2_18:
	bar.sync 	0;
	setp.ne.s32 	%p10, %r1, 0;
	@%p10 bra 	$L__BB2_20;
	ld.shared.v2.u32 	{%r39, %r40}, [_ZN3mkt6kernel9sdata_intE];
	min.s32 	%r41, %r39, %r40;
	st.shared.u32 	[_ZN3mkt6kernel9sdata_intE], %r41;
$L__BB2_20:
	setp.ne.s32 	%p11, %r1, 0;
	bar.sync 	0;
	@%p11 bra 	$L__BB2_22;
	ld.shared.u32 	%r42, [_ZN3mkt6kernel9sdata_intE];
	cvta.to.global.u64 	%rd6, %rd3;
	mul.wide.u32 	%rd7, %r2, 4;
	add.s64 	%rd8, %rd6, %rd7;
	st.global.u32 	[%rd8], %r42;
$L__BB2_22:
	ret;

}
	// .globl	_ZN3mkt6kernel10reduce_minILj128EEEvPiS2_j
.visible .entry _ZN3mkt6kernel10reduce_minILj128EEEvPiS2_j(
	.param .u64 .ptr .align 1 _ZN3mkt6kernel10reduce_minILj128EEEvPiS2_j_param_0,
	.param .u64 .ptr .align 1 _ZN3mkt6kernel10reduce_minILj128EEEvPiS2_j_param_1,
	.param .u32 _ZN3mkt6kernel10reduce_minILj128EEEvPiS2_j_param_2
)
{
	.reg .pred 	%p<11>;
	.reg .b32 	%r<42>;
	.reg .b64 	%rd<9>;

	ld.param.u64 	%rd2, [_ZN3mkt6kernel10reduce_minILj128EEEvPiS2_j_param_0];
	ld.param.u64 	%rd3, [_ZN3mkt6kernel10reduce_minILj128EEEvPiS2_j_param_1];
	ld.param.u32 	%r10, [_ZN3mkt6kernel10reduce_minILj128EEEvPiS2_j_param_2];
	mov.u32 	%r1, %tid.x;
	mov.u32 	%r2, %ctaid.x;
	shl.b32 	%r11, %r2, 7;
	add.s32 	%r41, %r11, %r1;
	shl.b32 	%r12, %r1, 2;
	mov.u32 	%r13, _ZN3mkt6kernel9sdata_intE;
	add.s32 	%r4, %r13, %r12;
	mov.b32 	%r14, 2147483647;
	st.shared.u32 	[%r4], %r14;
	setp.ge.u32 	%p1, %r41, %r10;
	@%p1 bra 	$L__BB3_4;
	mov.u32 	%r16, %nctaid.x;
	shl.b32 	%r5, %r16, 7;
	cvta.to.global.u64 	%rd1, %rd2;
	mov.b32 	%r40, 2147483647;
$L__BB3_2:
	mul.wide.u32 	%rd4, %r41, 4;
	add.s64 	%rd5, %rd1, %rd4;
	ld.global.u32 	%r17, [%rd5];
	min.s32 	%r40, %r40, %r17;
	add.s32 	%r41, %r41, %r5;
	setp.lt.u32 	%p2, %r41, %r10;
	@%p2 bra 	$L__BB3_2;
	st.shared.u32 	[%r4], %r40;
$L__BB3_4:
	bar.sync 	0;
	bar.sync 	0;
	bar.sync 	0;
	bar.sync 	0;
	setp.gt.u32 	%p3, %r1, 63;
	@%p3 bra 	$L__BB3_6;
	ld.shared.u32 	%r18, [%r4];
	ld.shared.u32 	%r19, [%r4+256];
	min.s32 	%r20, %r18, %r19;
	st.shared.u32 	[%r4], %r20;
$L__BB3_6:
	bar.sync 	0;
	setp.gt.u32 	%p4, %r1, 31;
	@%p4 bra 	$L__BB3_8;
	ld.shared.u32 	%r21, [%r4];
	ld.shared.u32 	%r22, [%r4+128];
	min.s32 	%r23, %r21, %r22;
	st.shared.u32 	[%r4], %r23;
$L__BB3_8:
	bar.sync 	0;
	setp.gt.u32 	%p5, %r1, 15;
	@%p5 bra 	$L__BB3_10;
	ld.shared.u32 	%r24, [%r4];
	ld.shared.u32 	%r25, [%r4+64];
	min.s32 	%r26, %r24, %r25;
	st.shared.u32 	[%r4], %r26;
$L__BB3_10:
	bar.sync 	0;
	setp.gt.u32 	%p6, %r1, 7;
	@%p6 bra 	$L__BB3_12;
	ld.shared.u32 	%r27, [%r4];
	ld.shared.u32 	%r28, [%r4+32];
	min.s32 	%r29, %r27, %r28;
	st.shared.u32 	[%r4], %r29;
$L__BB3_12:
	bar.sync 	0;
	setp.gt.u32 	%p7, %r1, 3;
	@%p7 bra 	$L__BB3_14;
	ld.shared.u32 	%r30, [%r4];
	ld.shared.u32 	%r31, [%r4+16];
	min.s32 	%r32, %r30, %r31;
	st.shared.u32 	[%r4], %r32;
$L__BB3_14:
	bar.sync 	0;
	setp.gt.u32 	%p8, %r1, 1;
	@%p8 bra 	$L__BB3_16;
	ld.shared.u32 	%r33, [%r4];
	ld.shared.u32 	%r34, [%r4+8];
	min.s32 	%r35, %r33, %r34;
	st.shared.u32 	[%r4], %r35;
$L__BB3_16:
	bar.sync 	0;
	setp.ne.s32 	%p9, %r1, 0;
	@%p9 bra 	$L__BB3_18;
	ld.shared.v2.u32 	{%r36, %r37}, [_ZN3mkt6kernel9sdata_intE];
	min.s32 	%r38, %r36, %r37;
	st.shared.u32 	[_ZN3mkt6kernel9sdata_intE], %r38;
$L__BB3_18:
	setp.ne.s32 	%p10, %r1, 0;
	bar.sync 	0;
	@%p10 bra 	$L__BB3_20;
	ld.shared.u32 	%r39, [_ZN3mkt6kernel9sdata_intE];
	cvta.to.global.u64 	%rd6, %rd3;
	mul.wide.u32 	%rd7, %r2, 4;
	add.s64 	%rd8, %rd6, %rd7;
	st.global.u32 	[%rd8], %r39;
$L__BB3_20:
	ret;

}
	// .globl	_ZN3mkt6kernel10reduce_minILj64EEEvPiS2_j
.visible .entry _ZN3mkt6kernel10reduce_minILj64EEEvPiS2_j(
	.param .u64 .ptr .align 1 _ZN3mkt6kernel10reduce_minILj64EEEvPiS2_j_param_0,
	.param .u64 .ptr .align 1 _ZN3mkt6kernel10reduce_minILj64EEEvPiS2_j_param_1,
	.param .u32 _ZN3mkt6kernel10reduce_minILj64EEEvPiS2_j_param_2
)
{
	.reg .pred 	%p<10>;
	.reg .b32 	%r<39>;
	.reg .b64 	%rd<9>;

	ld.param.u64 	%rd2, [_ZN3mkt6kernel10reduce_minILj64EEEvPiS2_j_param_0];
	ld.param.u64 	%rd3, [_ZN3mkt6kernel10reduce_minILj64EEEvPiS2_j_param_1];
	ld.param.u32 	%r10, [_ZN3mkt6kernel10reduce_minILj64EEEvPiS2_j_param_2];
	mov.u32 	%r1, %tid.x;
	mov.u32 	%r2, %ctaid.x;
	shl.b32 	%r11, %r2, 6;
	add.s32 	%r38, %r11, %r1;
	shl.b32 	%r12, %r1, 2;
	mov.u32 	%r13, _ZN3mkt6kernel9sdata_intE;
	add.s32 	%r4, %r13, %r12;
	mov.b32 	%r14, 2147483647;
	st.shared.u32 	[%r4], %r14;
	setp.ge.u32 	%p1, %r38, %r10;
	@%p1 bra 	$L__BB4_4;
	mov.u32 	%r16, %nctaid.x;
	shl.b32 	%r5, %r16, 6;
	cvta.to.global.u64 	%rd1, %rd2;
	mov.b32 	%r37, 2147483647;
$L__BB4_2:
	mul.wide.u32 	%rd4, %r38, 4;
	add.s64 	%rd5, %rd1, %rd4;
	ld.global.u32 	%r17, [%rd5];
	min.s32 	%r37, %r37, %r17;
	add.s32 	%r38, %r38, %r5;
	setp.lt.u32 	%p2, %r38, %r10;
	@%p2 bra 	$L__BB4_2;
	st.shared.u32 	[%r4], %r37;
$L__BB4_4:
	bar.sync 	0;
	bar.sync 	0;
	bar.sync 	0;
	bar.sync 	0;
	bar.sync 	0;
	setp.gt.u32 	%p3, %r1, 31;
	@%p3 bra 	$L__BB4_6;
	ld.shared.u32 	%r18, [%r4];
	ld.shared.u32 	%r19, [%r4+128];
	min.s32 	%r20, %r18, %r19;
	st.shared.u32 	[%r4], %r20;
$L__BB4_6:
	bar.sync 	0;
	setp.gt.u32 	%p4, %r1, 15;
	@%p4 bra 	$L__BB4_8;
	ld.shared.u32 	%r21, [%r4];
	ld.shared.u32 	%r22, [%r4+64];
	min.s32 	%r23, %r21, %r22;
	st.shared.u32 	[%r4], %r23;
$L__BB4_8:
	bar.sync 	0;
	setp.gt.u32 	%p5, %r1, 7;
	@%p5 bra 	$L__BB4_10;
	ld.shared.u32 	%r24, [%r4];
	ld.shared.u32 	%r25, [%r4+32];
	min.s32 	%r26, %r24, %r25;
	st.shared.u32 	[%r4], %r26;
$L__BB4_10:
	bar.sync 	0;
	setp.gt.u32 	%p6, %r1, 3;
	@%p6 bra 	$L__BB4_12;
	ld.shared.u32 	%r27, [%r4];
	ld.shared.u32 	%r28, [%r4+16];
	min.s32 	%r29, %r27, %r28;
	st.shared.u32 	[%r4], %r29;
$L__BB4_12:
	bar.sync 	0;
	setp.gt.u32 	%p7, %r1, 1;
	@%p7 bra 	$L__BB4_14;
	ld.shared.u32 	%r30, [%r4];
	ld.shared.u32 	%r31, [%r4+8];
	min.s32 	%r32, %r30, %r31;
	st.shared.u32 	[%r4], %r32;
$L__BB4_14:
	bar.sync 	0;
	setp.ne.s32 	%p8, %r1, 0;
	@%p8 bra 	$L__BB4_16;
	ld.shared.v2.u32 	{%r33, %r34}, [_ZN3mkt6kernel9sdata_intE];
	min.s32 	%r35, %r33, %r34;
	st.shared.u32 	[_ZN3mkt6kernel9sdata_intE], %r35;
$L__BB4_16:
	setp.ne.s32 	%p9, %r1, 0;
	bar.sync 	0;
	@%p9 bra 	$L__BB4_18;
	ld.shared.u32 	%r36, [_ZN3mkt6kernel9sdata_intE];
	cvta.to.global.u64 	%rd6, %rd3;
	mul.wide.u32 	%rd7, %r2, 4;
	add.s64 	%rd8, %rd6, %rd7;
	st.global.u32 	[%rd8], %r36;
$L__BB4_18:
	ret;

}
	// .globl	_ZN3mkt6kernel10reduce_minILj32EEEvPiS2_j
.visible .entry _ZN3mkt6kernel10reduce_minILj32EEEvPiS2_j(
	.param .u64 .ptr .align 1 _ZN3mkt6kernel10reduce_minILj32EEEvPiS2_j_param_0,
	.param .u64 .ptr .align 1 _ZN3mkt6kernel10reduce_minILj32EEEvPiS2_j_param_1,
	.param .u32 _ZN3mkt6kernel10reduce_minILj32EEEvPiS2_j_param_2
)
{
	.reg .pred 	%p<9>;
	.reg .b32 	%r<36>;
	.reg .b64 	%rd<9>;

	ld.param.u64 	%rd2, [_ZN3mkt6kernel10reduce_minILj32EEEvPiS2_j_param_0];
	ld.param.u64 	%rd3, [_ZN3mkt6kernel10reduce_minILj32EEEvPiS2_j_param_1];
	ld.param.u32 	%r10, [_ZN3mkt6kernel10reduce_minILj32EEEvPiS2_j_param_2];
	mov.u32 	%r1, %tid.x;
	mov.u32 	%r2, %ctaid.x;
	shl.b32 	%r11, %r2, 5;
	add.s32 	%r35, %r11, %r1;
	shl.b32 	%r12, %r1, 2;
	mov.u32 	%r13, _ZN3mkt6kernel9sdata_intE;
	add.s32 	%r4, %r13, %r12;
	mov.b32 	%r14, 2147483647;
	st.shared.u32 	[%r4], %r14;
	setp.ge.u32 	%p1, %r35, %r10;
	@%p1 bra 	$L__BB5_4;
	mov.u32 	%r16, %nctaid.x;
	shl.b32 	%r5, %r16, 5;
	cvta.to.global.u64 	%rd1, %rd2;
	mov.b32 	%r34, 2147483647;
$L__BB5_2:
	mul.wide.u32 	%rd4, %r35, 4;
	add.s64 	%rd5, %rd1, %rd4;
	ld.global.u32 	%r17, [%rd5];
	min.s32 	%r34, %r34, %r17;
	add.s32 	%r35, %r35, %r5;
	setp.lt.u32 	%p2, %r35, %r10;
	@%p2 bra 	$L__BB5_2;
	st.shared.u32 	[%r4], %r34;
$L__BB5_4:
	bar.sync 	0;
	bar.sync 	0;
	bar.sync 	0;
	bar.sync 	0;
	bar.sync 	0;
	bar.sync 	0;
	setp.gt.u32 	%p3, %r1, 15;
	@%p3 bra 	$L__BB5_6;
	ld.shared.u32 	%r18, [%r4];
	ld.shared.u32 	%r19, [%r4+64];
	min.s32 	%r20, %r18, %r19;
	st.shared.u32 	[%r4], %r20;
$L__BB5_6:
	bar.sync 	0;
	setp.gt.u32 	%p4, %r1, 7;
	@%p4 bra 	$L__BB5_8;
	ld.shared.u32 	%r21, [%r4];
	ld.shared.u32 	%r22, [%r4+32];
	min.s32 	%r23, %r21, %r22;
	st.shared.u32 	[%r4], %r23;
$L__BB5_8:
	bar.sync 	0;
	setp.gt.u32 	%p5, %r1, 3;
	@%p5 bra 	$L__BB5_10;
	ld.shared.u32 	%r24, [%r4];
	ld.shared.u32 	%r25, [%r4+16];
	min.s32 	%r26, %r24, %r25;
	st.shared.u32 	[%r4], %r26;
$L__BB5_10:
	bar.sync 	0;
	setp.gt.u32 	%p6, %r1, 1;
	@%p6 bra 	$L__BB5_12;
	ld.shared.u32 	%r27, [%r4];
	ld.shared.u32 	%r28, [%r4+8];
	min.s32 	%r29, %r27, %r28;
	st.shared.u32 	[%r4], %r29;
$L__BB5_12:
	bar.sync 	0;
	setp.ne.s32 	%p7, %r1, 0;
	@%p7 bra 	$L__BB5_14;
	ld.shared.v2.u32 	{%r30, %r31}, [_ZN3mkt6kernel9sdata_intE];
	min.s32 	%r32, %r30, %r31;
	st.shared.u32 	[_ZN3mkt6kernel9sdata_intE], %r32;
$L__BB5_14:
	setp.ne.s32 	%p8, %r1, 0;
	bar.sync 	0;
	@%p8 bra 	$L__BB5_16;
	ld.shared.u32 	%r33, [_ZN3mkt6kernel9sdata_intE];
	cvta.to.global.u64 	%rd6, %rd3;
	mul.wide.u32 	%rd7, %r2, 4;
	add.s64 	%rd8, %rd6, %rd7;
	st.global.u32 	[%rd8], %r33;
$L__BB5_16:
	ret;

}
	// .globl	_ZN3mkt6kernel10reduce_minILj16EEEvPiS2_j
.visible .entry _ZN3mkt6kernel10reduce_minILj16EEEvPiS2_j(
	.param .u64 .ptr .align 1 _ZN3mkt6kernel10reduce_minILj16EEEvPiS2_j_param_0,
	.param .u64 .ptr .align 1 _ZN3mkt6kernel10reduce_minILj16EEEvPiS2_j_param_1,
	.param .u32 _ZN3mkt6kernel10reduce_minILj16EEEvPiS2_j_param_2
)
{
	.reg .pred 	%p<8>;
	.reg .b32 	%r<33>;
	.reg .b64 	%rd<9>;

	ld.param.u64 	%rd2, [_ZN3mkt6kernel10reduce_minILj16EEEvPiS2_j_param_0];
	ld.param.u64 	%rd3, [_ZN3mkt6kernel10reduce_minILj16EEEvPiS2_j_param_1];
	ld.param.u32 	%r10, [_ZN3mkt6kernel10reduce_minILj16EEEvPiS2_j_param_2];
	mov.u32 	%r1, %tid.x;
	mov.u32 	%r2, %ctaid.x;
	shl.b32 	%r11, %r2, 4;
	add.s32 	%r32, %r11, %r1;
	shl.b32 	%r12, %r1, 2;
	mov.u32 	%r13, _ZN3mkt6kernel9sdata_intE;
	add.s32 	%r4, %r13, %r12;
	mov.b32 	%r14, 2147483647;
	st.shared.u32 	[%r4], %r14;
	setp.ge.u32 	%p1, %r32, %r10;
	@%p1 bra 	$L__BB6_4;
	mov.u32 	%r16, %nctaid.x;
	shl.b32 	%r5, %r16, 4;
	cvta.to.global.u64 	%rd1, %rd2;
	mov.b32 	%r31, 2147483647;
$L__BB6_2:
	mul.wide.u32 	%rd4, %r32, 4;
	add.s64 	%rd5, %rd1, %rd4;
	ld.global.u32 	%r17, [%rd5];
	min.s32 	%r31, %r31, %r17;
	add.s32 	%r32, %r32, %r5;
	setp.lt.u32 	%p2, %r32, %r10;
	@%p2 bra 	$L__BB6_2;
	st.shared.u32 	[%r4], %r31;
$L__BB6_4:
	bar.sync 	0;
	bar.sync 	0;
	bar.sync 	0;
	bar.sync 	0;
	bar.sync 	0;
	bar.sync 	0;
	bar.sync 	0;
	setp.gt.u32 	%p3, %r1, 7;
	@%p3 bra 	$L__BB6_6;
	ld.shared.u32 	%r18, [%r4];
	ld.shared.u32 	%r19, [%r4+32];
	min.s32 	%r20, %r18, %r19;
	st.shared.u32 	[%r4], %r20;
$L__BB6_6:
	bar.sync 	0;
	setp.gt.u32 	%p4, %r1, 3;
	@%p4 bra 	$L__BB6_8;
	ld.shared.u32 	%r21, [%r4];
	ld.shared.u32 	%r22, [%r4+16];
	min.s32 	%r23, %r21, %r22;
	st.shared.u32 	[%r4], %r23;
$L__BB6_8:
	bar.sync 	0;
	setp.gt.u32 	%p5, %r1, 1;
	@%p5 bra 	$L__BB6_10;
	ld.shared.u32 	%r24, [%r4];
	ld.shared.u32 	%r25, [%r4+8];
	min.s32 	%r26, %r24, %r25;
	st.shared.u32 	[%r4], %r26;
$L__BB6_10:
	bar.sync 	0;
	setp.ne.s32 	%p6, %r1, 0;
	@%p6 bra 	$L__BB6_12;
	ld.shared.v2.u32 	{%r27, %r28}, [_ZN3mkt6kernel9sdata_intE];
	min.s32 	%r29, %r27, %r28;
	st.shared.u32 	[_ZN3mkt6kernel9sdata_intE], %r29;
$L__BB6_12:
	setp.ne.s32 	%p7, %r1, 0;
	bar.sync 	0;
	@%p7 bra 	$L__BB6_14;
	ld.shared.u32 	%r30, [_ZN3mkt6kernel9sdata_intE];
	cvta.to.global.u64 	%rd6, %rd3;
	mul.wide.u32 	%rd7, %r2, 4;
	add.s64 	%rd8, %rd6, %rd7;
	st.global.u32 	[%rd8], %r30;
$L__BB6_14:
	ret;

}
	// .globl	_ZN3mkt6kernel10reduce_minILj8EEEvPiS2_j
.visible .entry _ZN3mkt6kernel10reduce_minILj8EEEvPiS2_j(
	.param .u64 .ptr .align 1 _ZN3mkt6kernel10reduce_minILj8EEEvPiS2_j_param_0,
	.param .u64 .ptr .align 1 _ZN3mkt6kernel10reduce_minILj8EEEvPiS2_j_param_1,
	.param .u32 _ZN3mkt6kernel10reduce_minILj8EEEvPiS2_j_param_2
)
{
	.reg .pred 	%p<7>;
	.reg .b32 	%r<30>;
	.reg .b64 	%rd<9>;

	ld.param.u64 	%rd2, [_ZN3mkt6kernel10reduce_minILj8EEEvPiS2_j_param_0];
	ld.param.u64 	%rd3, [_ZN3mkt6kernel10reduce_minILj8EEEvPiS2_j_param_1];
	ld.param.u32 	%r10, [_ZN3mkt6kernel10reduce_minILj8EEEvPiS2_j_param_2];
	mov.u32 	%r1, %tid.x;
	mov.u32 	%r2, %ctaid.x;
	shl.b32 	%r11, %r2, 3;
	add.s32 	%r29, %r11, %r1;
	shl.b32 	%r12, %r1, 2;
	mov.u32 	%r13, _ZN3mkt6kernel9sdata_intE;
	add.s32 	%r4, %r13, %r12;
	mov.b32 	%r14, 2147483647;
	st.shared.u32 	[%r4], %r14;
	setp.ge.u32 	%p1, %r29, %r10;
	@%p1 bra 	$L__BB7_4;
	mov.u32 	%r16, %nctaid.x;
	shl.b32 	%r5, %r16, 3;
	cvta.to.global.u64 	%rd1, %rd2;
	mov.b32 	%r28, 2147483647;
$L__BB7_2:
	mul.wide.u32 	%rd4, %r29, 4;
	add.s64 	%rd5, %rd1, %rd4;
	ld.global.u32 	%r17, [%rd5];
	min.s32 	%r28, %r28, %r17;
	add.s32 	%r29, %r29, %r5;
	setp.lt.u32 	%p2, %r29, %r10;
	@%p2 bra 	$L__BB7_2;
	st.shared.u32 	[%r4], %r28;
$L__BB7_4:
	bar.sync 	0;
	bar.sync 	0;
	bar.sync 	0;
	bar.sync 	0;
	bar.sync 	0;
	bar.sync 	0;
	bar.sync 	0;
	bar.sync 	0;
	setp.gt.u32 	%p3, %r1, 3;
	@%p3 bra 	$L__BB7_6;
	ld.shared.u32 	%r18, [%r4];
	ld.shared.u32 	%r19, [%r4+16];
	min.s32 	%r20, %r18, %r19;
	st.shared.u32 	[%r4], %r20;
$L__BB7_6:
	bar.sync 	0;
	setp.gt.u32 	%p4, %r1, 1;
	@%p4 bra 	$L__BB7_8;
	ld.shared.u32 	%r21, [%r4];
	ld.shared.u32 	%r22, [%r4+8];
	min.s32 	%r23, %r21, %r22;
	st.shared.u32 	[%r4], %r23;
$L__BB7_8:
	bar.sync 	0;
	setp.ne.s32 	%p5, %r1, 0;
	@%p5 bra 	$L__BB7_10;
	ld.shared.v2.u32 	{%r24, %r25}, [_ZN3mkt6kernel9sdata_intE];
	min.s32 	%r26, %r24, %r25;
	st.shared.u32 	[_ZN3mkt6kernel9sdata_intE], %r26;
$L__BB7_10:
	setp.ne.s32 	%p6, %r1, 0;
	bar.sync 	0;
	@%p6 bra 	$L__BB7_12;
	ld.shared.u32 	%r27, [_ZN3mkt6kernel9sdata_intE];
	cvta.to.global.u64 	%rd6, %rd3;
	mul.wide.u32 	%rd7, %r2, 4;
	add.s64 	%rd8, %rd6, %rd7;
	st.global.u32 	[%rd8], %r27;
$L__BB7_12:
	ret;

}
	// .globl	_ZN3mkt6kernel10reduce_minILj4EEEvPiS2_j
.visible .entry _ZN3mkt6kernel10reduce_minILj4EEEvPiS2_j(
	.param .u64 .ptr .align 1 _ZN3mkt6kernel10reduce_minILj4EEEvPiS2_j_param_0,
	.param .u64 .ptr .align 1 _ZN3mkt6kernel10reduce_minILj4EEEvPiS2_j_param_1,
	.param .u32 _ZN3mkt6kernel10reduce_minILj4EEEvPiS2_j_param_2
)
{
	.reg .pred 	%p<6>;
	.reg .b32 	%r<27>;
	.reg .b64 	%rd<9>;

	ld.param.u64 	%rd2, [_ZN3mkt6kernel10reduce_minILj4EEEvPiS2_j_param_0];
	ld.param.u64 	%rd3, [_ZN3mkt6kernel10reduce_minILj4EEEvPiS2_j_param_1];
	ld.param.u32 	%r10, [_ZN3mkt6kernel10reduce_minILj4EEEvPiS2_j_param_2];
	mov.u32 	%r1, %tid.x;
	mov.u32 	%r2, %ctaid.x;
	shl.b32 	%r11, %r2, 2;
	add.s32 	%r26, %r11, %r1;
	shl.b32 	%r12, %r1, 2;
	mov.u32 	%r13, _ZN3mkt6kernel9sdata_intE;
	add.s32 	%r4, %r13, %r12;
	mov.b32 	%r14, 2147483647;
	st.shared.u32 	[%r4], %r14;
	setp.ge.u32 	%p1, %r26, %r10;
	@%p1 bra 	$L__BB8_4;
	mov.u32 	%r16, %nctaid.x;
	shl.b32 	%r5, %r16, 2;
	cvta.to.global.u64 	%rd1, %rd2;
	mov.b32 	%r25, 2147483647;
$L__BB8_2:
	mul.wide.u32 	%rd4, %r26, 4;
	add.s64 	%rd5, %rd1, %rd4;
	ld.global.u32 	%r17, [%rd5];
	min.s32 	%r25, %r25, %r17;
	add.s32 	%r26, %r26, %r5;
	setp.lt.u32 	%p2, %r26, %r10;
	@%p2 bra 	$L__BB8_2;
	st.shared.u32 	[%r4], %r25;
$L__BB8_4:
	bar.sync 	0;
	bar.sync 	0;
	bar.sync 	0;
	bar.sync 	0;
	bar.sync 	0;
	bar.sync 	0;
	bar.sync 	0;
	bar.sync 	0;
	bar.sync 	0;
	setp.gt.u32 	%p3, %r1, 1;
	@%p3 bra 	$L__BB8_6;
	ld.shared.u32 	%r18, [%r4];
	ld.shared.u32 	%r19, [%r4+8];
	min.s32 	%r20, %r18, %r19;
	st.shared.u32 	[%r4], %r20;
$L__BB8_6:
	bar.sync 	0;
	setp.ne.s32 	%p4, %r1, 0;
	@%p4 bra 	$L__BB8_8;
	ld.shared.v2.u32 	{%r21, %r22}, [_ZN3mkt6kernel9sdata_intE];
	min.s32 	%r23, %r21, %r22;
	st.shared.u32 	[_ZN3mkt6kernel9sdata_intE], %r23;
$L__BB8_8:
	setp.ne.s32 	%p5, %r1, 0;
	bar.sync 	0;
	@%p5 bra 	$L__BB8_10;
	ld.shared.u32 	%r24, [_ZN3mkt6kernel9sdata_intE];
	cvta.to.global.u64 	%rd6, %rd3;
	mul.wide.u32 	%rd7, %r2, 4;
	add.s64 	%rd8, %rd6, %rd7;
	st.global.u32 	[%rd8], %r24;
$L__BB8_10:
	ret;

}
	// .globl	_ZN3mkt6kernel10reduce_minILj2EEEvPiS2_j
.visible .entry _ZN3mkt6kernel10reduce_minILj2EEEvPiS2_j(
	.param .u64 .ptr .align 1 _ZN3mkt6kernel10reduce_minILj2EEEvPiS2_j_param_0,
	.param .u64 .ptr .align 1 _ZN3mkt6kernel10reduce_minILj2EEEvPiS2_j_param_1,
	.param .u32 _ZN3mkt6kernel10reduce_minILj2EEEvPiS2_j_param_2
)
{
	.reg .pred 	%p<5>;
	.reg .b32 	%r<24>;
	.reg .b64 	%rd<9>;

	ld.param.u64 	%rd2, [_ZN3mkt6kernel10reduce_minILj2EEEvPiS2_j_param_0];
	ld.param.u64 	%rd3, [_ZN3mkt6kernel10reduce_minILj2EEEvPiS2_j_param_1];
	ld.param.u32 	%r10, [_ZN3mkt6kernel10reduce_minILj2EEEvPiS2_j_param_2];
	mov.u32 	%r1, %tid.x;
	mov.u32 	%r2, %ctaid.x;
	shl.b32 	%r11, %r2, 1;
	add.s32 	%r23, %r11, %r1;
	shl.b32 	%r12, %r1, 2;
	mov.u32 	%r13, _ZN3mkt6kernel9sdata_intE;
	add.s32 	%r4, %r13, %r12;
	mov.b32 	%r14, 2147483647;
	st.shared.u32 	[%r4], %r14;
	setp.ge.u32 	%p1, %r23, %r10;
	@%p1 bra 	$L__BB9_4;
	mov.u32 	%r16, %nctaid.x;
	shl.b32 	%r5, %r16, 1;
	cvta.to.global.u64 	%rd1, %rd2;
	mov.b32 	%r22, 2147483647;
$L__BB9_2:
	mul.wide.u32 	%rd4, %r23, 4;
	add.s64 	%rd5, %rd1, %rd4;
	ld.global.u32 	%r17, [%rd5];
	min.s32 	%r22, %r22, %r17;
	add.s32 	%r23, %r23, %r5;
	setp.lt.u32 	%p2, %r23, %r10;
	@%p2 bra 	$L__BB9_2;
	st.shared.u32 	[%r4], %r22;
$L__BB9_4:
	bar.sync 	0;
	bar.sync 	0;
	bar.sync 	0;
	bar.sync 	0;
	bar.sync 	0;
	bar.sync 	0;
	bar.sync 	0;
	bar.sync 	0;
	bar.sync 	0;
	bar.sync 	0;
	setp.ne.s32 	%p3, %r1, 0;
	@%p3 bra 	$L__BB9_6;
	ld.shared.v2.u32 	{%r18, %r19}, [_ZN3mkt6kernel9sdata_intE];
	min.s32 	%r20, %r18, %r19;
	st.shared.u32 	[_ZN3mkt6kernel9sdata_intE], %r20;
$L__BB9_6:
	setp.ne.s32 	%p4, %r1, 0;
	bar.sync 	0;
	@%p4 bra 	$L__BB9_8;
	ld.shared.u32 	%r21, [_ZN3mkt6kernel9sdata_intE];
	cvta.to.global.u64 	%rd6, %rd3;
	mul.wide.u32 	%rd7, %r2, 4;
	add.s64 	%rd8, %rd6, %rd7;
	st.global.u32 	[%rd8], %r21;
$L__BB9_8:
	ret;

}
	// .globl	_ZN3mkt6kernel10reduce_minILj1EEEvPiS2_j
.visible .entry _ZN3mkt6kernel10reduce_minILj1EEEvPiS2_j(
	.param .u64 .ptr .align 1 _ZN3mkt6kernel10reduce_minILj1EEEvPiS2_j_param_0,
	.param .u64 .ptr .align 1 _ZN3mkt6kernel10reduce_minILj1EEEvPiS2_j_param_1,
	.param .u32 _ZN3mkt6kernel10reduce_minILj1EEEvPiS2_j_param_2
)
{
	.reg .pred 	%p<4>;
	.reg .b32 	%r<19>;
	.reg .b64 	%rd<9>;

	ld.param.u64 	%rd2, [_ZN3mkt6kernel10reduce_minILj1EEEvPiS2_j_param_0];
	ld.param.u64 	%rd3, [_ZN3mkt6kernel10reduce_minILj1EEEvPiS2_j_param_1];
	ld.param.u32 	%r10, [_ZN3mkt6kernel10reduce_minILj1EEEvPiS2_j_param_2];
	mov.u32 	%r1, %tid.x;
	mov.u32 	%r2, %ctaid.x;
	add.s32 	%r18, %r2, %r1;
	shl.b32 	%r11, %r1, 2;
	mov.u32 	%r12, _ZN3mkt6kernel9sdata_intE;
	add.s32 	%r4, %r12, %r11;
	mov.b32 	%r13, 2147483647;
	st.shared.u32 	[%r4], %r13;
	setp.ge.u32 	%p1, %r18, %r10;
	@%p1 bra 	$L__BB10_4;
	mov.u32 	%r5, %nctaid.x;
	cvta.to.global.u64 	%rd1, %rd2;
	mov.b32 	%r17, 2147483647;
$L__BB10_2:
	mul.wide.u32 	%rd4, %r18, 4;
	add.s64 	%rd5, %rd1, %rd4;
	ld.global.u32 	%r15, [%rd5];
	min.s32 	%r17, %r17, %r15;
	add.s32 	%r18, %r18, %r5;
	setp.lt.u32 	%p2, %r18, %r10;
	@%p2 bra 	$L__BB10_2;
	st.shared.u32 	[%r4], %r17;
$L__BB10_4:
	bar.sync 	0;
	bar.sync 	0;
	bar.sync 	0;
	bar.sync 	0;
	bar.sync 	0;
	bar.sync 	0;
	bar.sync 	0;
	bar.sync 	0;
	bar.sync 	0;
	bar.sync 	0;
	bar.sync 	0;
	setp.ne.s32 	%p3, %r1, 0;
	@%p3 bra 	$L__BB10_6;
	ld.shared.u32 	%r16, [_ZN3mkt6kernel9sdata_intE];
	cvta.to.global.u64 	%rd6, %rd3;
	mul.wide.u32 	%rd7, %r2, 4;
	add.s64 	%rd8, %rd6, %rd7;
	st.global.u32 	[%rd8], %r16;
$L__BB10_6:
	ret;

}
	// .globl	_ZN3mkt6kernel10reduce_minILj1024EEEvPfS2_j
.visible .entry _ZN3mkt6kernel10reduce_minILj1024EEEvPfS2_j(
	.param .u64 .ptr .align 1 _ZN3mkt6kernel10reduce_minILj1024EEEvPfS2_j_param_0,
	.param .u64 .ptr .align 1 _ZN3mkt6kernel10reduce_minILj1024EEEvPfS2_j_param_1,
	.param .u32 _ZN3mkt6kernel10reduce_minILj1024EEEvPfS2_j_param_2
)
{
	.reg .pred 	%p<14>;
	.reg .b32 	%r<15>;
	.reg .b32 	%f<37>;
	.reg .b64 	%rd<9>;

	ld.param.u64 	%rd2, [_ZN3mkt6kernel10reduce_minILj1024EEEvPfS2_j_param_0];
	ld.param.u64 	%rd3, [_ZN3mkt6kernel10reduce_minILj1024EEEvPfS2_j_param_1];
	ld.param.u32 	%r8, [_ZN3mkt6kernel10reduce_minILj1024EEEvPfS2_j_param_2];
	mov.u32 	%r1, %tid.x;
	mov.u32 	%r2, %ctaid.x;
	shl.b32 	%r9, %r2, 10;
	or.b32  	%r14, %r9, %r1;
	shl.b32 	%r10, %r1, 2;
	mov.u32 	%r11, _ZN3mkt6kernel11sdata_floatE;
	add.s32 	%r4, %r11, %r10;
	mov.b32 	%r12, 2139095039;
	st.shared.u32 	[%r4], %r12;
	setp.ge.u32 	%p1, %r14, %r8;
	@%p1 bra 	$L__BB11_4;
	mov.u32 	%r13, %nctaid.x;
	shl.b32 	%r5, %r13, 10;
	cvta.to.global.u64 	%rd1, %rd2;
	mov.f32 	%f36, 0f7F7FFFFF;
$L__BB11_2:
	mul.wide.u32 	%rd4, %r14, 4;
	add.s64 	%rd5, %rd1, %rd4;
	ld.global.f32 	%f4, [%rd5];
	min.f32 	%f36, %f36, %f4;
	add.s32 	%r14, %r14, %r5;
	setp.lt.u32 	%p2, %r14, %r8;
	@%p2 bra 	$L__BB11_2;
	st.shared.f32 	[%r4], %f36;
$L__BB11_4:
	bar.sync 	0;
	setp.gt.u32 	%p3, %r1, 511;
	@%p3 bra 	$L__BB11_6;
	ld.shared.f32 	%f5, [%r4];
	ld.shared.f32 	%f6, [%r4+2048];
	min.f32 	%f7, %f5, %f6;
	st.shared.f32 	[%r4], %f7;
$L__BB11_6:
	bar.sync 	0;
	setp.gt.u32 	%p4, %r1, 255;
	@%p4 bra 	$L__BB11_8;
	ld.shared.f32 	%f8, [%r4];
	ld.shared.f32 	%f9, [%r4+1024];
	min.f32 	%f10, %f8, %f9;
	st.shared.f32 	[%r4], %f10;
$L__BB11_8:
	bar.sync 	0;
	setp.gt.u32 	%p5, %r1, 127;
	@%p5 bra 	$L__BB11_10;
	ld.shared.f32 	%f11, [%r4];
	ld.shared.f32 	%f12, [%r4+512];
	min.f32 	%f13, %f11, %f12;
	st.shared.f32 	[%r4], %f13;
$L__BB11_10:
	bar.sync 	0;
	setp.gt.u32 	%p6, %r1, 63;
	@%p6 bra 	$L__BB11_12;
	ld.shared.f32 	%f14, [%r4];
	ld.shared.f32 	%f15, [%r4+256];
	min.f32 	%f16, %f14, %f15;
	st.shared.f32 	[%r4], %f16;
$L__BB11_12:
	bar.sync 	0;
	setp.gt.u32 	%p7, %r1, 31;
	@%p7 bra 	$L__BB11_14;
	ld.shared.f32 	%f17, [%r4];
	ld.shared.f32 	%f18, [%r4+128];
	min.f32 	%f19, %f17, %f18;
	st.shared.f32 	[%r4], %f19;
$L__BB11_14:
	bar.sync 	0;
	setp.gt.u32 	%p8, %r1, 15;
	@%p8 bra 	$L__BB11_16;
	ld.shared.f32 	%f20, [%r4];
	ld.shared.f32 	%f21, [%r4+64];
	min.f32 	%f22, %f20, %f21;
	st.shared.f32 	[%r4], %f22;
$L__BB11_16:
	bar.sync 	0;
	setp.gt.u32 	%p9, %r1, 7;
	@%p9 bra 	$L__BB11_18;
	ld.shared.f32 	%f23, [%r4];
	ld.shared.f32 	%f24, [%r4+32];
	min.f32 	%f25, %f23, %f24;
	st.shared.f32 	[%r4], %f25;
$L__BB11_18:
	bar.sync 	0;
	setp.gt.u32 	%p10, %r1, 3;
	@%p10 bra 	$L__BB11_20;
	ld.shared.f32 	%f26, [%r4];
	ld.shared.f32 	%f27, [%r4+16];
	min.f32 	%f28, %f26, %f27;
	st.shared.f32 	[%r4], %f28;
$L__BB11_20:
	bar.sync 	0;
	setp.gt.u32 	%p11, %r1, 1;
	@%p11 bra 	$L__BB11_22;
	ld.shared.f32 	%f29, [%r4];
	ld.shared.f32 	%f30, [%r4+8];
	min.f32 	%f31, %f29, %f30;
	st.shared.f32 	[%r4], %f31;
$L__BB11_22:
	bar.sync 	0;
	setp.ne.s32 	%p12, %r1, 0;
	@%p12 bra 	$L__BB11_24;
	ld.shared.v2.f32 	{%f32, %f33}, [_ZN3mkt6kernel11sdata_floatE];
	min.f32 	%f34, %f32, %f33;
	st.shared.f32 	[_ZN3mkt6kernel11sdata_floatE], %f34;
$L__BB11_24:
	setp.ne.s32 	%p13, %r1, 0;
	bar.sync 	0;
	@%p13 bra 	$L__BB11_26;
	ld.shared.f32 	%f35, [_ZN3mkt6kernel11sdata_floatE];
	cvta.to.global.u64 	%rd6, %rd3;
	mul.wide.u32 	%rd7, %r2, 4;
	add.s64 	%rd8, %rd6, %rd7;
	st.global.f32 	[%rd8], %f35;
$L__BB11_26:
	ret;

}
	// .globl	_ZN3mkt6kernel10reduce_minILj512EEEvPfS2_j
.visible .entry _ZN3mkt6kernel10reduce_minILj512EEEvPfS2_j(
	.param .u64 .ptr .align 1 _ZN3mkt6kernel10reduce_minILj512EEEvPfS2_j_param_0,
	.param .u64 .ptr .align 1 _ZN3mkt6kernel10reduce_minILj512EEEvPfS2_j_param_1,
	.param .u32 _ZN3mkt6kernel10reduce_minILj512EEEvPfS2_j_param_2
)
{
	.reg .pred 	%p<13>;
	.reg .b32 	%r<15>;
	.reg .b32 	%f<34>;
	.reg .b64 	%rd<9>;

	ld.param.u64 	%rd2, [_ZN3mkt6kernel10reduce_minILj512EEEvPfS2_j_param_0];
	ld.param.u64 	%rd3, [_ZN3mkt6kernel10reduce_minILj512EEEvPfS2_j_param_1];
	ld.param.u32 	%r8, [_ZN3mkt6kernel10reduce_minILj512EEEvPfS2_j_param_2];
	mov.u32 	%r1, %tid.x;
	mov.u32 	%r2, %ctaid.x;
	shl.b32 	%r9, %r2, 9;
	add.s32 	%r14, %r9, %r1;
	shl.b32 	%r10, %r1, 2;
	mov.u32 	%r11, _ZN3mkt6kernel11sdata_floatE;
	add.s32 	%r4, %r11, %r10;
	mov.b32 	%r12, 2139095039;
	st.shared.u32 	[%r4], %r12;
	setp.ge.u32 	%p1, %r14, %r8;
	@%p1 bra 	$L__BB12_4;
	mov.u32 	%r13, %nctaid.x;
	shl.b32 	%r5, %r13, 9;
	cvta.to.global.u64 	%rd1, %rd2;
	mov.f32 	%f33, 0f7F7FFFFF;
$L__BB12_2:
	mul.wide.u32 	%rd4, %r14, 4;
	add.s64 	%rd5, %rd1, %rd4;
	ld.global.f32 	%f4, [%rd5];
	min.f32 	%f33, %f33, %f4;
	add.s32 	%r14, %r14, %r5;
	setp.lt.u32 	%p2, %r14, %r8;
	@%p2 bra 	$L__BB12_2;
	st.shared.f32 	[%r4], %f33;
$L__BB12_4:
	bar.sync 	0;
	bar.sync 	0;
	setp.gt.u32 	%p3, %r1, 255;
	@%p3 bra 	$L__BB12_6;
	ld.shared.f32 	%f5, [%r4];
	ld.shared.f32 	%f6, [%r4+1024];
	min.f32 	%f7, %f5, %f6;
	st.shared.f32 	[%r4], %f7;
$L__BB12_6:
	bar.sync 	0;
	setp.gt.u32 	%p4, %r1, 127;
	@%p4 bra 	$L__BB12_8;
	ld.shared.f32 	%f8, [%r4];
	ld.shared.f32 	%f9, [%r4+512];
	min.f32 	%f10, %f8, %f9;
	st.shared.f32 	[%r4], %f10;
$L__BB12_8:
	bar.sync 	0;
	setp.gt.u32 	%p5, %r1, 63;
	@%p5 bra 	$L__BB12_10;
	ld.shared.f32 	%f11, [%r4];
	ld.shared.f32 	%f12, [%r4+256];
	min.f32 	%f13, %f11, %f12;
	st.shared.f32 	[%r4], %f13;
$L__BB12_10:
	bar.sync 	0;
	setp.gt.u32 	%p6, %r1, 31;
	@%p6 bra 	$L__BB12_12;
	ld.shared.f32 	%f14, [%r4];
	ld.shared.f32 	%f15, [%r4+128];
	min.f32 	%f16, %f14, %f15;
	st.shared.f32 	[%r4], %f16;
$L__BB12_12:
	bar.sync 	0;
	setp.gt.u32 	%p7, %r1, 15;
	@%p7 bra 	$L__BB12_14;
	ld.shared.f32 	%f17, [%r4];
	ld.shared.f32 	%f18, [%r4+64];
	min.f32 	%f19, %f17, %f18;
	st.shared.f32 	[%r4], %f19;
$L__BB12_14:
	bar.sync 	0;
	setp.gt.u32 	%p8, %r1, 7;
	@%p8 bra 	$L__BB12_16;
	ld.shared.f32 	%f20, [%r4];
	ld.shared.f32 	%f21, [%r4+32];
	min.f32 	%f22, %f20, %f21;
	st.shared.f32 	[%r4], %f22;
$L__BB12_16:
	bar.sync 	0;
	setp.gt.u32 	%p9, %r1, 3;
	@%p9 bra 	$L__BB12_18;
	ld.shared.f32 	%f23, [%r4];
	ld.shared.f32 	%f24, [%r4+16];
	min.f32 	%f25, %f23, %f24;
	st.shared.f32 	[%r4], %f25;
$L__BB12_18:
	bar.sync 	0;
	setp.gt.u32 	%p10, %r1, 1;
	@%p10 bra 	$L__BB12_20;
	ld.shared.f32 	%f26, [%r4];
	ld.shared.f32 	%f27, [%r4+8];
	min.f32 	%f28, %f26, %f27;
	st.shared.f32 	[%r4], %f28;
$L__BB12_20:
	bar.sync 	0;
	setp.ne.s32 	%p11, %r1, 0;
	@%p11 bra 	$L__BB12_22;
	ld.shared.v2.f32 	{%f29, %f30}, [_ZN3mkt6kernel11sdata_floatE];
	min.f32 	%f31, %f29, %f30;
	st.shared.f32 	[_ZN3mkt6kernel11sdata_floatE], %f31;
$L__BB12_22:
	setp.ne.s32 	%p12, %r1, 0;
	bar.sync 	0;
	@%p12 bra 	$L__BB12_24;
	ld.shared.f32 	%f32, [_ZN3mkt6kernel11sdata_floatE];
	cvta.to.global.u64 	%rd6, %rd3;
	mul.wide.u32 	%rd7, %r2, 4;
	add.s64 	%rd8, %rd6, %rd7;
	st.global.f32 	[%rd8], %f32;
$L__BB12_24:
	ret;

}
	// .globl	_ZN3mkt6kernel10reduce_minILj256EEEvPfS2_j
.visible .entry _ZN3mkt6kernel10reduce_minILj256EEEvPfS2_j(
	.param .u64 .ptr .align 1 _ZN3mkt6kernel10reduce_minILj256EEEvPfS2_j_param_0,
	.param .u64 .ptr .align 1 _ZN3mkt6kernel10reduce_minILj256EEEvPfS2_j_param_1,
	.param .u32 _ZN3mkt6kernel10reduce_minILj256EEEvPfS2_j_param_2
)
{
	.reg .pred 	%p<12>;
	.reg .b32 	%r<15>;
	.reg .b32 	%f<31>;
	.reg .b64 	%rd<9>;

	ld.param.u64 	%rd2, [_ZN3mkt6kernel10reduce_minILj256EEEvPfS2_j_param_0];
	ld.param.u64 	%rd3, [_ZN3mkt6kernel10reduce_minILj256EEEvPfS2_j_param_1];
	ld.param.u32 	%r8, [_ZN3mkt6kernel10reduce_minILj256EEEvPfS2_j_param_2];
	mov.u32 	%r1, %tid.x;
	mov.u32 	%r2, %ctaid.x;
	shl.b32 	%r9, %r2, 8;
	add.s32 	%r14, %r9, %r1;
	shl.b32 	%r10, %r1, 2;
	mov.u32 	%r11, _ZN3mkt6kernel11sdata_floatE;
	add.s32 	%r4, %r11, %r10;
	mov.b32 	%r12, 2139095039;
	st.shared.u32 	[%r4], %r12;
	setp.ge.u32 	%p1, %r14, %r8;
	@%p1 bra 	$L__BB13_4;
	mov.u32 	%r13, %nctaid.x;
	shl.b32 	%r5, %r13, 8;
	cvta.to.global.u64 	%rd1, %rd2;
	mov.f32 	%f30, 0f7F7FFFFF;
$L__BB13_2:
	mul.wide.u32 	%rd4, %r14, 4;
	add.s64 	%rd5, %rd1, %rd4;
	ld.global.f32 	%f4, [%rd5];
	min.f32 	%f30, %f30, %f4;
	add.s32 	%r14, %r14, %r5;
	setp.lt.u32 	%p2, %r14, %r8;
	@%p2 bra 	$L__BB13_2;
	st.shared.f32 	[%r4], %f30;
$L__BB13_4:
	bar.sync 	0;
	bar.sync 	0;
	bar.sync 	0;
	setp.gt.u32 	%p3, %r1, 127;
	@%p3 bra 	$L__BB13_6;
	ld.shared.f32 	%f5, [%r4];
	ld.shared.f32 	%f6, [%r4+512];
	min.f32 	%f7, %f5, %f6;
	st.shared.f32 	[%r4], %f7;
$L__BB13_6:
	bar.sync 	0;
	setp.gt.u32 	%p4, %r1, 63;
	@%p4 bra 	$L__BB13_8;
	ld.shared.f32 	%f8, [%r4];
	ld.shared.f32 	%f9, [%r4+256];
	min.f32 	%f10, %f8, %f9;
	st.shared.f32 	[%r4], %f10;
$L__BB13_8:
	bar.sync 	0;
	setp.gt.u32 	%p5, %r1, 31;
	@%p5 bra 	$L__BB13_10;
	ld.shared.f32 	%f11, [%r4];
	ld.shared.f32 	%f12, [%r4+128];
	min.f32 	%f13, %f11, %f12;
	st.shared.f32 	[%r4], %f13;
$L__BB13_10:
	bar.sync 	0;
	setp.gt.u32 	%p6, %r1, 15;
	@%p6 bra 	$L__BB13_12;
	ld.shared.f32 	%f14, [%r4];
	ld.shared.f32 	%f15, [%r4+64];
	min.f32 	%f16, %f14, %f15;
	st.shared.f32 	[%r4], %f16;
$L__BB13_12:
	bar.sync 	0;
	setp.gt.u32 	%p7, %r1, 7;
	@%p7 bra 	$L__BB13_14;
	ld.shared.f32 	%f17, [%r4];
	ld.shared.f32 	%f18, [%r4+32];
	min.f32 	%f19, %f17, %f18;
	st.shared.f32 	[%r4], %f19;
$L__BB13_14:
	bar.sync 	0;
	setp.gt.u32 	%p8, %r1, 3;
	@%p8 bra 	$L__BB13_16;
	ld.shared.f32 	%f20, [%r4];
	ld.shared.f32 	%f21, [%r4+16];
	min.f32 	%f22, %f20, %f21;
	st.shared.f32 	[%r4], %f22;
$L__BB13_16:
	bar.sync 	0;
	setp.gt.u32 	%p9, %r1, 1;
	@%p9 bra 	$L__BB13_18;
	ld.shared.f32 	%f23, [%r4];
	ld.shared.f32 	%f24, [%r4+8];
	min.f32 	%f25, %f23, %f24;
	st.shared.f32 	[%r4], %f25;
$L__BB13_18:
	bar.sync 	0;
	setp.ne.s32 	%p10, %r1, 0;
	@%p10 bra 	$L__BB13_20;
	ld.shared.v2.f32 	{%f26, %f27}, [_ZN3mkt6kernel11sdata_floatE];
	min.f32 	%f28, %f26, %f27;
	st.shared.f32 	[_ZN3mkt6kernel11sdata_floatE], %f28;
$L__BB13_20:
	setp.ne.s32 	%p11, %r1, 0;
	bar.sync 	0;
	@%p11 bra 	$L__BB13_22;
	ld.shared.f32 	%f29, [_ZN3mkt6kernel11sdata_floatE];
	cvta.to.global.u64 	%rd6, %rd3;
	mul.wide.u32 	%rd7, %r2, 4;
	add.s64 	%rd8, %rd6, %rd7;
	st.global.f32 	[%rd8], %f29;
$L__BB13_22:
	ret;

}
	// .globl	_ZN3mkt6kernel10reduce_minILj128EEEvPfS2_j
.visible .entry _ZN3mkt6kernel10reduce_minILj128EEEvPfS2_j(
	.param .u64 .ptr .align 1 _ZN3mkt6kernel10reduce_minILj128EEEvPfS2_j_param_0,
	.param .u64 .ptr .align 1 _ZN3mkt6kernel10reduce_minILj128EEEvPfS2_j_param_1,
	.param .u32 _ZN3mkt6kernel10reduce_minILj128EEEvPfS2_j_param_2
)
{
	.reg .pred 	%p<11>;
	.reg .b32 	%r<15>;
	.reg .b32 	%f<28>;
	.reg .b64 	%rd<9>;

	ld.param.u64 	%rd2, [_ZN3mkt6kernel10reduce_minILj128EEEvPfS2_j_param_0];
	ld.param.u64 	%rd3, [_ZN3mkt6kernel10reduce_minILj128EEEvPfS2_j_param_1];
	ld.param.u32 	%r8, [_ZN3mkt6kernel10reduce_minILj128EEEvPfS2_j_param_2];
	mov.u32 	%r1, %tid.x;
	mov.u32 	%r2, %ctaid.x;
	shl.b32 	%r9, %r2, 7;
	add.s32 	%r14, %r9, %r1;
	shl.b32 	%r10, %r1, 2;
	mov.u32 	%r11, _ZN3mkt6kernel11sdata_floatE;
	add.s32 	%r4, %r11, %r10;
	mov.b32 	%r12, 2139095039;
	st.shared.u32 	[%r4], %r12;
	setp.ge.u32 	%p1, %r14, %r8;
	@%p1 bra 	$L__BB14_4;
	mov.u32 	%r13, %nctaid.x;
	shl.b32 	%r5, %r13, 7;
	cvta.to.global.u64 	%rd1, %rd2;
	mov.f32 	%f27, 0f7F7FFFFF;
$L__BB14_2:
	mul.wide.u32 	%rd4, %r14, 4;
	add.s64 	%rd5, %rd1, %rd4;
	ld.global.f32 	%f4, [%rd5];
	min.f32 	%f27, %f27, %f4;
	add.s32 	%r14, %r14, %r5;
	setp.lt.u32 	%p2, %r14, %r8;
	@%p2 bra 	$L__BB14_2;
	st.shared.f32 	[%r4], %f27;
$L__BB14_4:
	bar.sync 	0;
	bar.sync 	0;
	bar.sync 	0;
	bar.sync 	0;
	setp.gt.u32 	%p3, %r1, 63;
	@%p3 bra 	$L__BB14_6;
	ld.shared.f32 	%f5, [%r4];
	ld.shared.f32 	%f6, [%r4+256];
	min.f32 	%f7, %f5, %f6;
	st.shared.f32 	[%r4], %f7;
$L__BB14_6:
	bar.sync 	0;
	setp.gt.u32 	%p4, %r1, 31;
	@%p4 bra 	$L__BB14_8;
	ld.shared.f32 	%f8, [%r4];
	ld.shared.f32 	%f9, [%r4+128];
	min.f32 	%f10, %f8, %f9;
	st.shared.f32 	[%r4], %f10;
$L__BB14_8:
	bar.sync 	0;
	setp.gt.u32 	%p5, %r1, 15;
	@%p5 bra 	$L__BB14_10;
	ld.shared.f32 	%f11, [%r4];
	ld.shared.f32 	%f12, [%r4+64];
	min.f32 	%f13, %f11, %f12;
	st.shared.f32 	[%r4], %f13;
$L__BB14_10:
	bar.sync 	0;
	setp.gt.u32 	%p6, %r1, 7;
	@%p6 bra 	$L__BB14_12;
	ld.shared.f32 	%f14, [%r4];
	ld.shared.f32 	%f15, [%r4+32];
	min.f32 	%f16, %f14, %f15;
	st.shared.f32 	[%r4], %f16;
$L__BB14_12:
	bar.sync 	0;
	setp.gt.u32 	%p7, %r1, 3;
	@%p7 bra 	$L__BB14_14;
	ld.shared.f32 	%f17, [%r4];
	ld.shared.f32 	%f18, [%r4+16];
	min.f32 	%f19, %f17, %f18;
	st.shared.f32 	[%r4], %f19;
$L__BB14_14:
	bar.sync 	0;
	setp.gt.u32 	%p8, %r1, 1;
	@%p8 bra 	$L__BB14_16;
	ld.shared.f32 	%f20, [%r4];
	ld.shared.f32 	%f21, [%r4+8];
	min.f32 	%f22, %f20, %f21;
	st.shared.f32 	[%r4], %f22;
$L__BB14_16:
	bar.sync 	0;
	setp.ne.s32 	%p9, %r1, 0;
	@%p9 bra 	$L__BB14_18;
	ld.shared.v2.f32 	{%f23, %f24}, [_ZN3mkt6kernel11sdata_floatE];
	min.f32 	%f25, %f23, %f24;
	st.shared.f32 	[_ZN3mkt6kernel11sdata_floatE], %f25;
$L__BB14_18:
	setp.ne.s32 	%p10, %r1, 0;
	bar.sync 	0;
	@%p10 bra 	$L__BB14_20;
	ld.shared.f32 	%f26, [_ZN3mkt6kernel11sdata_floatE];
	cvta.to.global.u64 	%rd6, %rd3;
	mul.wide.u32 	%rd7, %r2, 4;
	add.s64 	%rd8, %rd6, %rd7;
	st.global.f32 	[%rd8], %f26;
$L__BB14_20:
	ret;

}
	// .globl	_ZN3mkt6kernel10reduce_minILj64EEEvPfS2_j
.visible .entry _ZN3mkt6kernel10reduce_minILj64EEEvPfS2_j(
	.param .u64 .ptr .align 1 _ZN3mkt6kernel10reduce_minILj64EEEvPfS2_j_param_0,
	.param .u64 .ptr .align 1 _ZN3mkt6kernel10reduce_minILj64EEEvPfS2_j_param_1,
	.param .u32 _ZN3mkt6kernel10reduce_minILj64EEEvPfS2_j_param_2
)
{
	.reg .pred 	%p<10>;
	.reg .b32 	%r<15>;
	.reg .b32 	%f<25>;
	.reg .b64 	%rd<9>;

	ld.param.u64 	%rd2, [_ZN3mkt6kernel10reduce_minILj64EEEvPfS2_j_param_0];
	ld.param.u64 	%rd3, [_ZN3mkt6kernel10reduce_minILj64EEEvPfS2_j_param_1];
	ld.param.u32 	%r8, [_ZN3mkt6kernel10reduce_minILj64EEEvPfS2_j_param_2];
	mov.u32 	%r1, %tid.x;
	mov.u32 	%r2, %ctaid.x;
	shl.b32 	%r9, %r2, 6;
	add.s32 	%r14, %r9, %r1;
	shl.b32 	%r10, %r1, 2;
	mov.u32 	%r11, _ZN3mkt6kernel11sdata_floatE;
	add.s32 	%r4, %r11, %r10;
	mov.b32 	%r12, 2139095039;
	st.shared.u32 	[%r4], %r12;
	setp.ge.u32 	%p1, %r14, %r8;
	@%p1 bra 	$L__BB15_4;
	mov.u32 	%r13, %nctaid.x;
	shl.b32 	%r5, %r13, 6;
	cvta.to.global.u64 	%rd1, %rd2;
	mov.f32 	%f24, 0f7F7FFFFF;
$L__BB15_2:
	mul.wide.u32 	%rd4, %r14, 4;
	add.s64 	%rd5, %rd1, %rd4;
	ld.global.f32 	%f4, [%rd5];
	min.f32 	%f24, %f24, %f4;
	add.s32 	%r14, %r14, %r5;
	setp.lt.u32 	%p2, %r14, %r8;
	@%p2 bra 	$L__BB15_2;
	st.shared.f32 	[%r4], %f24;
$L__BB15_4:
	bar.sync 	0;
	bar.sync 	0;
	bar.sync 	0;
	bar.sync 	0;
	bar.sync 	0;
	setp.gt.u32 	%p3, %r1, 31;
	@%p3 bra 	$L__BB15_6;
	ld.shared.f32 	%f5, [%r4];
	ld.shared.f32 	%f6, [%r4+128];
	min.f32 	%f7, %f5, %f6;
	st.shared.f32 	[%r4], %f7;
$L__BB15_6:
	bar.sync 	0;
	setp.gt.u32 	%p4, %r1, 15;
	@%p4 bra 	$L__BB15_8;
	ld.shared.f32 	%f8, [%r4];
	ld.shared.f32 	%f9, [%r4+64];
	min.f32 	%f10, %f8, %f9;
	st.shared.f32 	[%r4], %f10;
$L__BB15_8:
	bar.sync 	0;
	setp.gt.u32 	%p5, %r1, 7;
	@%p5 bra 	$L__BB15_10;
	ld.shared.f32 	%f11, [%r4];
	ld.shared.f32 	%f12, [%r4+32];
	min.f32 	%f13, %f11, %f12;
	st.shared.f32 	[%r4], %f13;
$L__BB15_10:
	bar.sync 	0;
	setp.gt.u32 	%p6, %r1, 3;
	@%p6 bra 	$L__BB15_12;
	ld.shared.f32 	%f14, [%r4];
	ld.shared.f32 	%f15, [%r4+16];
	min.f32 	%f16, %f14, %f15;
	st.shared.f32 	[%r4], %f16;
$L__BB15_12:
	bar.sync 	0;
	setp.gt.u32 	%p7, %r1, 1;
	@%p7 bra 	$L__BB15_14;
	ld.shared.f32 	%f17, [%r4];
	ld.shared.f32 	%f18, [%r4+8];
	min.f32 	%f19, %f17, %f18;
	st.shared.f32 	[%r4], %f19;
$L__BB15_14:
	bar.sync 	0;
	setp.ne.s32 	%p8, %r1, 0;
	@%p8 bra 	$L__BB15_16;
	ld.shared.v2.f32 	{%f20, %f21}, [_ZN3mkt6kernel11sdata_floatE];
	min.f32 	%f22, %f20, %f21;
	st.shared.f32 	[_ZN3mkt6kernel11sdata_floatE], %f22;
$L__BB15_16:
	setp.ne.s32 	%p9, %r1, 0;
	bar.sync 	0;
	@%p9 bra 	$L__BB15_18;
	ld.shared.f32 	%f23, [_ZN3mkt6kernel11sdata_floatE];
	cvta.to.global.u64 	%rd6, %rd3;
	mul.wide.u32 	%rd7, %r2, 4;
	add.s64 	%rd8, %rd6, %rd7;
	st.global.f32 	[%rd8], %f23;
$L__BB15_18:
	ret;

}
	// .globl	_ZN3mkt6kernel10reduce_minILj32EEEvPfS2_j
.visible .entry _ZN3mkt6kernel10reduce_minILj32EEEvPfS2_j(
	.param .u64 .ptr .align 1 _ZN3mkt6kernel10reduce_minILj32EEEvPfS2_j_param_0,
	.param .u64 .ptr .align 1 _ZN3mkt6kernel10reduce_minILj32EEEvPfS2_j_param_1,
	.param .u32 _ZN3mkt6kernel10reduce_minILj32EEEvPfS2_j_param_2
)
{
	.reg .pred 	%p<9>;
	.reg .b32 	%r<15>;
	.reg .b32 	%f<22>;
	.reg .b64 	%rd<9>;

	ld.param.u64 	%rd2, [_ZN3mkt6kernel10reduce_minILj32EEEvPfS2_j_param_0];
	ld.param.u64 	%rd3, [_ZN3mkt6kernel10reduce_minILj32EEEvPfS2_j_param_1];
	ld.param.u32 	%r8, [_ZN3mkt6kernel10reduce_minILj32EEEvPfS2_j_param_2];
	mov.u32 	%r1, %tid.x;
	mov.u32 	%r2, %ctaid.x;
	shl.b32 	%r9, %r2, 5;
	add.s32 	%r14, %r9, %r1;
	shl.b32 	%r10, %r1, 2;
	mov.u32 	%r11, _ZN3mkt6kernel11sdata_floatE;
	add.s32 	%r4, %r11, %r10;
	mov.b32 	%r12, 2139095039;
	st.shared.u32 	[%r4], %r12;
	setp.ge.u32 	%p1, %r14, %r8;
	@%p1 bra 	$L__BB16_4;
	mov.u32 	%r13, %nctaid.x;
	shl.b32 	%r5, %r13, 5;
	cvta.to.global.u64 	%rd1, %rd2;
	mov.f32 	%f21, 0f7F7FFFFF;
$L__BB16_2:
	mul.wide.u32 	%rd4, %r14, 4;
	add.s64 	%rd5, %rd1, %rd4;
	ld.global.f32 	%f4, [%rd5];
	min.f32 	%f21, %f21, %f4;
	add.s32 	%r14, %r14, %r5;
	setp.lt.u32 	%p2, %r14, %r8;
	@%p2 bra 	$L__BB16_2;
	st.shared.f32 	[%r4], %f21;
$L__BB16_4:
	bar.sync 	0;
	bar.sync 	0;
	bar.sync 	0;
	bar.sync 	0;
	bar.sync 	0;
	bar.sync 	0;
	setp.gt.u32 	%p3, %r1, 15;
	@%p3 bra 	$L__BB16_6;
	ld.shared.f32 	%f5, [%r4];
	ld.shared.f32 	%f6, [%r4+64];
	min.f32 	%f7, %f5, %f6;
	st.shared.f32 	[%r4], %f7;
$L__BB16_6:
	bar.sync 	0;
	setp.gt.u32 	%p4, %r1, 7;
	@%p4 bra 	$L__BB16_8;
	ld.shared.f32 	%f8, [%r4];
	ld.shared.f32 	%f9, [%r4+32];
	min.f32 	%f10, %f8, %f9;
	st.shared.f32 	[%r4], %f10;
$L__BB16_8:
	bar.sync 	0;
	setp.gt.u32 	%p5, %r1, 3;
	@%p5 bra 	$L__BB16_10;
	ld.shared.f32 	%f11, [%r4];
	ld.shared.f32 	%f12, [%r4+16];
	min.f32 	%f13, %f11, %f12;
	st.shared.f32 	[%r4], %f13;
$L__BB16_10:
	bar.sync 	0;
	setp.gt.u32 	%p6, %r1, 1;
	@%p6 bra 	$L__BB16_12;
	ld.shared.f32 	%f14, [%r4];
	ld.shared.f32 	%f15, [%r4+8];
	min.f32 	%f16, %f14, %f15;
	st.shared.f32 	[%r4], %f16;
$L__BB16_12:
	bar.sync 	0;
	setp.ne.s32 	%p7, %r1, 0;
	@%p7 bra 	$L__BB16_14;
	ld.shared.v2.f32 	{%f17, %f18}, [_ZN3mkt6kernel11sdata_floatE];
	min.f32 	%f19, %f17, %f18;
	st.shared.f32 	[_ZN3mkt6kernel11sdata_floatE], %f19;
$L__BB16_14:
	setp.ne.s32 	%p8, %r1, 0;
	bar.sync 	0;
	@%p8 bra 	$L__BB16_16;
	ld.shared.f32 	%f20, [_ZN3mkt6kernel11sdata_floatE];
	cvta.to.global.u64 	%rd6, %rd3;
	mul.wide.u32 	%rd7, %r2, 4;
	add.s64 	%rd8, %rd6, %rd7;
	st.global.f32 	[%rd8], %f20;
$L__BB16_16:
	ret;

}
	// .globl	_ZN3mkt6kernel10reduce_minILj16EEEvPfS2_j
.visible .entry _ZN3mkt6kernel10reduce_minILj16EEEvPfS2_j(
	.param .u64 .ptr .align 1 _ZN3mkt6kernel10reduce_minILj16EEEvPfS2_j_param_0,
	.param .u64 .ptr .align 1 _ZN3mkt6kernel10reduce_minILj16EEEvPfS2_j_param_1,
	.param .u32 _ZN3mkt6kernel10reduce_minILj16EEEvPfS2_j_param_2
)
{
	.reg .pred 	%p<8>;
	.reg .b32 	%r<15>;
	.reg .b32 	%f<19>;
	.reg .b64 	%rd<9>;

	ld.param.u64 	%rd2, [_ZN3mkt6kernel10reduce_minILj16EEEvPfS2_j_param_0];
	ld.param.u64 	%rd3, [_ZN3mkt6kernel10reduce_minILj16EEEvPfS2_j_param_1];
	ld.param.u32 	%r8, [_ZN3mkt6kernel10reduce_minILj16EEEvPfS2_j_param_2];
	mov.u32 	%r1, %tid.x;
	mov.u32 	%r2, %ctaid.x;
	shl.b32 	%r9, %r2, 4;
	add.s32 	%r14, %r9, %r1;
	shl.b32 	%r10, %r1, 2;
	mov.u32 	%r11, _ZN3mkt6kernel11sdata_floatE;
	add.s32 	%r4, %r11, %r10;
	mov.b32 	%r12, 2139095039;
	st.shared.u32 	[%r4], %r12;
	setp.ge.u32 	%p1, %r14, %r8;
	@%p1 bra 	$L__BB17_4;
	mov.u32 	%r13, %nctaid.x;
	shl.b32 	%r5, %r13, 4;
	cvta.to.global.u64 	%rd1, %rd2;
	mov.f32 	%f18, 0f7F7FFFFF;
$L__BB17_2:
	mul.wide.u32 	%rd4, %r14, 4;
	add.s64 	%rd5, %rd1, %rd4;
	ld.global.f32 	%f4, [%rd5];
	min.f32 	%f18, %f18, %f4;
	add.s32 	%r14, %r14, %r5;
	setp.lt.u32 	%p2, %r14, %r8;
	@%p2 bra 	$L__BB17_2;
	st.shared.f32 	[%r4], %f18;
$L__BB17_4:
	bar.sync 	0;
	bar.sync 	0;
	bar.sync 	0;
	bar.sync 	0;
	bar.sync 	0;
	bar.sync 	0;
	bar.sync 	0;
	setp.gt.u32 	%p3, %r1, 7;
	@%p3 bra 	$L__BB17_6;
	ld.shared.f32 	%f5, [%r4];
	ld.shared.f32 	%f6, [%r4+32];
	min.f32 	%f7, %f5, %f6;
	st.shared.f32 	[%r4], %f7;
$L__BB17_6:
	bar.sync 	0;
	setp.gt.u32 	%p4, %r1, 3;
	@%p4 bra 	$L__BB17_8;
	ld.shared.f32 	%f8, [%r4];
	ld.shared.f32 	%f9, [%r4+16];
	min.f32 	%f10, %f8, %f9;
	st.shared.f32 	[%r4], %f10;
$L__BB17_8:
	bar.sync 	0;
	setp.gt.u32 	%p5, %r1, 1;
	@%p5 bra 	$L__BB17_10;
	ld.shared.f32 	%f11, [%r4];
	ld.shared.f32 	%f12, [%r4+8];
	min.f32 	%f13, %f11, %f12;
	st.shared.f32 	[%r4], %f13;
$L__BB17_10:
	bar.sync 	0;
	setp.ne.s32 	%p6, %r1, 0;
	@%p6 bra 	$L__BB17_12;
	ld.shared.v2.f32 	{%f14, %f15}, [_ZN3mkt6kernel11sdata_floatE];
	min.f32 	%f16, %f14, %f15;
	st.shared.f32 	[_ZN3mkt6kernel11sdata_floatE], %f16;
$L__BB17_12:
	setp.ne.s32 	%p7, %r1, 0;
	bar.sync 	0;
	@%p7 bra 	$L__BB17_14;
	ld.shared.f32 	%f17, [_ZN3mkt6kernel11sdata_floatE];
	cvta.to.global.u64 	%rd6, %rd3;
	mul.wide.u32 	%rd7, %r2, 4;
	add.s64 	%rd8, %rd6, %rd7;
	st.global.f32 	[%rd8], %f17;
$L__BB17_14:
	ret;

}
	// .globl	_ZN3mkt6kernel10reduce_minILj8EEEvPfS2_j
.visible .entry _ZN3mkt6kernel10reduce_minILj8EEEvPfS2_j(
	.param .u64 .ptr .align 1 _ZN3mkt6kernel10reduce_minILj8EEEvPfS2_j_param_0,
	.param .u64 .ptr .align 1 _ZN3mkt6kernel10reduce_minILj8EEEvPfS2_j_param_1,
	.param .u32 _ZN3mkt6kernel10reduce_minILj8EEEvPfS2_j_param_2
)
{
	.reg .pred 	%p<7>;
	.reg .b32 	%r<15>;
	.reg .b32 	%f<16>;
	.reg .b64 	%rd<9>;

	ld.param.u64 	%rd2, [_ZN3mkt6kernel10reduce_minILj8EEEvPfS2_j_param_0];
	ld.param.u64 	%rd3, [_ZN3mkt6kernel10reduce_minILj8EEEvPfS2_j_param_1];
	ld.param.u32 	%r8, [_ZN3mkt6kernel10reduce_minILj8EEEvPfS2_j_param_2];
	mov.u32 	%r1, %tid.x;
	mov.u32 	%r2, %ctaid.x;
	shl.b32 	%r9, %r2, 3;
	add.s32 	%r14, %r9, %r1;
	shl.b32 	%r10, %r1, 2;
	mov.u32 	%r11, _ZN3mkt6kernel11sdata_floatE;
	add.s32 	%r4, %r11, %r10;
	mov.b32 	%r12, 2139095039;
	st.shared.u32 	[%r4], %r12;
	setp.ge.u32 	%p1, %r14, %r8;
	@%p1 bra 	$L__BB18_4;
	mov.u32 	%r13, %nctaid.x;
	shl.b32 	%r5, %r13, 3;
	cvta.to.global.u64 	%rd1, %rd2;
	mov.f32 	%f15, 0f7F7FFFFF;
$L__BB18_2:
	mul.wide.u32 	%rd4, %r14, 4;
	add.s64 	%rd5, %rd1, %rd4;
	ld.global.f32 	%f4, [%rd5];
	min.f32 	%f15, %f15, %f4;
	add.s32 	%r14, %r14, %r5;
	setp.lt.u32 	%p2, %r14, %r8;
	@%p2 bra 	$L__BB18_2;
	st.shared.f32 	[%r4], %f15;
$L__BB18_4:
	bar.sync 	0;
	bar.sync 	0;
	bar.sync 	0;
	bar.sync 	0;
	bar.sync 	0;
	bar.sync 	0;
	bar.sync 	0;
	bar.sync 	0;
	setp.gt.u32 	%p3, %r1, 3;
	@%p3 bra 	$L__BB18_6;
	ld.shared.f32 	%f5, [%r4];
	ld.shared.f32 	%f6, [%r4+16];
	min.f32 	%f7, %f5, %f6;
	st.shared.f32 	[%r4], %f7;
$L__BB18_6:
	bar.sync 	0;
	setp.gt.u32 	%p4, %r1, 1;
	@%p4 bra 	$L__BB18_8;
	ld.shared.f32 	%f8, [%r4];
	ld.shared.f32 	%f9, [%r4+8];
	min.f32 	%f10, %f8, %f9;
	st.shared.f32 	[%r4], %f10;
$L__BB18_8:
	bar.sync 	0;
	setp.ne.s32 	%p5, %r1, 0;
	@%p5 bra 	$L__BB18_10;
	ld.shared.v2.f32 	{%f11, %f12}, [_ZN3mkt6kernel11sdata_floatE];
	min.f32 	%f13, %f11, %f12;
	st.shared.f32 	[_ZN3mkt6kernel11sdata_floatE], %f13;
$L__BB18_10:
	setp.ne.s32 	%p6, %r1, 0;
	bar.sync 	0;
	@%p6 bra 	$L__BB18_12;
	ld.shared.f32 	%f14, [_ZN3mkt6kernel11sdata_floatE];
	cvta.to.global.u64 	%rd6, %rd3;
	mul.wide.u32 	%rd7, %r2, 4;
	add.s64 	%rd8, %rd6, %rd7;
	st.global.f32 	[%rd8], %f14;
$L__BB18_12:
	ret;

}
	// .globl	_ZN3mkt6kernel10reduce_minILj4EEEvPfS2_j
.visible .entry _ZN3mkt6kernel10reduce_minILj4EEEvPfS2_j(
	.param .u64 .ptr .align 1 _ZN3mkt6kernel10reduce_minILj4EEEvPfS2_j_param_0,
	.param .u64 .ptr .align 1 _ZN3mkt6kernel10reduce_minILj4EEEvPfS2_j_param_1,
	.param .u32 _ZN3mkt6kernel10reduce_minILj4EEEvPfS2_j_param_2
)
{
	.reg .pred 	%p<6>;
	.reg .b32 	%r<15>;
	.reg .b32 	%f<13>;
	.reg .b64 	%rd<9>;

	ld.param.u64 	%rd2, [_ZN3mkt6kernel10reduce_minILj4EEEvPfS2_j_param_0];
	ld.param.u64 	%rd3, [_ZN3mkt6kernel10reduce_minILj4EEEvPfS2_j_param_1];
	ld.param.u32 	%r8, [_ZN3mkt6kernel10reduce_minILj4EEEvPfS2_j_param_2];
	mov.u32 	%r1, %tid.x;
	mov.u32 	%r2, %ctaid.x;
	shl.b32 	%r9, %r2, 2;
	add.s32 	%r14, %r9, %r1;
	shl.b32 	%r10, %r1, 2;
	mov.u32 	%r11, _ZN3mkt6kernel11sdata_floatE;
	add.s32 	%r4, %r11, %r10;
	mov.b32 	%r12, 2139095039;
	st.shared.u32 	[%r4], %r12;
	setp.ge.u32 	%p1, %r14, %r8;
	@%p1 bra 	$L__BB19_4;
	mov.u32 	%r13, %nctaid.x;
	shl.b32 	%r5, %r13, 2;
	cvta.to.global.u64 	%rd1, %rd2;
	mov.f32 	%f12, 0f7F7FFFFF;
$L__BB19_2:
	mul.wide.u32 	%rd4, %r14, 4;
	add.s64 	%rd5, %rd1, %rd4;
	ld.global.f32 	%f4, [%rd5];
	min.f32 	%f12, %f12, %f4;
	add.s32 	%r14, %r14, %r5;
	setp.lt.u32 	%p2, %r14, %r8;
	@%p2 bra 	$L__BB19_2;
	st.shared.f32 	[%r4], %f12;
$L__BB19_4:
	bar.sync 	0;
	bar.sync 	0;
	bar.sync 	0;
	bar.sync 	0;
	bar.sync 	0;
	bar.sync 	0;
	bar.sync 	0;
	bar.sync 	0;
	bar.sync 	0;
	setp.gt.u32 	%p3, %r1, 1;
	@%p3 bra 	$L__BB19_6;
	ld.shared.f32 	%f5, [%r4];
	ld.shared.f32 	%f6, [%r4+8];
	min.f32 	%f7, %f5, %f6;
	st.shared.f32 	[%r4], %f7;
$L__BB19_6:
	bar.sync 	0;
	setp.ne.s32 	%p4, %r1, 0;
	@%p4 bra 	$L__BB19_8;
	ld.shared.v2.f32 	{%f8, %f9}, [_ZN3mkt6kernel11sdata_floatE];
	min.f32 	%f10, %f8, %f9;
	st.shared.f32 	[_ZN3mkt6kernel11sdata_floatE], %f10;
$L__BB19_8:
	setp.ne.s32 	%p5, %r1, 0;
	bar.sync 	0;
	@%p5 bra 	$L__BB19_10;
	ld.shared.f32 	%f11, [_ZN3mkt6kernel11sdata_floatE];
	cvta.to.global.u64 	%rd6, %rd3;
	mul.wide.u32 	%rd7, %r2, 4;
	add.s64 	%rd8, %rd6, %rd7;
	st.global.f32 	[%rd8], %f11;
$L__BB19_10:
	ret;

}
	// .globl	_ZN3mkt6kernel10reduce_minILj2EEEvPfS2_j
.visible .entry _ZN3mkt6kernel10reduce_minILj2EEEvPfS2_j(
	.param .u64 .ptr .align 1 _ZN3mkt6kernel10reduce_minILj2EEEvPfS2_j_param_0,
	.param .u64 .ptr .align 1 _ZN3mkt6kernel10reduce_minILj2EEEvPfS2_j_param_1,
	.param .u32 _ZN3mkt6kernel10reduce_minILj2EEEvPfS2_j_param_2
)
{
	.reg .pred 	%p<5>;
	.reg .b32 	%r<15>;
	.reg .b32 	%f<10>;
	.reg .b64 	%rd<9>;

	ld.param.u64 	%rd2, [_ZN3mkt6kernel10reduce_minILj2EEEvPfS2_j_param_0];
	ld.param.u64 	%rd3, [_ZN3mkt6kernel10reduce_minILj2EEEvPfS2_j_param_1];
	ld.param.u32 	%r8, [_ZN3mkt6kernel10reduce_minILj2EEEvPfS2_j_param_2];
	mov.u32 	%r1, %tid.x;
	mov.u32 	%r2, %ctaid.x;
	shl.b32 	%r9, %r2, 1;
	add.s32 	%r14, %r9, %r1;
	shl.b32 	%r10, %r1, 2;
	mov.u32 	%r11, _ZN3mkt6kernel11sdata_floatE;
	add.s32 	%r4, %r11, %r10;
	mov.b32 	%r12, 2139095039;
	st.shared.u32 	[%r4], %r12;
	setp.ge.u32 	%p1, %r14, %r8;
	@%p1 bra 	$L__BB20_4;
	mov.u32 	%r13, %nctaid.x;
	shl.b32 	%r5, %r13, 1;
	cvta.to.global.u64 	%rd1, %rd2;
	mov.f32 	%f9, 0f7F7FFFFF;
$L__BB20_2:
	mul.wide.u32 	%rd4, %r14, 4;
	add.s64 	%rd5, %rd1, %rd4;
	ld.global.f32 	%f4, [%rd5];
	min.f32 	%f9, %f9, %f4;
	add.s32 	%r14, %r14, %r5;
	setp.lt.u32 	%p2, %r14, %r8;
	@%p2 bra 	$L__BB20_2;
	st.shared.f32 	[%r4], %f9;
$L__BB20_4:
	bar.sync 	0;
	bar.sync 	0;
	bar.sync 	0;
	bar.sync 	0;
	bar.sync 	0;
	bar.sync 	0;
	bar.sync 	0;
	bar.sync 	0;
	bar.sync 	0;
	bar.sync 	0;
	setp.ne.s32 	%p3, %r1, 0;
	@%p3 bra 	$L__BB20_6;
	ld.shared.v2.f32 	{%f5, %f6}, [_ZN3mkt6kernel11sdata_floatE];
	min.f32 	%f7, %f5, %f6;
	st.shared.f32 	[_ZN3mkt6kernel11sdata_floatE], %f7;
$L__BB20_6:
	setp.ne.s32 	%p4, %r1, 0;
	bar.sync 	0;
	@%p4 bra 	$L__BB20_8;
	ld.shared.f32 	%f8, [_ZN3mkt6kernel11sdata_floatE];
	cvta.to.global.u64 	%rd6, %rd3;
	mul.wide.u32 	%rd7, %r2, 4;
	add.s64 	%rd8, %rd6, %rd7;
	st.global.f32 	[%rd8], %f8;
$L__BB20_8:
	ret;

}
	// .globl	_ZN3mkt6kernel10reduce_minILj1EEEvPfS2_j
.visible .entry _ZN3mkt6kernel10reduce_minILj1EEEvPfS2_j(
	.param .u64 .ptr .align 1 _ZN3mkt6kernel10reduce_minILj1EEEvPfS2_j_param_0,
	.param .u64 .ptr .align 1 _ZN3mkt6kernel10reduce_minILj1EEEvPfS2_j_param_1,
	.param .u32 _ZN3mkt6kernel10reduce_minILj1EEEvPfS2_j_param_2
)
{
	.reg .pred 	%p<4>;
	.reg .b32 	%r<13>;
	.reg .b32 	%f<7>;
	.reg .b64 	%rd<9>;

	ld.param.u64 	%rd2, [_ZN3mkt6kernel10reduce_minILj1EEEvPfS2_j_param_0];
	ld.param.u64 	%rd3, [_ZN3mkt6kernel10reduce_minILj1EEEvPfS2_j_param_1];
	ld.param.u32 	%r8, [_ZN3mkt6kernel10reduce_minILj1EEEvPfS2_j_param_2];
	mov.u32 	%r1, %tid.x;
	mov.u32 	%r2, %ctaid.x;
	add.s32 	%r12, %r2, %r1;
	shl.b32 	%r9, %r1, 2;
	mov.u32 	%r10, _ZN3mkt6kernel11sdata_floatE;
	add.s32 	%r4, %r10, %r9;
	mov.b32 	%r11, 2139095039;
	st.shared.u32 	[%r4], %r11;
	setp.ge.u32 	%p1, %r12, %r8;
	@%p1 bra 	$L__BB21_4;
	mov.u32 	%r5, %nctaid.x;
	cvta.to.global.u64 	%rd1, %rd2;
	mov.f32 	%f6, 0f7F7FFFFF;
$L__BB21_2:
	mul.wide.u32 	%rd4, %r12, 4;
	add.s64 	%rd5, %rd1, %rd4;
	ld.global.f32 	%f4, [%rd5];
	min.f32 	%f6, %f6, %f4;
	add.s32 	%r12, %r12, %r5;
	setp.lt.u32 	%p2, %r12, %r8;
	@%p2 bra 	$L__BB21_2;
	st.shared.f32 	[%r4], %f6;
$L__BB21_4:
	bar.sync 	0;
	bar.sync 	0;
	bar.sync 	0;
	bar.sync 	0;
	bar.sync 	0;
	bar.sync 	0;
	bar.sync 	0;
	bar.sync 	0;
	bar.sync 	0;
	bar.sync 	0;
	bar.sync 	0;
	setp.ne.s32 	%p3, %r1, 0;
	@%p3 bra 	$L__BB21_6;
	ld.shared.f32 	%f5, [_ZN3mkt6kernel11sdata_floatE];
	cvta.to.global.u64 	%rd6, %rd3;
	mul.wide.u32 	%rd7, %r2, 4;
	add.s64 	%rd8, %rd6, %rd7;
	st.global.f32 	[%rd8], %f5;
$L__BB21_6:
	ret;

}
	// .globl	_ZN3mkt6kernel10reduce_minILj1024EEEvPdS2_j
.visible .entry _ZN3mkt6kernel10reduce_minILj1024EEEvPdS2_j(
	.param .u64 .ptr .align 1 _ZN3mkt6kernel10reduce_minILj1024EEEvPdS2_j_param_0,
	.param .u64 .ptr .align 1 _ZN3mkt6kernel10reduce_minILj1024EEEvPdS2_j_param_1,
	.param .u32 _ZN3mkt6kernel10reduce_minILj1024EEEvPdS2_j_param_2
)
{
	.reg .pred 	%p<14>;
	.reg .b32 	%r<14>;
	.reg .b64 	%rd<10>;
	.reg .b64 	%fd<37>;

	ld.param.u64 	%rd2, [_ZN3mkt6kernel10reduce_minILj1024EEEvPdS2_j_param_0];
	ld.param.u64 	%rd3, [_ZN3mkt6kernel10reduce_minILj1024EEEvPdS2_j_param_1];
	ld.param.u32 	%r8, [_ZN3mkt6kernel10reduce_minILj1024EEEvPdS2_j_param_2];
	mov.u32 	%r1, %tid.x;
	mov.u32 	%r2, %ctaid.x;
	shl.b32 	%r9, %r2, 10;
	or.b32  	%r13, %r9, %r1;
	shl.b32 	%r10, %r1, 3;
	mov.u32 	%r11, _ZN3mkt6kernel12sdata_doubleE;
	add.s32 	%r4, %r11, %r10;
	mov.b64 	%rd4, 9218868437227405311;
	st.shared.u64 	[%r4], %rd4;
	setp.ge.u32 	%p1, %r13, %r8;
	@%p1 bra 	$L__BB22_4;
	mov.u32 	%r12, %nctaid.x;
	shl.b32 	%r5, %r12, 10;
	cvta.to.global.u64 	%rd1, %rd2;
	mov.f64 	%fd36, 0d7FEFFFFFFFFFFFFF;
$L__BB22_2:
	mul.wide.u32 	%rd5, %r13, 8;
	add.s64 	%rd6, %rd1, %rd5;
	ld.global.f64 	%fd4, [%rd6];
	min.f64 	%fd36, %fd36, %fd4;
	add.s32 	%r13, %r13, %r5;
	setp.lt.u32 	%p2, %r13, %r8;
	@%p2 bra 	$L__BB22_2;
	st.shared.f64 	[%r4], %fd36;
$L__BB22_4:
	bar.sync 	0;
	setp.gt.u32 	%p3, %r1, 511;
	@%p3 bra 	$L__BB22_6;
	ld.shared.f64 	%fd5, [%r4];
	ld.shared.f64 	%fd6, [%r4+4096];
	min.f64 	%fd7, %fd5, %fd6;
	st.shared.f64 	[%r4], %fd7;
$L__BB22_6:
	bar.sync 	0;
	setp.gt.u32 	%p4, %r1, 255;
	@%p4 bra 	$L__BB22_8;
	ld.shared.f64 	%fd8, [%r4];
	ld.shared.f64 	%fd9, [%r4+2048];
	min.f64 	%fd10, %fd8, %fd9;
	st.shared.f64 	[%r4], %fd10;
$L__BB22_8:
	bar.sync 	0;
	setp.gt.u32 	%p5, %r1, 127;
	@%p5 bra 	$L__BB22_10;
	ld.shared.f64 	%fd11, [%r4];
	ld.shared.f64 	%fd12, [%r4+1024];
	min.f64 	%fd13, %fd11, %fd12;
	st.shared.f64 	[%r4], %fd13;
$L__BB22_10:
	bar.sync 	0;
	setp.gt.u32 	%p6, %r1, 63;
	@%p6 bra 	$L__BB22_12;
	ld.shared.f64 	%fd14, [%r4];
	ld.shared.f64 	%fd15, [%r4+512];
	min.f64 	%fd16, %fd14, %fd15;
	st.shared.f64 	[%r4], %fd16;
$L__BB22_12:
	bar.sync 	0;
	setp.gt.u32 	%p7, %r1, 31;
	@%p7 bra 	$L__BB22_14;
	ld.shared.f64 	%fd17, [%r4];
	ld.shared.f64 	%fd18, [%r4+256];
	min.f64 	%fd19, %fd17, %fd18;
	st.shared.f64 	[%r4], %fd19;
$L__BB22_14:
	bar.sync 	0;
	setp.gt.u32 	%p8, %r1, 15;
	@%p8 bra 	$L__BB22_16;
	ld.shared.f64 	%fd20, [%r4];
	ld.shared.f64 	%fd21, [%r4+128];
	min.f64 	%fd22, %fd20, %fd21;
	st.shared.f64 	[%r4], %fd22;
$L__BB22_16:
	bar.sync 	0;
	setp.gt.u32 	%p9, %r1, 7;
	@%p9 bra 	$L__BB22_18;
	ld.shared.f64 	%fd23, [%r4];
	ld.shared.f64 	%fd24, [%r4+64];
	min.f64 	%fd25, %fd23, %fd24;
	st.shared.f64 	[%r4], %fd25;
$L__BB22_18:
	bar.sync 	0;
	setp.gt.u32 	%p10, %r1, 3;
	@%p10 bra 	$L__BB22_20;
	ld.shared.f64 	%fd26, [%r4];
	ld.shared.f64 	%fd27, [%r4+32];
	min.f64 	%fd28, %fd26, %fd27;
	st.shared.f64 	[%r4], %fd28;
$L__BB22_20:
	bar.sync 	0;
	setp.gt.u32 	%p11, %r1, 1;
	@%p11 bra 	$L__BB22_22;
	ld.shared.f64 	%fd29, [%r4];
	ld.shared.f64 	%fd30, [%r4+16];
	min.f64 	%fd31, %fd29, %fd30;
	st.shared.f64 	[%r4], %fd31;
$L__BB22_22:
	bar.sync 	0;
	setp.ne.s32 	%p12, %r1, 0;
	@%p12 bra 	$L__BB22_24;
	ld.shared.v2.f64 	{%fd32, %fd33}, [_ZN3mkt6kernel12sdata_doubleE];
	min.f64 	%fd34, %fd32, %fd33;
	st.shared.f64 	[_ZN3mkt6kernel12sdata_doubleE], %fd34;
$L__BB22_24:
	setp.ne.s32 	%p13, %r1, 0;
	bar.sync 	0;
	@%p13 bra 	$L__BB22_26;
	ld.shared.f64 	%fd35, [_ZN3mkt6kernel12sdata_doubleE];
	cvta.to.global.u64 	%rd7, %rd3;
	mul.wide.u32 	%rd8, %r2, 8;
	add.s64 	%rd9, %rd7, %rd8;
	st.global.f64 	[%rd9], %fd35;
$L__BB22_26:
	ret;

}
	// .globl	_ZN3mkt6kernel10reduce_minILj512EEEvPdS2_j
.visible .entry _ZN3mkt6kernel10reduce_minILj512EEEvPdS2_j(
	.param .u64 .ptr .align 1 _ZN3mkt6kernel10reduce_minILj512EEEvPdS2_j_param_0,
	.param .u64 .ptr .align 1 _ZN3mkt6kernel10reduce_minILj512EEEvPdS2_j_param_1,
	.param .u32 _ZN3mkt6kernel10reduce_minILj512EEEvPdS2_j_param_2
)
{
	.reg .pred 	%p<13>;
	.reg .b32 	%r<14>;
	.reg .b64 	%rd<10>;
	.reg .b64 	%fd<34>;

	ld.param.u64 	%rd2, [_ZN3mkt6kernel10reduce_minILj512EEEvPdS2_j_param_0];
	ld.param.u64 	%rd3, [_ZN3mkt6kernel10reduce_minILj512EEEvPdS2_j_param_1];
	ld.param.u32 	%r8, [_ZN3mkt6kernel10reduce_minILj512EEEvPdS2_j_param_2];
	mov.u32 	%r1, %tid.x;
	mov.u32 	%r2, %ctaid.x;
	shl.b32 	%r9, %r2, 9;
	add.s32 	%r13, %r9, %r1;
	shl.b32 	%r10, %r1, 3;
	mov.u32 	%r11, _ZN3mkt6kernel12sdata_doubleE;
	add.s32 	%r4, %r11, %r10;
	mov.b64 	%rd4, 9218868437227405311;
	st.shared.u64 	[%r4], %rd4;
	setp.ge.u32 	%p1, %r13, %r8;
	@%p1 bra 	$L__BB23_4;
	mov.u32 	%r12, %nctaid.x;
	shl.b32 	%r5, %r12, 9;
	cvta.to.global.u64 	%rd1, %rd2;
	mov.f64 	%fd33, 0d7FEFFFFFFFFFFFFF;
$L__BB23_2:
	mul.wide.u32 	%rd5, %r13, 8;
	add.s64 	%rd6, %rd1, %rd5;
	ld.global.f64 	%fd4, [%rd6];
	min.f64 	%fd33, %fd33, %fd4;
	add.s32 	%r13, %r13, %r5;
	setp.lt.u32 	%p2, %r13, %r8;
	@%p2 bra 	$L__BB23_2;
	st.shared.f64 	[%r4], %fd33;
$L__BB23_4:
	bar.sync 	0;
	bar.sync 	0;
	setp.gt.u32 	%p3, %r1, 255;
	@%p3 bra 	$L__BB23_6;
	ld.shared.f64 	%fd5, [%r4];
	ld.shared.f64 	%fd6, [%r4+2048];
	min.f64 	%fd7, %fd5, %fd6;
	st.shared.f64 	[%r4], %fd7;
$L__BB23_6:
	bar.sync 	0;
	setp.gt.u32 	%p4, %r1, 127;
	@%p4 bra 	$L__BB23_8;
	ld.shared.f64 	%fd8, [%r4];
	ld.shared.f64 	%fd9, [%r4+1024];
	min.f64 	%fd10, %fd8, %fd9;
	st.shared.f64 	[%r4], %fd10;
$L__BB23_8:
	bar.sync 	0;
	setp.gt.u32 	%p5, %r1, 63;
	@%p5 bra 	$L__BB23_10;
	ld.shared.f64 	%fd11, [%r4];
	ld.shared.f64 	%fd12, [%r4+512];
	min.f64 	%fd13, %fd11, %fd12;
	st.shared.f64 	[%r4], %fd13;
$L__BB23_10:
	bar.sync 	0;
	setp.gt.u32 	%p6, %r1, 31;
	@%p6 bra 	$L__BB23_12;
	ld.shared.f64 	%fd14, [%r4];
	ld.shared.f64 	%fd15, [%r4+256];
	min.f64 	%fd16, %fd14, %fd15;
	st.shared.f64 	[%r4], %fd16;
$L__BB23_12:
	bar.sync 	0;
	setp.gt.u32 	%p7, %r1, 15;
	@%p7 bra 	$L__BB23_14;
	ld.shared.f64 	%fd17, [%r4];
	ld.shared.f64 	%fd18, [%r4+128];
	min.f64 	%fd19, %fd17, %fd18;
	st.shared.f64 	[%r4], %fd19;
$L__BB23_14:
	bar.sync 	0;
	setp.gt.u32 	%p8, %r1, 7;
	@%p8 bra 	$L__BB23_16;
	ld.shared.f64 	%fd20, [%r4];
	ld.shared.f64 	%fd21, [%r4+64];
	min.f64 	%fd22, %fd20, %fd21;
	st.shared.f64 	[%r4], %fd22;
$L__BB23_16:
	bar.sync 	0;
	setp.gt.u32 	%p9, %r1, 3;
	@%p9 bra 	$L__BB23_18;
	ld.shared.f64 	%fd23, [%r4];
	ld.shared.f64 	%fd24, [%r4+32];
	min.f64 	%fd25, %fd23, %fd24;
	st.shared.f64 	[%r4], %fd25;
$L__BB23_18:
	bar.sync 	0;
	setp.gt.u32 	%p10, %r1, 1;
	@%p10 bra 	$L__BB23_20;
	ld.shared.f64 	%fd26, [%r4];
	ld.shared.f64 	%fd27, [%r4+16];
	min.f64 	%fd28, %fd26, %fd27;
	st.shared.f64 	[%r4], %fd28;
$L__BB23_20:
	bar.sync 	0;
	setp.ne.s32 	%p11, %r1, 0;
	@%p11 bra 	$L__BB23_22;
	ld.shared.v2.f64 	{%fd29, %fd30}, [_ZN3mkt6kernel12sdata_doubleE];
	min.f64 	%fd31, %fd29, %fd30;
	st.shared.f64 	[_ZN3mkt6kernel12sdata_doubleE], %fd31;
$L__BB23_22:
	setp.ne.s32 	%p12, %r1, 0;
	bar.sync 	0;
	@%p12 bra 	$L__BB23_24;
	ld.shared.f64 	%fd32, [_ZN3mkt6kernel12sdata_doubleE];
	cvta.to.global.u64 	%rd7, %rd3;
	mul.wide.u32 	%rd8, %r2, 8;
	add.s64 	%rd9, %rd7, %rd8;
	st.global.f64 	[%rd9], %fd32;
$L__BB23_24:
	ret;

}
	// .globl	_ZN3mkt6kernel10reduce_minILj256EEEvPdS2_j
.visible .entry _ZN3mkt6kernel10reduce_minILj256EEEvPdS2_j(
	.param .u64 .ptr .align 1 _ZN3mkt6kernel10reduce_minILj256EEEvPdS2_j_param_0,
	.param .u64 .ptr .align 1 _ZN3mkt6kernel10reduce_minILj256EEEvPdS2_j_param_1,
	.param .u32 _ZN3mkt6kernel10reduce_minILj256EEEvPdS2_j_param_2
)
{
	.reg .pred 	%p<12>;
	.reg .b32 	%r<14>;
	.reg .b64 	%rd<10>;
	.reg .b64 	%fd<31>;

	ld.param.u64 	%rd2, [_ZN3mkt6kernel10reduce_minILj256EEEvPdS2_j_param_0];
	ld.param.u64 	%rd3, [_ZN3mkt6kernel10reduce_minILj256EEEvPdS2_j_param_1];
	ld.param.u32 	%r8, [_ZN3mkt6kernel10reduce_minILj256EEEvPdS2_j_param_2];
	mov.u32 	%r1, %tid.x;
	mov.u32 	%r2, %ctaid.x;
	shl.b32 	%r9, %r2, 8;
	add.s32 	%r13, %r9, %r1;
	shl.b32 	%r10, %r1, 3;
	mov.u32 	%r11, _ZN3mkt6kernel12sdata_doubleE;
	add.s32 	%r4, %r11, %r10;
	mov.b64 	%rd4, 9218868437227405311;
	st.shared.u64 	[%r4], %rd4;
	setp.ge.u32 	%p1, %r13, %r8;
	@%p1 bra 	$L__BB24_4;
	mov.u32 	%r12, %nctaid.x;
	shl.b32 	%r5, %r12, 8;
	cvta.to.global.u64 	%rd1, %rd2;
	mov.f64 	%fd30, 0d7FEFFFFFFFFFFFFF;
$L__BB24_2:
	mul.wide.u32 	%rd5, %r13, 8;
	add.s64 	%rd6, %rd1, %rd5;
	ld.global.f64 	%fd4, [%rd6];
	min.f64 	%fd30, %fd30, %fd4;
	add.s32 	%r13, %r13, %r5;
	setp.lt.u32 	%p2, %r13, %r8;
	@%p2 bra 	$L__BB24_2;
	st.shared.f64 	[%r4], %fd30;
$L__BB24_4:
	bar.sync 	0;
	bar.sync 	0;
	bar.sync 	0;
	setp.gt.u32 	%p3, %r1, 127;
	@%p3 bra 	$L__BB24_6;
	ld.shared.f64 	%fd5, [%r4];
	ld.shared.f64 	%fd6, [%r4+1024];
	min.f64 	%fd7, %fd5, %fd6;
	st.shared.f64 	[%r4], %fd7;
$L__BB24_6:
	bar.sync 	0;
	setp.gt.u32 	%p4, %r1, 63;
	@%p4 bra 	$L__BB24_8;
	ld.shared.f64 	%fd8, [%r4];
	ld.shared.f64 	%fd9, [%r4+512];
	min.f64 	%fd10, %fd8, %fd9;
	st.shared.f64 	[%r4], %fd10;
$L__BB24_8:
	bar.sync 	0;
	setp.gt.u32 	%p5, %r1, 31;
	@%p5 bra 	$L__BB24_10;
	ld.shared.f64 	%fd11, [%r4];
	ld.shared.f64 	%fd12, [%r4+256];
	min.f64 	%fd13, %fd11, %fd12;
	st.shared.f64 	[%r4], %fd13;
$L__BB24_10:
	bar.sync 	0;
	setp.gt.u32 	%p6, %r1, 15;
	@%p6 bra 	$L__BB24_12;
	ld.shared.f64 	%fd14, [%r4];
	ld.shared.f64 	%fd15, [%r4+128];
	min.f64 	%fd16, %fd14, %fd15;
	st.shared.f64 	[%r4], %fd16;
$L__BB24_12:
	bar.sync 	0;
	setp.gt.u32 	%p7, %r1, 7;
	@%p7 bra 	$L__BB24_14;
	ld.shared.f64 	%fd17, [%r4];
	ld.shared.f64 	%fd18, [%r4+64];
	min.f64 	%fd19, %fd17, %fd18;
	st.shared.f64 	[%r4], %fd19;
$L__BB24_14:
	bar.sync 	0;
	setp.gt.u32 	%p8, %r1, 3;
	@%p8 bra 	$L__BB24_16;
	ld.shared.f64 	%fd20, [%r4];
	ld.shared.f64 	%fd21, [%r4+32];
	min.f64 	%fd22, %fd20, %fd21;
	st.shared.f64 	[%r4], %fd22;
$L__BB24_16:
	bar.sync 	0;
	setp.gt.u32 	%p9, %r1, 1;
	@%p9 bra 	$L__BB24_18;
	ld.shared.f64 	%fd23, [%r4];
	ld.shared.f64 	%fd24, [%r4+16];
	min.f64 	%fd25, %fd23, %fd24;
	st.shared.f64 	[%r4], %fd25;
$L__BB24_18:
	bar.sync 	0;
	setp.ne.s32 	%p10, %r1, 0;
	@%p10 bra 	$L__BB24_20;
	ld.shared.v2.f64 	{%fd26, %fd27}, [_ZN3mkt6kernel12sdata_doubleE];
	min.f64 	%fd28, %fd26, %fd27;
	st.shared.f64 	[_ZN3mkt6kernel12sdata_doubleE], %fd28;
$L__BB24_20:
	setp.ne.s32 	%p11, %r1, 0;
	bar.sync 	0;
	@%p11 bra 	$L__BB24_22;
	ld.shared.f64 	%fd29, [_ZN3mkt6kernel12sdata_doubleE];
	cvta.to.global.u64 	%rd7, %rd3;
	mul.wide.u32 	%rd8, %r2, 8;
	add.s64 	%rd9, %rd7, %rd8;
	st.global.f64 	[%rd9], %fd29;
$L__BB24_22:
	ret;

}
	// .globl	_ZN3mkt6kernel10reduce_minILj128EEEvPdS2_j
.visible .entry _ZN3mkt6kernel10reduce_minILj128EEEvPdS2_j(
	.param .u64 .ptr .align 1 _ZN3mkt6kernel10reduce_minILj128EEEvPdS2_j_param_0,
	.param .u64 .ptr .align 1 _ZN3mkt6kernel10reduce_minILj128EEEvPdS2_j_param_1,
	.param .u32 _ZN3mkt6kernel10reduce_minILj128EEEvPdS2_j_param_2
)
{
	.reg .pred 	%p<11>;
	.reg .b32 	%r<14>;
	.reg .b64 	%rd<10>;
	.reg .b64 	%fd<28>;

	ld.param.u64 	%rd2, [_ZN3mkt6kernel10reduce_minILj128EEEvPdS2_j_param_0];
	ld.param.u64 	%rd3, [_ZN3mkt6kernel10reduce_minILj128EEEvPdS2_j_param_1];
	ld.param.u32 	%r8, [_ZN3mkt6kernel10reduce_minILj128EEEvPdS2_j_param_2];
	mov.u32 	%r1, %tid.x;
	mov.u32 	%r2, %ctaid.x;
	shl.b32 	%r9, %r2, 7;
	add.s32 	%r13, %r9, %r1;
	shl.b32 	%r10, %r1, 3;
	mov.u32 	%r11, _ZN3mkt6kernel12sdata_doubleE;
	add.s32 	%r4, %r11, %r10;
	mov.b64 	%rd4, 9218868437227405311;
	st.shared.u64 	[%r4], %rd4;
	setp.ge.u32 	%p1, %r13, %r8;
	@%p1 bra 	$L__BB25_4;
	mov.u32 	%r12, %nctaid.x;
	shl.b32 	%r5, %r12, 7;
	cvta.to.global.u64 	%rd1, %rd2;
	mov.f64 	%fd27, 0d7FEFFFFFFFFFFFFF;
$L__BB25_2:
	mul.wide.u32 	%rd5, %r13, 8;
	add.s64 	%rd6, %rd1, %rd5;
	ld.global.f64 	%fd4, [%rd6];
	min.f64 	%fd27, %fd27, %fd4;
	add.s32 	%r13, %r13, %r5;
	setp.lt.u32 	%p2, %r13, %r8;
	@%p2 bra 	$L__BB25_2;
	st.shared.f64 	[%r4], %fd27;
$L__BB25_4:
	bar.sync 	0;
	bar.sync 	0;
	bar.sync 	0;
	bar.sync 	0;
	setp.gt.u32 	%p3, %r1, 63;
	@%p3 bra 	$L__BB25_6;
	ld.shared.f64 	%fd5, [%r4];
	ld.shared.f64 	%fd6, [%r4+512];
	min.f64 	%fd7, %fd5, %fd6;
	st.shared.f64 	[%r4], %fd7;
$L__BB25_6:
	bar.sync 	0;
	setp.gt.u32 	%p4, %r1, 31;
	@%p4 bra 	$L__BB25_8;
	ld.shared.f64 	%fd8, [%r4];
	ld.shared.f64 	%fd9, [%r4+256];
	min.f64 	%fd10, %fd8, %fd9;
	st.shared.f64 	[%r4], %fd10;
$L__BB25_8:
	bar.sync 	0;
	setp.gt.u32 	%p5, %r1, 15;
	@%p5 bra 	$L__BB25_10;
	ld.shared.f64 	%fd11, [%r4];
	ld.shared.f64 	%fd12, [%r4+128];
	min.f64 	%fd13, %fd11, %fd12;
	st.shared.f64 	[%r4], %fd13;
$L__BB25_10:
	bar.sync 	0;
	setp.gt.u32 	%p6, %r1, 7;
	@%p6 bra 	$L__BB25_12;
	ld.shared.f64 	%fd14, [%r4];
	ld.shared.f64 	%fd15, [%r4+64];
	min.f64 	%fd16, %fd14, %fd15;
	st.shared.f64 	[%r4], %fd16;
$L__BB25_12:
	bar.sync 	0;
	setp.gt.u32 	%p7, %r1, 3;
	@%p7 bra 	$L__BB25_14;
	ld.shared.f64 	%fd17, [%r4];
	ld.shared.f64 	%fd18, [%r4+32];
	min.f64 	%fd19, %fd17, %fd18;
	st.shared.f64 	[%r4], %fd19;
$L__BB25_14:
	bar.sync 	0;
	setp.gt.u32 	%p8, %r1, 1;
	@%p8 bra 	$L__BB25_16;
	ld.shared.f64 	%fd20, [%r4];
	ld.shared.f64 	%fd21, [%r4+16];
	min.f64 	%fd22, %fd20, %fd21;
	st.shared.f64 	[%r4], %fd22;
$L__BB25_16:
	bar.sync 	0;
	setp.ne.s32 	%p9, %r1, 0;
	@%p9 bra 	$L__BB25_18;
	ld.shared.v2.f64 	{%fd23, %fd24}, [_ZN3mkt6kernel12sdata_doubleE];
	min.f64 	%fd25, %fd23, %fd24;
	st.shared.f64 	[_ZN3mkt6kernel12sdata_doubleE], %fd25;
$L__BB25_18:
	setp.ne.s32 	%p10, %r1, 0;
	bar.sync 	0;
	@%p10 bra 	$L__BB25_20;
	ld.shared.f64 	%fd26, [_ZN3mkt6kernel12sdata_doubleE];
	cvta.to.global.u64 	%rd7, %rd3;
	mul.wide.u32 	%rd8, %r2, 8;
	add.s64 	%rd9, %rd7, %rd8;
	st.global.f64 	[%rd9], %fd26;
$L__BB25_20:
	ret;

}
	// .globl	_ZN3mkt6kernel10reduce_minILj64EEEvPdS2_j
.visible .entry _ZN3mkt6kernel10reduce_minILj64EEEvPdS2_j(
	.param .u64 .ptr .align 1 _ZN3mkt6kernel10reduce_minILj64EEEvPdS2_j_param_0,
	.param .u64 .ptr .align 1 _ZN3mkt6kernel10reduce_minILj64EEEvPdS2_j_param_1,
	.param .u32 _ZN3mkt6kernel10reduce_minILj64EEEvPdS2_j_param_2
)
{
	.reg .pred 	%p<10>;
	.reg .b32 	%r<14>;
	.reg .b64 	%rd<10>;
	.reg .b64 	%fd<25>;

	ld.param.u64 	%rd2, [_ZN3mkt6kernel10reduce_minILj64EEEvPdS2_j_param_0];
	ld.param.u64 	%rd3, [_ZN3mkt6kernel10reduce_minILj64EEEvPdS2_j_param_1];
	ld.param.u32 	%r8, [_ZN3mkt6kernel10reduce_minILj64EEEvPdS2_j_param_2];
	mov.u32 	%r1, %tid.x;
	mov.u32 	%r2, %ctaid.x;
	shl.b32 	%r9, %r2, 6;
	add.s32 	%r13, %r9, %r1;
	shl.b32 	%r10, %r1, 3;
	mov.u32 	%r11, _ZN3mkt6kernel12sdata_doubleE;
	add.s32 	%r4, %r11, %r10;
	mov.b64 	%rd4, 9218868437227405311;
	st.shared.u64 	[%r4], %rd4;
	setp.ge.u32 	%p1, %r13, %r8;
	@%p1 bra 	$L__BB26_4;
	mov.u32 	%r12, %nctaid.x;
	shl.b32 	%r5, %r12, 6;
	cvta.to.global.u64 	%rd1, %rd2;
	mov.f64 	%fd24, 0d7FEFFFFFFFFFFFFF;
$L__BB26_2:
	mul.wide.u32 	%rd5, %r13, 8;
	add.s64 	%rd6, %rd1, %rd5;
	ld.global.f64 	%fd4, [%rd6];
	min.f64 	%fd24, %fd24, %fd4;
	add.s32 	%r13, %r13, %r5;
	setp.lt.u32 	%p2, %r13, %r8;
	@%p2 bra 	$L__BB26_2;
	st.shared.f64 	[%r4], %fd24;
$L__BB26_4:
	bar.sync 	0;
	bar.sync 	0;
	bar.sync 	0;
	bar.sync 	0;
	bar.sync 	0;
	setp.gt.u32 	%p3, %r1, 31;
	@%p3 bra 	$L__BB26_6;
	ld.shared.f64 	%fd5, [%r4];
	ld.shared.f64 	%fd6, [%r4+256];
	min.f64 	%fd7, %fd5, %fd6;
	st.shared.f64 	[%r4], %fd7;
$L__BB26_6:
	bar.sync 	0;
	setp.gt.u32 	%p4, %r1, 15;
	@%p4 bra 	$L__BB26_8;
	ld.shared.f64 	%fd8, [%r4];
	ld.shared.f64 	%fd9, [%r4+128];
	min.f64 	%fd10, %fd8, %fd9;
	st.shared.f64 	[%r4], %fd10;
$L__BB26_8:
	bar.sync 	0;
	setp.gt.u32 	%p5, %r1, 7;
	@%p5 bra 	$L__BB26_10;
	ld.shared.f64 	%fd11, [%r4];
	ld.shared.f64 	%fd12, [%r4+64];
	min.f64 	%fd13, %fd11, %fd12;
	st.shared.f64 	[%r4], %fd13;
$L__BB26_10:
	bar.sync 	0;
	setp.gt.u32 	%p6, %r1, 3;
	@%p6 bra 	$L__BB26_12;
	ld.shared.f64 	%fd14, [%r4];
	ld.shared.f64 	%fd15, [%r4+32];
	min.f64 	%fd16, %fd14, %fd15;
	st.shared.f64 	[%r4], %fd16;
$L__BB26_12:
	bar.sync 	0;
	setp.gt.u32 	%p7, %r1, 1;
	@%p7 bra 	$L__BB26_14;
	ld.shared.f64 	%fd17, [%r4];
	ld.shared.f64 	%fd18, [%r4+16];
	min.f64 	%fd19, %fd17, %fd18;
	st.shared.f64 	[%r4], %fd19;
$L__BB26_14:
	bar.sync 	0;
	setp.ne.s32 	%p8, %r1, 0;
	@%p8 bra 	$L__BB26_16;
	ld.shared.v2.f64 	{%fd20, %fd21}, [_ZN3mkt6kernel12sdata_doubleE];
	min.f64 	%fd22, %fd20, %fd21;
	st.shared.f64 	[_ZN3mkt6kernel12sdata_doubleE], %fd22;
$L__BB26_16:
	setp.ne.s32 	%p9, %r1, 0;
	bar.sync 	0;
	@%p9 bra 	$L__BB26_18;
	ld.shared.f64 	%fd23, [_ZN3mkt6kernel12sdata_doubleE];
	cvta.to.global.u64 	%rd7, %rd3;
	mul.wide.u32 	%rd8, %r2, 8;
	add.s64 	%rd9, %rd7, %rd8;
	st.global.f64 	[%rd9], %fd23;
$L__BB26_18:
	ret;

}
	// .globl	_ZN3mkt6kernel10reduce_minILj32EEEvPdS2_j
.visible .entry _ZN3mkt6kernel10reduce_minILj32EEEvPdS2_j(
	.param .u64 .ptr .align 1 _ZN3mkt6kernel10reduce_minILj32EEEvPdS2_j_param_0,
	.param .u64 .ptr .align 1 _ZN3mkt6kernel10reduce_minILj32EEEvPdS2_j_param_1,
	.param .u32 _ZN3mkt6kernel10reduce_minILj32EEEvPdS2_j_param_2
)
{
	.reg .pred 	%p<9>;
	.reg .b32 	%r<14>;
	.reg .b64 	%rd<10>;
	.reg .b64 	%fd<22>;

	ld.param.u64 	%rd2, [_ZN3mkt6kernel10reduce_minILj32EEEvPdS2_j_param_0];
	ld.param.u64 	%rd3, [_ZN3mkt6kernel10reduce_minILj32EEEvPdS2_j_param_1];
	ld.param.u32 	%r8, [_ZN3mkt6kernel10reduce_minILj32EEEvPdS2_j_param_2];
	mov.u32 	%r1, %tid.x;
	mov.u32 	%r2, %ctaid.x;
	shl.b32 	%r9, %r2, 5;
	add.s32 	%r13, %r9, %r1;
	shl.b32 	%r10, %r1, 3;
	mov.u32 	%r11, _ZN3mkt6kernel12sdata_doubleE;
	add.s32 	%r4, %r11, %r10;
	mov.b64 	%rd4, 9218868437227405311;
	st.shared.u64 	[%r4], %rd4;
	setp.ge.u32 	%p1, %r13, %r8;
	@%p1 bra 	$L__BB27_4;
	mov.u32 	%r12, %nctaid.x;
	shl.b32 	%r5, %r12, 5;
	cvta.to.global.u64 	%rd1, %rd2;
	mov.f64 	%fd21, 0d7FEFFFFFFFFFFFFF;
$L__BB27_2:
	mul.wide.u32 	%rd5, %r13, 8;
	add.s64 	%rd6, %rd1, %rd5;
	ld.global.f64 	%fd4, [%rd6];
	min.f64 	%fd21, %fd21, %fd4;
	add.s32 	%r13, %r13, %r5;
	setp.lt.u32 	%p2, %r13, %r8;
	@%p2 bra 	$L__BB27_2;
	st.shared.f64 	[%r4], %fd21;
$L__BB27_4:
	bar.sync 	0;
	bar.sync 	0;
	bar.sync 	0;
	bar.sync 	0;
	bar.sync 	0;
	bar.sync 	0;
	setp.gt.u32 	%p3, %r1, 15;
	@%p3 bra 	$L__BB27_6;
	ld.shared.f64 	%fd5, [%r4];
	ld.shared.f64 	%fd6, [%r4+128];
	min.f64 	%fd7, %fd5, %fd6;
	st.shared.f64 	[%r4], %fd7;
$L__BB27_6:
	bar.sync 	0;
	setp.gt.u32 	%p4, %r1, 7;
	@%p4 bra 	$L__BB27_8;
	ld.shared.f64 	%fd8, [%r4];
	ld.shared.f64 	%fd9, [%r4+64];
	min.f64 	%fd10, %fd8, %fd9;
	st.shared.f64 	[%r4], %fd10;
$L__BB27_8:
	bar.sync 	0;
	setp.gt.u32 	%p5, %r1, 3;
	@%p5 bra 	$L__BB27_10;
	ld.shared.f64 	%fd11, [%r4];
	ld.shared.f64 	%fd12, [%r4+32];
	min.f64 	%fd13, %fd11, %fd12;
	st.shared.f64 	[%r4], %fd13;
$L__BB27_10:
	bar.sync 	0;
	setp.gt.u32 	%p6, %r1, 1;
	@%p6 bra 	$L__BB27_12;
	ld.shared.f64 	%fd14, [%r4];
	ld.shared.f64 	%fd15, [%r4+16];
	min.f64 	%fd16, %fd14, %fd15;
	st.shared.f64 	[%r4], %fd16;
$L__BB27_12:
	bar.sync 	0;
	setp.ne.s32 	%p7, %r1, 0;
	@%p7 bra 	$L__BB27_14;
	ld.shared.v2.f64 	{%fd17, %fd18}, [_ZN3mkt6kernel12sdata_doubleE];
	min.f64 	%fd19, %fd17, %fd18;
	st.shared.f64 	[_ZN3mkt6kernel12sdata_doubleE], %fd19;
$L__BB27_14:
	setp.ne.s32 	%p8, %r1, 0;
	bar.sync 	0;
	@%p8 bra 	$L__BB27_16;
	ld.shared.f64 	%fd20, [_ZN3mkt6kernel12sdata_doubleE];
	cvta.to.global.u64 	%rd7, %rd3;
	mul.wide.u32 	%rd8, %r2, 8;
	add.s64 	%rd9, %rd7, %rd8;
	st.global.f64 	[%rd9], %fd20;
$L__BB27_16:
	ret;

}
	// .globl	_ZN3mkt6kernel10reduce_minILj16EEEvPdS2_j
.visible .entry _ZN3mkt6kernel10reduce_minILj16EEEvPdS2_j(
	.param .u64 .ptr .align 1 _ZN3mkt6kernel10reduce_minILj16EEEvPdS2_j_param_0,
	.param .u64 .ptr .align 1 _ZN3mkt6kernel10reduce_minILj16EEEvPdS2_j_param_1,
	.param .u32 _ZN3mkt6kernel10reduce_minILj16EEEvPdS2_j_param_2
)
{
	.reg .pred 	%p<8>;
	.reg .b32 	%r<14>;
	.reg .b64 	%rd<10>;
	.reg .b64 	%fd<19>;

	ld.param.u64 	%rd2, [_ZN3mkt6kernel10reduce_minILj16EEEvPdS2_j_param_0];
	ld.param.u64 	%rd3, [_ZN3mkt6kernel10reduce_minILj16EEEvPdS2_j_param_1];
	ld.param.u32 	%r8, [_ZN3mkt6kernel10reduce_minILj16EEEvPdS2_j_param_2];
	mov.u32 	%r1, %tid.x;
	mov.u32 	%r2, %ctaid.x;
	shl.b32 	%r9, %r2, 4;
	add.s32 	%r13, %r9, %r1;
	shl.b32 	%r10, %r1, 3;
	mov.u32 	%r11, _ZN3mkt6kernel12sdata_doubleE;
	add.s32 	%r4, %r11, %r10;
	mov.b64 	%rd4, 9218868437227405311;
	st.shared.u64 	[%r4], %rd4;
	setp.ge.u32 	%p1, %r13, %r8;
	@%p1 bra 	$L__BB28_4;
	mov.u32 	%r12, %nctaid.x;
	shl.b32 	%r5, %r12, 4;
	cvta.to.global.u64 	%rd1, %rd2;
	mov.f64 	%fd18, 0d7FEFFFFFFFFFFFFF;
$L__BB28_2:
	mul.wide.u32 	%rd5, %r13, 8;
	add.s64 	%rd6, %rd1, %rd5;
	ld.global.f64 	%fd4, [%rd6];
	min.f64 	%fd18, %fd18, %fd4;
	add.s32 	%r13, %r13, %r5;
	setp.lt.u32 	%p2, %r13, %r8;
	@%p2 bra 	$L__BB28_2;
	st.shared.f64 	[%r4], %fd18;
$L__BB28_4:
	bar.sync 	0;
	bar.sync 	0;
	bar.sync 	0;
	bar.sync 	0;
	bar.sync 	0;
	bar.sync 	0;
	bar.sync 	0;
	setp.gt.u32 	%p3, %r1, 7;
	@%p3 bra 	$L__BB28_6;
	ld.shared.f64 	%fd5, [%r4];
	ld.shared.f64 	%fd6, [%r4+64];
	min.f64 	%fd7, %fd5, %fd6;
	st.shared.f64 	[%r4], %fd7;
$L__BB28_6:
	bar.sync 	0;
	setp.gt.u32 	%p4, %r1, 3;
	@%p4 bra 	$L__BB28_8;
	ld.shared.f64 	%fd8, [%r4];
	ld.shared.f64 	%fd9, [%r4+32];
	min.f64 	%fd10, %fd8, %fd9;
	st.shared.f64 	[%r4], %fd10;
$L__BB28_8:
	bar.sync 	0;
	setp.gt.u32 	%p5, %r1, 1;
	@%p5 bra 	$L__BB28_10;
	ld.shared.f64 	%fd11, [%r4];
	ld.shared.f64 	%fd12, [%r4+16];
	min.f64 	%fd13, %fd11, %fd12;
	st.shared.f64 	[%r4], %fd13;
$L__BB28_10:
	bar.sync 	0;
	setp.ne.s32 	%p6, %r1, 0;
	@%p6 bra 	$L__BB28_12;
	ld.shared.v2.f64 	{%fd14, %fd15}, [_ZN3mkt6kernel12sdata_doubleE];
	min.f64 	%fd16, %fd14, %fd15;
	st.shared.f64 	[_ZN3mkt6kernel12sdata_doubleE], %fd16;
$L__BB28_12:
	setp.ne.s32 	%p7, %r1, 0;
	bar.sync 	0;
	@%p7 bra 	$L__BB28_14;
	ld.shared.f64 	%fd17, [_ZN3mkt6kernel12sdata_doubleE];
	cvta.to.global.u64 	%rd7, %rd3;
	mul.wide.u32 	%rd8, %r2, 8;
	add.s64 	%rd9, %rd7, %rd8;
	st.global.f64 	[%rd9], %fd17;
$L__BB28_14:
	ret;

}
	// .globl	_ZN3mkt6kernel10reduce_minILj8EEEvPdS2_j
.visible .entry _ZN3mkt6kernel10reduce_minILj8EEEvPdS2_j(
	.param .u64 .ptr .align 1 _ZN3mkt6kernel10reduce_minILj8EEEvPdS2_j_param_0,
	.param .u64 .ptr .align 1 _ZN3mkt6kernel10reduce_minILj8EEEvPdS2_j_param_1,
	.param .u32 _ZN3mkt6kernel10reduce_minILj8EEEvPdS2_j_param_2
)
{
	.reg .pred 	%p<7>;
	.reg .b32 	%r<14>;
	.reg .b64 	%rd<10>;
	.reg .b64 	%fd<16>;

	ld.param.u64 	%rd2, [_ZN3mkt6kernel10reduce_minILj8EEEvPdS2_j_param_0];
	ld.param.u64 	%rd3, [_ZN3mkt6kernel10reduce_minILj8EEEvPdS2_j_param_1];
	ld.param.u32 	%r8, [_ZN3mkt6kernel10reduce_minILj8EEEvPdS2_j_param_2];
	mov.u32 	%r1, %tid.x;
	mov.u32 	%r2, %ctaid.x;
	shl.b32 	%r9, %r2, 3;
	add.s32 	%r13, %r9, %r1;
	shl.b32 	%r10, %r1, 3;
	mov.u32 	%r11, _ZN3mkt6kernel12sdata_doubleE;
	add.s32 	%r4, %r11, %r10;
	mov.b64 	%rd4, 9218868437227405311;
	st.shared.u64 	[%r4], %rd4;
	setp.ge.u32 	%p1, %r13, %r8;
	@%p1 bra 	$L__BB29_4;
	mov.u32 	%r12, %nctaid.x;
	shl.b32 	%r5, %r12, 3;
	cvta.to.global.u64 	%rd1, %rd2;
	mov.f64 	%fd15, 0d7FEFFFFFFFFFFFFF;
$L__BB29_2:
	mul.wide.u32 	%rd5, %r13, 8;
	add.s64 	%rd6, %rd1, %rd5;
	ld.global.f64 	%fd4, [%rd6];
	min.f64 	%fd15, %fd15, %fd4;
	add.s32 	%r13, %r13, %r5;
	setp.lt.u32 	%p2, %r13, %r8;
	@%p2 bra 	$L__BB29_2;
	st.shared.f64 	[%r4], %fd15;
$L__BB29_4:
	bar.sync 	0;
	bar.sync 	0;
	bar.sync 	0;
	bar.sync 	0;
	bar.sync 	0;
	bar.sync 	0;
	bar.sync 	0;
	bar.sync 	0;
	setp.gt.u32 	%p3, %r1, 3;
	@%p3 bra 	$L__BB29_6;
	ld.shared.f64 	%fd5, [%r4];
	ld.shared.f64 	%fd6, [%r4+32];
	min.f64 	%fd7, %fd5, %fd6;
	st.shared.f64 	[%r4], %fd7;
$L__BB29_6:
	bar.sync 	0;
	setp.gt.u32 	%p4, %r1, 1;
	@%p4 bra 	$L__BB29_8;
	ld.shared.f64 	%fd8, [%r4];
	ld.shared.f64 	%fd9, [%r4+16];
	min.f64 	%fd10, %fd8, %fd9;
	st.shared.f64 	[%r4], %fd10;
$L__BB29_8:
	bar.sync 	0;
	setp.ne.s32 	%p5, %r1, 0;
	@%p5 bra 	$L__BB29_10;
	ld.shared.v2.f64 	{%fd11, %fd12}, [_ZN3mkt6kernel12sdata_doubleE];
	min.f64 	%fd13, %fd11, %fd12;
	st.shared.f64 	[_ZN3mkt6kernel12sdata_doubleE], %fd13;
$L__BB29_10:
	setp.ne.s32 	%p6, %r1, 0;
	bar.sync 	0;
	@%p6 bra 	$L__BB29_12;
	ld.shared.f64 	%fd14, [_ZN3mkt6kernel12sdata_doubleE];
	cvta.to.global.u64 	%rd7, %rd3;
	mul.wide.u32 	%rd8, %r2, 8;
	add.s64 	%rd9, %rd7, %rd8;
	st.global.f64 	[%rd9], %fd14;
$L__BB29_12:
	ret;

}
	// .globl	_ZN3mkt6kernel10reduce_minILj4EEEvPdS2_j
.visible .entry _ZN3mkt6kernel10reduce_minILj4EEEvPdS2_j(
	.param .u64 .ptr .align 1 _ZN3mkt6kernel10reduce_minILj4EEEvPdS2_j_param_0,
	.param .u64 .ptr .align 1 _ZN3mkt6kernel10reduce_minILj4EEEvPdS2_j_param_1,
	.param .u32 _ZN3mkt6kernel10reduce_minILj4EEEvPdS2_j_param_2
)
{
	.reg .pred 	%p<6>;
	.reg .b32 	%r<14>;
	.reg .b64 	%rd<10>;
	.reg .b64 	%fd<13>;

	ld.param.u64 	%rd2, [_ZN3mkt6kernel10reduce_minILj4EEEvPdS2_j_param_0];
	ld.param.u64 	%rd3, [_ZN3mkt6kernel10reduce_minILj4EEEvPdS2_j_param_1];
	ld.param.u32 	%r8, [_ZN3mkt6kernel10reduce_minILj4EEEvPdS2_j_param_2];
	mov.u32 	%r1, %tid.x;
	mov.u32 	%r2, %ctaid.x;
	shl.b32 	%r9, %r2, 2;
	add.s32 	%r13, %r9, %r1;
	shl.b32 	%r10, %r1, 3;
	mov.u32 	%r11, _ZN3mkt6kernel12sdata_doubleE;
	add.s32 	%r4, %r11, %r10;
	mov.b64 	%rd4, 9218868437227405311;
	st.shared.u64 	[%r4], %rd4;
	setp.ge.u32 	%p1, %r13, %r8;
	@%p1 bra 	$L__BB30_4;
	mov.u32 	%r12, %nctaid.x;
	shl.b32 	%r5, %r12, 2;
	cvta.to.global.u64 	%rd1, %rd2;
	mov.f64 	%fd12, 0d7FEFFFFFFFFFFFFF;
$L__BB30_2:
	mul.wide.u32 	%rd5, %r13, 8;
	add.s64 	%rd6, %rd1, %rd5;
	ld.global.f64 	%fd4, [%rd6];
	min.f64 	%fd12, %fd12, %fd4;
	add.s32 	%r13, %r13, %r5;
	setp.lt.u32 	%p2, %r13, %r8;
	@%p2 bra 	$L__BB30_2;
	st.shared.f64 	[%r4], %fd12;
$L__BB30_4:
	bar.sync 	0;
	bar.sync 	0;
	bar.sync 	0;
	bar.sync 	0;
	bar.sync 	0;
	bar.sync 	0;
	bar.sync 	0;
	bar.sync 	0;
	bar.sync 	0;
	setp.gt.u32 	%p3, %r1, 1;
	@%p3 bra 	$L__BB30_6;
	ld.shared.f64 	%fd5, [%r4];
	ld.shared.f64 	%fd6, [%r4+16];
	min.f64 	%fd7, %fd5, %fd6;
	st.shared.f64 	[%r4], %fd7;
$L__BB30_6:
	bar.sync 	0;
	setp.ne.s32 	%p4, %r1, 0;
	@%p4 bra 	$L__BB30_8;
	ld.shared.v2.f64 	{%fd8, %fd9}, [_ZN3mkt6kernel12sdata_doubleE];
	min.f64 	%fd10, %fd8, %fd9;
	st.shared.f64 	[_ZN3mkt6kernel12sdata_doubleE], %fd10;
$L__BB30_8:
	setp.ne.s32 	%p5, %r1, 0;
	bar.sync 	0;
	@%p5 bra 	$L__BB30_10;
	ld.shared.f64 	%fd11, [_ZN3mkt6kernel12sdata_doubleE];
	cvta.to.global.u64 	%rd7, %rd3;
	mul.wide.u32 	%rd8, %r2, 8;
	add.s64 	%rd9, %rd7, %rd8;
	st.global.f64 	[%rd9], %fd11;
$L__BB30_10:
	ret;

}
	// .globl	_ZN3mkt6kernel10reduce_minILj2EEEvPdS2_j
.visible .entry _ZN3mkt6kernel10reduce_minILj2EEEvPdS2_j(
	.param .u64 .ptr .align 1 _ZN3mkt6kernel10reduce_minILj2EEEvPdS2_j_param_0,
	.param .u64 .ptr .align 1 _ZN3mkt6kernel10reduce_minILj2EEEvPdS2_j_param_1,
	.param .u32 _ZN3mkt6kernel10reduce_minILj2EEEvPdS2_j_param_2
)
{
	.reg .pred 	%p<5>;
	.reg .b32 	%r<14>;
	.reg .b64 	%rd<10>;
	.reg .b64 	%fd<10>;

	ld.param.u64 	%rd2, [_ZN3mkt6kernel10reduce_minILj2EEEvPdS2_j_param_0];
	ld.param.u64 	%rd3, [_ZN3mkt6kernel10reduce_minILj2EEEvPdS2_j_param_1];
	ld.param.u32 	%r8, [_ZN3mkt6kernel10reduce_minILj2EEEvPdS2_j_param_2];
	mov.u32 	%r1, %tid.x;
	mov.u32 	%r2, %ctaid.x;
	shl.b32 	%r9, %r2, 1;
	add.s32 	%r13, %r9, %r1;
	shl.b32 	%r10, %r1, 3;
	mov.u32 	%r11, _ZN3mkt6kernel12sdata_doubleE;
	add.s32 	%r4, %r11, %r10;
	mov.b64 	%rd4, 9218868437227405311;
	st.shared.u64 	[%r4], %rd4;
	setp.ge.u32 	%p1, %r13, %r8;
	@%p1 bra 	$L__BB31_4;
	mov.u32 	%r12, %nctaid.x;
	shl.b32 	%r5, %r12, 1;
	cvta.to.global.u64 	%rd1, %rd2;
	mov.f64 	%fd9, 0d7FEFFFFFFFFFFFFF;
$L__BB31_2:
	mul.wide.u32 	%rd5, %r13, 8;
	add.s64 	%rd6, %rd1, %rd5;
	ld.global.f64 	%fd4, [%rd6];
	min.f64 	%fd9, %fd9, %fd4;
	add.s32 	%r13, %r13, %r5;
	setp.lt.u32 	%p2, %r13, %r8;
	@%p2 bra 	$L__BB31_2;
	st.shared.f64 	[%r4], %fd9;
$L__BB31_4:
	bar.sync 	0;
	bar.sync 	0;
	bar.sync 	0;
	bar.sync 	0;
	bar.sync 	0;
	bar.sync 	0;
	bar.sync 	0;
	bar.sync 	0;
	bar.sync 	0;
	bar.sync 	0;
	setp.ne.s32 	%p3, %r1, 0;
	@%p3 bra 	$L__BB31_6;
	ld.shared.v2.f64 	{%fd5, %fd6}, [_ZN3mkt6kernel12sdata_doubleE];
	min.f64 	%fd7, %fd5, %fd6;
	st.shared.f64 	[_ZN3mkt6kernel12sdata_doubleE], %fd7;
$L__BB31_6:
	setp.ne.s32 	%p4, %r1, 0;
	bar.sync 	0;
	@%p4 bra 	$L__BB31_8;
	ld.shared.f64 	%fd8, [_ZN3mkt6kernel12sdata_doubleE];
	cvta.to.global.u64 	%rd7, %rd3;
	mul.wide.u32 	%rd8, %r2, 8;
	add.s64 	%rd9, %rd7, %rd8;
	st.global.f64 	[%rd9], %fd8;
$L__BB31_8:
	ret;

}
	// .globl	_ZN3mkt6kernel10reduce_minILj1EEEvPdS2_j
.visible .entry _ZN3mkt6kernel10reduce_minILj1EEEvPdS2_j(
	.param .u64 .ptr .align 1 _ZN3mkt6kernel10reduce_minILj1EEEvPdS2_j_param_0,
	.param .u64 .ptr .align 1 _ZN3mkt6kernel10reduce_minILj1EEEvPdS2_j_param_1,
	.param .u32 _ZN3mkt6kernel10reduce_minILj1EEEvPdS2_j_param_2
)
{
	.reg .pred 	%p<4>;
	.reg .b32 	%r<12>;
	.reg .b64 	%rd<10>;
	.reg .b64 	%fd<7>;

	ld.param.u64 	%rd2, [_ZN3mkt6kernel10reduce_minILj1EEEvPdS2_j_param_0];
	ld.param.u64 	%rd3, [_ZN3mkt6kernel10reduce_minILj1EEEvPdS2_j_param_1];
	ld.param.u32 	%r8, [_ZN3mkt6kernel10reduce_minILj1EEEvPdS2_j_param_2];
	mov.u32 	%r1, %tid.x;
	mov.u32 	%r2, %ctaid.x;
	add.s32 	%r11, %r2, %r1;
	shl.b32 	%r9, %r1, 3;
	mov.u32 	%r10, _ZN3mkt6kernel12sdata_doubleE;
	add.s32 	%r4, %r10, %r9;
	mov.b64 	%rd4, 9218868437227405311;
	st.shared.u64 	[%r4], %rd4;
	setp.ge.u32 	%p1, %r11, %r8;
	@%p1 bra 	$L__BB32_4;
	mov.u32 	%r5, %nctaid.x;
	cvta.to.global.u64 	%rd1, %rd2;
	mov.f64 	%fd6, 0d7FEFFFFFFFFFFFFF;
$L__BB32_2:
	mul.wide.u32 	%rd5, %r11, 8;
	add.s64 	%rd6, %rd1, %rd5;
	ld.global.f64 	%fd4, [%rd6];
	min.f64 	%fd6, %fd6, %fd4;
	add.s32 	%r11, %r11, %r5;
	setp.lt.u32 	%p2, %r11, %r8;
	@%p2 bra 	$L__BB32_2;
	st.shared.f64 	[%r4], %fd6;
$L__BB32_4:
	bar.sync 	0;
	bar.sync 	0;
	bar.sync 	0;
	bar.sync 	0;
	bar.sync 	0;
	bar.sync 	0;
	bar.sync 	0;
	bar.sync 	0;
	bar.sync 	0;
	bar.sync 	0;
	bar.sync 	0;
	setp.ne.s32 	%p3, %r1, 0;
	@%p3 bra 	$L__BB32_6;
	ld.shared.f64 	%fd5, [_ZN3mkt6kernel12sdata_doubleE];
	cvta.to.global.u64 	%rd7, %rd3;
	mul.wide.u32 	%rd8, %r2, 8;
	add.s64 	%rd9, %rd7, %rd8;
	st.global.f64 	[%rd9], %fd5;
$L__BB32_6:
	ret;

}
	// .globl	_ZN3mkt6kernel10reduce_maxILj1024EEEvPiS2_j
.visible .entry _ZN3mkt6kernel10reduce_maxILj1024EEEvPiS2_j(
	.param .u64 .ptr .align 1 _ZN3mkt6kernel10reduce_maxILj1024EEEvPiS2_j_param_0,
	.param .u64 .ptr .align 1 _ZN3mkt6kernel10reduce_maxILj1024EEEvPiS2_j_param_1,
	.param .u32 _ZN3mkt6kernel10reduce_maxILj1024EEEvPiS2_j_param_2
)
{
	.reg .pred 	%p<14>;
	.reg .b32 	%r<51>;
	.reg .b64 	%rd<9>;

	ld.param.u64 	%rd2, [_ZN3mkt6kernel10reduce_maxILj1024EEEvPiS2_j_param_0];
	ld.param.u64 	%rd3, [_ZN3mkt6kernel10reduce_maxILj1024EEEvPiS2_j_param_1];
	ld.param.u32 	%r10, [_ZN3mkt6kernel10reduce_maxILj1024EEEvPiS2_j_param_2];
	mov.u32 	%r1, %tid.x;
	mov.u32 	%r2, %ctaid.x;
	shl.b32 	%r11, %r2, 10;
	or.b32  	%r50, %r11, %r1;
	shl.b32 	%r12, %r1, 2;
	mov.u32 	%r13, _ZN3mkt6kernel9sdata_intE;
	add.s32 	%r4, %r13, %r12;
	mov.b32 	%r14, -2147483648;
	st.shared.u32 	[%r4], %r14;
	setp.ge.u32 	%p1, %r50, %r10;
	@%p1 bra 	$L__BB33_4;
	mov.u32 	%r16, %nctaid.x;
	shl.b32 	%r5, %r16, 10;
	cvta.to.global.u64 	%rd1, %rd2;
	mov.b32 	%r49, -2147483648;
$L__BB33_2:
	mul.wide.u32 	%rd4, %r50, 4;
	add.s64 	%rd5, %rd1, %rd4;
	ld.global.u32 	%r17, [%rd5];
	max.s32 	%r49, %r49, %r17;
	add.s32 	%r50, %r50, %r5;
	setp.lt.u32 	%p2, %r50, %r10;
	@%p2 bra 	$L__BB33_2;
	st.shared.u32 	[%r4], %r49;
$L__BB33_4:
	bar.sync 	0;
	setp.gt.u32 	%p3, %r1, 511;
	@%p3 bra 	$L__BB33_6;
	ld.shared.u32 	%r18, [%r4];
	ld.shared.u32 	%r19, [%r4+2048];
	max.s32 	%r20, %r18, %r19;
	st.shared.u32 	[%r4], %r20;
$L__BB33_6:
	bar.sync 	0;
	setp.gt.u32 	%p4, %r1, 255;
	@%p4 bra 	$L__BB33_8;
	ld.shared.u32 	%r21, [%r4];
	ld.shared.u32 	%r22, [%r4+1024];
	max.s32 	%r23, %r21, %r22;
	st.shared.u32 	[%r4], %r23;
$L__BB33_8:
	bar.sync 	0;
	setp.gt.u32 	%p5, %r1, 127;
	@%p5 bra 	$L__BB33_10;
	ld.shared.u32 	%r24, [%r4];
	ld.shared.u32 	%r25, [%r4+512];
	max.s32 	%r26, %r24, %r25;
	st.shared.u32 	[%r4], %r26;
$L__BB33_10:
	bar.sync 	0;
	setp.gt.u32 	%p6, %r1, 63;
	@%p6 bra 	$L__BB33_12;
	ld.shared.u32 	%r27, [%r4];
	ld.shared.u32 	%r28, [%r4+256];
	max.s32 	%r29, %r27, %r28;
	st.shared.u32 	[%r4], %r29;
$L__BB33_12:
	bar.sync 	0;
	setp.gt.u32 	%p7, %r1, 31;
	@%p7 bra 	$L__BB33_14;
	ld.shared.u32 	%r30, [%r4];
	ld.shared.u32 	%r31, [%r4+128];
	max.s32 	%r32, %r30, %r31;
	st.shared.u32 	[%r4], %r32;
$L__BB33_14:
	bar.sync 	0;
	setp.gt.u32 	%p8, %r1, 15;
	@%p8 bra 	$L__BB33_16;
	ld.shared.u32 	%r33, [%r4];
	ld.shared.u32 	%r34, [%r4+64];
	max.s32 	%r35, %r33, %r34;
	st.shared.u32 	[%r4], %r35;
$L__BB33_16:
	bar.sync 	0;
	setp.gt.u32 	%p9, %r1, 7;
	@%p9 bra 	$L__BB33_18;
	ld.shared.u32 	%r36, [%r4];
	ld.shared.u32 	%r37, [%r4+32];
	max.s32 	%r38, %r36, %r37;
	st.shared.u32 	[%r4], %r38;
$L__BB33_18:
	bar.sync 	0;
	setp.gt.u32 	%p10, %r1, 3;
	@%p10 bra 	$L__BB33_20;
	ld.shared.u32 	%r39, [%r4];
	ld.shared.u32 	%r40, [%r4+16];
	max.s32 	%r41, %r39, %r40;
	st.shared.u32 	[%r4], %r41;
$L__BB33_20:
	bar.sync 	0;
	setp.gt.u32 	%p11, %r1, 1;
	@%p11 bra 	$L__BB33_22;
	ld.shared.u32 	%r42, [%r4];
	ld.shared.u32 	%r43, [%r4+8];
	max.s32 	%r44, %r42, %r43;
	st.shared.u32 	[%r4], %r44;
$L__BB33_22:
	bar.sync 	0;
	setp.ne.s32 	%p12, %r1, 0;
	@%p12 bra 	$L__BB33_24;
	ld.shared.v2.u32 	{%r45, %r46}, [_ZN3mkt6kernel9sdata_intE];
	max.s32 	%r47, %r45, %r46;
	st.shared.u32 	[_ZN3mkt6kernel9sdata_intE], %r47;
$L__BB33_24:
	setp.ne.s32 	%p13, %r1, 0;
	bar.sync 	0;
	@%p13 bra 	$L__BB33_26;
	ld.shared.u32 	%r48, [_ZN3mkt6kernel9sdata_intE];
	cvta.to.global.u64 	%rd6, %rd3;
	mul.wide.u32 	%rd7, %r2, 4;
	add.s64 	%rd8, %rd6, %rd7;
	st.global.u32 	[%rd8], %r48;
$L__BB33_26:
	ret;

}
	// .globl	_ZN3mkt6kernel10reduce_maxILj512EEEvPiS2_j
.visible .entry _ZN3mkt6kernel10reduce_maxILj512EEEvPiS2_j(
	.param .u64 .ptr .align 1 _ZN3mkt6kernel10reduce_maxILj512EEEvPiS2_j_param_0,
	.param .u64 .ptr .align 1 _ZN3mkt6kernel10reduce_maxILj512EEEvPiS2_j_param_1,
	.param .u32 _ZN3mkt6kernel10reduce_maxILj512EEEvPiS2_j_param_2
)
{
	.reg .pred 	%p<13>;
	.reg .b32 	%r<48>;
	.reg .b64 	%rd<9>;

	ld.param.u64 	%rd2, [_ZN3mkt6kernel10reduce_maxILj512EEEvPiS2_j_param_0];
	ld.param.u64 	%rd3, [_ZN3mkt6kernel10reduce_maxILj512EEEvPiS2_j_param_1];
	ld.param.u32 	%r10, [_ZN3mkt6kernel10reduce_maxILj512EEEvPiS2_j_param_2];
	mov.u32 	%r1, %tid.x;
	mov.u32 	%r2, %ctaid.x;
	shl.b32 	%r11, %r2, 9;
	add.s32 	%r47, %r11, %r1;
	shl.b32 	%r12, %r1, 2;
	mov.u32 	%r13, _ZN3mkt6kernel9sdata_intE;
	add.s32 	%r4, %r13, %r12;
	mov.b32 	%r14, -2147483648;
	st.shared.u32 	[%r4], %r14;
	setp.ge.u32 	%p1, %r47, %r10;
	@%p1 bra 	$L__BB34_4;
	mov.u32 	%r16, %nctaid.x;
	shl.b32 	%r5, %r16, 9;
	cvta.to.global.u64 	%rd1, %rd2;
	mov.b32 	%r46, -2147483648;
$L__BB34_2:
	mul.wide.u32 	%rd4, %r47, 4;
	add.s64 	%rd5, %rd1, %rd4;
	ld.global.u32 	%r17, [%rd5];
	max.s32 	%r46, %r46, %r17;
	add.s32 	%r47, %r47, %r5;
	setp.lt.u32 	%p2, %r47, %r10;
	@%p2 bra 	$L__BB34_2;
	st.shared.u32 	[%r4], %r46;
$L__BB34_4:
	bar.sync 	0;
	bar.sync 	0;
	setp.gt.u32 	%p3, %r1, 255;
	@%p3 bra 	$L__BB34_6;
	ld.shared.u32 	%r18, [%r4];
	ld.shared.u32 	%r19, [%r4+1024];
	max.s32 	%r20, %r18, %r19;
	st.shared.u32 	[%r4], %r20;
$L__BB34_6:
	bar.sync 	0;
	setp.gt.u32 	%p4, %r1, 127;
	@%p4 bra 	$L__BB34_8;
	ld.shared.u32 	%r21, [%r4];
	ld.shared.u32 	%r22, [%r4+512];
	max.s32 	%r23, %r21, %r22;
	st.shared.u32 	[%r4], %r23;
$L__BB34_8:
	bar.sync 	0;
	setp.gt.u32 	%p5, %r1, 63;
	@%p5 bra 	$L__BB34_10;
	ld.shared.u32 	%r24, [%r4];
	ld.shared.u32 	%r25, [%r4+256];
	max.s32 	%r26, %r24, %r25;
	st.shared.u32 	[%r4], %r26;
$L__BB34_10:
	bar.sync 	0;
	setp.gt.u32 	%p6, %r1, 31;
	@%p6 bra 	$L__BB34_12;
	ld.shared.u32 	%r27, [%r4];
	ld.shared.u32 	%r28, [%r4+128];
	max.s32 	%r29, %r27, %r28;
	st.shared.u32 	[%r4], %r29;
$L__BB34_12:
	bar.sync 	0;
	setp.gt.u32 	%p7, %r1, 15;
	@%p7 bra 	$L__BB34_14;
	ld.shared.u32 	%r30, [%r4];
	ld.shared.u32 	%r31, [%r4+64];
	max.s32 	%r32, %r30, %r31;
	st.shared.u32 	[%r4], %r32;
$L__BB34_14:
	bar.sync 	0;
	setp.gt.u32 	%p8, %r1, 7;
	@%p8 bra 	$L__BB34_16;
	ld.shared.u32 	%r33, [%r4];
	ld.shared.u32 	%r34, [%r4+32];
	max.s32 	%r35, %r33, %r34;
	st.shared.u32 	[%r4], %r35;
$L__BB34_16:
	bar.sync 	0;
	setp.gt.u32 	%p9, %r1, 3;
	@%p9 bra 	$L__BB34_18;
	ld.shared.u32 	%r36, [%r4];
	ld.shared.u32 	%r37, [%r4+16];
	max.s32 	%r38, %r36, %r37;
	st.shared.u32 	[%r4], %r38;
$L__BB34_18:
	bar.sync 	0;
	setp.gt.u32 	%p10, %r1, 1;
	@%p10 bra 	$L__BB34_20;
	ld.shared.u32 	%r39, [%r4];
	ld.shared.u32 	%r40, [%r4+8];
	max.s32 	%r41, %r39, %r40;
	st.shared.u32 	[%r4], %r41;
$L__BB34_20:
	bar.sync 	0;
	setp.ne.s32 	%p11, %r1, 0;
	@%p11 bra 	$L__BB34_22;
	ld.shared.v2.u32 	{%r42, %r43}, [_ZN3mkt6kernel9sdata_intE];
	max.s32 	%r44, %r42, %r43;
	st.shared.u32 	[_ZN3mkt6kernel9sdata_intE], %r44;
$L__BB34_22:
	setp.ne.s32 	%p12, %r1, 0;
	bar.sync 	0;
	@%p12 bra 	$L__BB34_24;
	ld.shared.u32 	%r45, [_ZN3mkt6kernel9sdata_intE];
	cvta.to.global.u64 	%rd6, %rd3;
	mul.wide.u32 	%rd7, %r2, 4;
	add.s64 	%rd8, %rd6, %rd7;
	st.global.u32 	[%rd8], %r45;
$L__BB34_24:
	ret;

}
	// .globl	_ZN3mkt6kernel10reduce_maxILj256EEEvPiS2_j
.visible .entry _ZN3mkt6kernel10reduce_maxILj256EEEvPiS2_j(
	.param .u64 .ptr .align 1 _ZN3mkt6kernel10reduce_maxILj256EEEvPiS2_j_param_0,
	.param .u64 .ptr .align 1 _ZN3mkt6kernel10reduce_maxILj256EEEvPiS2_j_param_1,
	.param .u32 _ZN3mkt6kernel10reduce_maxILj256EEEvPiS2_j_param_2
)
{
	.reg .pred 	%p<12>;
	.reg .b32 	%r<45>;
	.reg .b64 	%rd<9>;

	ld.param.u64 	%rd2, [_ZN3mkt6kernel10reduce_maxILj256EEEvPiS2_j_param_0];
	ld.param.u64 	%rd3, [_ZN3mkt6kernel10reduce_maxILj256EEEvPiS2_j_param_1];
	ld.param.u32 	%r10, [_ZN3mkt6kernel10reduce_maxILj256EEEvPiS2_j_param_2];
	mov.u32 	%r1, %tid.x;
	mov.u32 	%r2, %ctaid.x;
	shl.b32 	%r11, %r2, 8;
	add.s32 	%r44, %r11, %r1;
	shl.b32 	%r12, %r1, 2;
	mov.u32 	%r13, _ZN3mkt6kernel9sdata_intE;
	add.s32 	%r4, %r13, %r12;
	mov.b32 	%r14, -2147483648;
	st.shared.u32 	[%r4], %r14;
	setp.ge.u32 	%p1, %r44, %r10;
	@%p1 bra 	$L__BB35_4;
	mov.u32 	%r16, %nctaid.x;
	shl.b32 	%r5, %r16, 8;
	cvta.to.global.u64 	%rd1, %rd2;
	mov.b32 	%r43, -2147483648;
$L__BB35_2:
	mul.wide.u32 	%rd4, %r44, 4;
	add.s64 	%rd5, %rd1, %rd4;
	ld.global.u32 	%r17, [%rd5];
	max.s32 	%r43, %r43, %r17;
	add.s32 	%r44, %r44, %r5;
	setp.lt.u32 	%p2, %r44, %r10;
	@%p2 bra 	$L__BB35_2;
	st.shared.u32 	[%r4], %r43;
$L__BB35_4:
	bar.sync 	0;
	bar.sync 	0;
	bar.sync 	0;
	setp.gt.u32 	%p3, %r1, 127;
	@%p3 bra 	$L__BB35_6;
	ld.shared.u32 	%r18, [%r4];
	ld.shared.u32 	%r19, [%r4+512];
	max.s32 	%r20, %r18, %r19;
	st.shared.u32 	[%r4], %r20;
$L__BB35_6:
	bar.sync 	0;
	setp.gt.u32 	%p4, %r1, 63;
	@%p4 bra 	$L__BB35_8;
	ld.shared.u32 	%r21, [%r4];
	ld.shared.u32 	%r22, [%r4+256];
	max.s32 	%r23, %r21, %r22;
	st.shared.u32 	[%r4], %r23;
$L__BB35_8:
	bar.sync 	0;
	setp.gt.u32 	%p5, %r1, 31;
	@%p5 bra 	$L__BB35_10;
	ld.shared.u32 	%r24, [%r4];
	ld.shared.u32 	%r25, [%r4+128];
	max.s32 	%r26, %r24, %r25;
	st.shared.u32 	[%r4], %r26;
$L__BB35_10:
	bar.sync 	0;
	setp.gt.u32 	%p6, %r1, 15;
	@%p6 bra 	$L__BB35_12;
	ld.shared.u32 	%r27, [%r4];
	ld.shared.u32 	%r28, [%r4+64];
	max.s32 	%r29, %r27, %r28;
	st.shared.u32 	[%r4], %r29;
$L__BB35_12:
	bar.sync 	0;
	setp.gt.u32 	%p7, %r1, 7;
	@%p7 bra 	$L__BB35_14;
	ld.shared.u32 	%r30, [%r4];
	ld.shared.u32 	%r31, [%r4+32];
	max.s32 	%r32, %r30, %r31;
	st.shared.u32 	[%r4], %r32;
$L__BB35_14:
	bar.sync 	0;
	setp.gt.u32 	%p8, %r1, 3;
	@%p8 bra 	$L__BB35_16;
	ld.shared.u32 	%r33, [%r4];
	ld.shared.u32 	%r34, [%r4+16];
	max.s32 	%r35, %r33, %r34;
	st.shared.u32 	[%r4], %r35;
$L__BB35_16:
	bar.sync 	0;
	setp.gt.u32 	%p9, %r1, 1;
	@%p9 bra 	$L__BB35_18;
	ld.shared.u32 	%r36, [%r4];
	ld.shared.u32 	%r37, [%r4+8];
	max.s32 	%r38, %r36, %r37;
	st.shared.u32 	[%r4], %r38;
$L__BB35_18:
	bar.sync 	0;
	setp.ne.s32 	%p10, %r1, 0;
	@%p10 bra 	$L__BB35_20;
	ld.shared.v2.u32 	{%r39, %r40}, [_ZN3mkt6kernel9sdata_intE];
	max.s32 	%r41, %r39, %r40;
	st.shared.u32 	[_ZN3mkt6kernel9sdata_intE], %r41;
$L__BB35_20:
	setp.ne.s32 	%p11, %r1, 0;
	bar.sync 	0;
	@%p11 bra 	$L__BB35_22;
	ld.shared.u32 	%r42, [_ZN3mkt6kernel9sdata_intE];
	cvta.to.global.u64 	%rd6, %rd3;
	mul.wide.u32 	%rd7, %r2, 4;
	add.s64 	%rd8, %rd6, %rd7;
	st.global.u32 	[%rd8], %r42;
$L__BB35_22:
	ret;

}
	// .globl	_ZN3mkt6kernel10reduce_maxILj128EEEvPiS2_j
.visible .entry _ZN3mkt6kernel10reduce_maxILj128EEEvPiS2_j(
	.param .u64 .ptr .align 1 _ZN3mkt6kernel10reduce_maxILj128EEEvPiS2_j_param_0,
	.param .u64 .ptr .align 1 _ZN3mkt6kernel10reduce_maxILj128EEEvPiS2_j_param_1,
	.param .u32 _ZN3mkt6kernel10reduce_maxILj128EEEvPiS2_j_param_2
)
{
	.reg .pred 	%p<11>;
	.reg .b32 	%r<42>;
	.reg .b64 	%rd<9>;

	ld.param.u64 	%rd2, [_ZN3mkt6kernel10reduce_maxILj128EEEvPiS2_j_param_0];
	ld.param.u64 	%rd3, [_ZN3mkt6kernel10reduce_maxILj128EEEvPiS2_j_param_1];
	ld.param.u32 	%r10, [_ZN3mkt6kernel10reduce_maxILj128EEEvPiS2_j_param_2];
	mov.u32 	%r1, %tid.x;
	mov.u32 	%r2, %ctaid.x;
	shl.b32 	%r11, %r2, 7;
	add.s32 	%r41, %r11, %r1;
	shl.b32 	%r12, %r1, 2;
	mov.u32 	%r13, _ZN3mkt6kernel9sdata_intE;
	add.s32 	%r4, %r13, %r12;
	mov.b32 	%r14, -2147483648;
	st.shared.u32 	[%r4], %r14;
	setp.ge.u32 	%p1, %r41, %r10;
	@%p1 bra 	$L__BB36_4;
	mov.u32 	%r16, %nctaid.x;
	shl.b32 	%r5, %r16, 7;
	cvta.to.global.u64 	%rd1, %rd2;
	mov.b32 	%r40, -2147483648;
$L__BB36_2:
	mul.wide.u32 	%rd4, %r41, 4;
	add.s64 	%rd5, %rd1, %rd4;
	ld.global.u32 	%r17, [%rd5];
	max.s32 	%r40, %r40, %r17;
	add.s32 	%r41, %r41, %r5;
	setp.lt.u32 	%p2, %r41, %r10;
	@%p2 bra 	$L__BB36_2;
	st.shared.u32 	[%r4], %r40;
$L__BB36_4:
	bar.sync 	0;
	bar.sync 	0;
	bar.sync 	0;
	bar.sync 	0;
	setp.gt.u32 	%p3, %r1, 63;
	@%p3 bra 	$L__BB36_6;
	ld.shared.u32 	%r18, [%r4];
	ld.shared.u32 	%r19, [%r4+256];
	max.s32 	%r20, %r18, %r19;
	st.shared.u32 	[%r4], %r20;
$L__BB36_6:
	bar.sync 	0;
	setp.gt.u32 	%p4, %r1, 31;
	@%p4 bra 	$L__BB36_8;
	ld.shared.u32 	%r21, [%r4];
	ld.shared.u32 	%r22, [%r4+128];
	max.s32 	%r23, %r21, %r22;
	st.shared.u32 	[%r4], %r23;
$L__BB36_8:
	bar.sync 	0;
	setp.gt.u32 	%p5, %r1, 15;
	@%p5 bra 	$L__BB36_10;
	ld.shared.u32 	%r24, [%r4];
	ld.shared.u32 	%r25, [%r4+64];
	max.s32 	%r26, %r24, %r25;
	st.shared.u32 	[%r4], %r26;
$L__BB36_10:
	bar.sync 	0;
	setp.gt.u32 	%p6, %r1, 7;
	@%p6 bra 	$L__BB36_12;
	ld.shared.u32 	%r27, [%r4];
	ld.shared.u32 	%r28, [%r4+32];
	max.s32 	%r29, %r27, %r28;
	st.shared.u32 	[%r4], %r29;
$L__BB36_12:
	bar.sync 	0;
	setp.gt.u32 	%p7, %r1, 3;
	@%p7 bra 	$L__BB36_14;
	ld.shared.u32 	%r30, [%r4];
	ld.shared.u32 	%r31, [%r4+16];
	max.s32 	%r32, %r30, %r31;
	st.shared.u32 	[%r4], %r32;
$L__BB36_14:
	bar.sync 	0;
	setp.gt.u32 	%p8, %r1, 1;
	@%p8 bra 	$L__BB36_16;
	ld.shared.u32 	%r33, [%r4];
	ld.shared.u32 	%r34, [%r4+8];
	max.s32 	%r35, %r33, %r34;
	st.shared.u32 	[%r4], %r35;
$L__BB36_16:
	bar.sync 	0;
	setp.ne.s32 	%p9, %r1, 0;
	@%p9 bra 	$L__BB36_18;
	ld.shared.v2.u32 	{%r36, %r37}, [_ZN3mkt6kernel9sdata_intE];
	max.s32 	%r38, %r36, %r37;
	st.shared.u32 	[_ZN3mkt6kernel9sdata_intE], %r38;
$L__BB36_18:
	setp.ne.s32 	%p10, %r1, 0;
	bar.sync 	0;
	@%p10 bra 	$L__BB36_20;
	ld.shared.u32 	%r39, [_ZN3mkt6kernel9sdata_intE];
	cvta.to.global.u64 	%rd6, %rd3;
	mul.wide.u32 	%rd7, %r2, 4;
	add.s64 	%rd8, %rd6, %rd7;
	st.global.u32 	[%rd8], %r39;
$L__BB36_20:
	ret;

}
	// .globl	_ZN3mkt6kernel10reduce_maxILj64EEEvPiS2_j
.visible .entry _ZN3mkt6kernel10reduce_maxILj64EEEvPiS2_j(
	.param .u64 .ptr .align 1 _ZN3mkt6kernel10reduce_maxILj64EEEvPiS2_j_param_0,
	.param .u64 .ptr .align 1 _ZN3mkt6kernel10reduce_maxILj64EEEvPiS2_j_param_1,
	.param .u32 _ZN3mkt6kernel10reduce_maxILj64EEEvPiS2_j_param_2
)
{
	.reg .pred 	%p<10>;
	.reg .b32 	%r<39>;
	.reg .b64 	%rd<9>;

	ld.param.u64 	%rd2, [_ZN3mkt6kernel10reduce_maxILj64EEEvPiS2_j_param_0];
	ld.param.u64 	%rd3, [_ZN3mkt6kernel10reduce_maxILj64EEEvPiS2_j_param_1];
	ld.param.u32 	%r10, [_ZN3mkt6kernel10reduce_maxILj64EEEvPiS2_j_param_2];
	mov.u32 	%r1, %tid.x;
	mov.u32 	%r2, %ctaid.x;
	shl.b32 	%r11, %r2, 6;
	add.s32 	%r38, %r11, %r1;
	shl.b32 	%r12, %r1, 2;
	mov.u32 	%r13, _ZN3mkt6kernel9sdata_intE;
	add.s32 	%r4, %r13, %r12;
	mov.b32 	%r14, -2147483648;
	st.shared.u32 	[%r4], %r14;
	setp.ge.u32 	%p1, %r38, %r10;
	@%p1 bra 	$L__BB37_4;
	mov.u32 	%r16, %nctaid.x;
	shl.b32 	%r5, %r16, 6;
	cvta.to.global.u64 	%rd1, %rd2;
	mov.b32 	%r37, -2147483648;
$L__BB37_2:
	mul.wide.u32 	%rd4, %r38, 4;
	add.s64 	%rd5, %rd1, %rd4;
	ld.global.u32 	%r17, [%rd5];
	max.s32 	%r37, %r37, %r17;
	add.s32 	%r38, %r38, %r5;
	setp.lt.u32 	%p2, %r38, %r10;
	@%p2 bra 	$L__BB37_2;
	st.shared.u32 	[%r4], %r37;
$L__BB37_4:
	bar.sync 	0;
	bar.sync 	0;
	bar.sync 	0;
	bar.sync 	0;
	bar.sync 	0;
	setp.gt.u32 	%p3, %r1, 31;
	@%p3 bra 	$L__BB37_6;
	ld.shared.u32 	%r18, [%r4];
	ld.shared.u32 	%r19, [%r4+128];
	max.s32 	%r20, %r18, %r19;
	st.shared.u32 	[%r4], %r20;
$L__BB37_6:
	bar.sync 	0;
	setp.gt.u32 	%p4, %r1, 15;
	@%p4 bra 	$L__BB37_8;
	ld.shared.u32 	%r21, [%r4];
	ld.shared.u32 	%r22, [%r4+64];
	max.s32 	%r23, %r21, %r22;
	st.shared.u32 	[%r4], %r23;
$L__BB37_8:
	bar.sync 	0;
	setp.gt.u32 	%p5, %r1, 7;
	@%p5 bra 	$L__BB37_10;
	ld.shared.u32 	%r24, [%r4];
	ld.shared.u32 	%r25, [%r4+32];
	max.s32 	%r26, %r24, %r25;
	st.shared.u32 	[%r4], %r26;
$L__BB37_10:
	bar.sync 	0;
	setp.gt.u32 	%p6, %r1, 3;
	@%p6 bra 	$L__BB37_12;
	ld.shared.u32 	%r27, [%r4];
	ld.shared.u32 	%r28, [%r4+16];
	max.s32 	%r29, %r27, %r28;
	st.shared.u32 	[%r4], %r29;
$L__BB37_12:
	bar.sync 	0;
	setp.gt.u32 	%p7, %r1, 1;
	@%p7 bra 	$L__BB37_14;
	ld.shared.u32 	%r30, [%r4];
	ld.shared.u32 	%r31, [%r4+8];
	max.s32 	%r32, %r30, %r31;
	st.shared.u32 	[%r4], %r32;
$L__BB37_14:
	bar.sync 	0;
	setp.ne.s32 	%p8, %r1, 0;
	@%p8 bra 	$L__BB37_16;
	ld.shared.v2.u32 	{%r33, %r34}, [_ZN3mkt6kernel9sdata_intE];
	max.s32 	%r35, %r33, %r34;
	st.shared.u32 	[_ZN3mkt6kernel9sdata_intE], %r35;
$L__BB37_16:
	setp.ne.s32 	%p9, %r1, 0;
	bar.sync 	0;
	@%p9 bra 	$L__BB37_18;
	ld.shared.u32 	%r36, [_ZN3mkt6kernel9sdata_intE];
	cvta.to.global.u64 	%rd6, %rd3;
	mul.wide.u32 	%rd7, %r2, 4;
	add.s64 	%rd8, %rd6, %rd7;
	st.global.u32 	[%rd8], %r36;
$L__BB37_18:
	ret;

}
	// .globl	_ZN3mkt6kernel10reduce_maxILj32EEEvPiS2_j
.visible .entry _ZN3mkt6kernel10reduce_maxILj32EEEvPiS2_j(
	.param .u64 .ptr .align 1 _ZN3mkt6kernel10reduce_maxILj32EEEvPiS2_j_param_0,
	.param .u64 .ptr .align 1 _ZN3mkt6kernel10reduce_maxILj32EEEvPiS2_j_param_1,
	.param .u32 _ZN3mkt6kernel10reduce_maxILj32EEEvPiS2_j_param_2
)
{
	.reg .pred 	%p<9>;
	.reg .b32 	%r<36>;
	.reg .b64 	%rd<9>;

	ld.param.u64 	%rd2, [_ZN3mkt6kernel10reduce_maxILj32EEEvPiS2_j_param_0];
	ld.param.u64 	%rd3, [_ZN3mkt6kernel10reduce_maxILj32EEEvPiS2_j_param_1];
	ld.param.u32 	%r10, [_ZN3mkt6kernel10reduce_maxILj32EEEvPiS2_j_param_2];
	mov.u32 	%r1, %tid.x;
	mov.u32 	%r2, %ctaid.x;
	shl.b32 	%r11, %r2, 5;
	add.s32 	%r35, %r11, %r1;
	shl.b32 	%r12, %r1, 2;
	mov.u32 	%r13, _ZN3mkt6kernel9sdata_intE;
	add.s32 	%r4, %r13, %r12;
	mov.b32 	%r14, -2147483648;
	st.shared.u32 	[%r4], %r14;
	setp.ge.u32 	%p1, %r35, %r10;
	@%p1 bra 	$L__BB38_4;
	mov.u32 	%r16, %nctaid.x;
	shl.b32 	%r5, %r16, 5;
	cvta.to.global.u64 	%rd1, %rd2;
	mov.b32 	%r34, -2147483648;
$L__BB38_2:
	mul.wide.u32 	%rd4, %r35, 4;
	add.s64 	%rd5, %rd1, %rd4;
	ld.global.u32 	%r17, [%rd5];
	max.s32 	%r34, %r34, %r17;
	add.s32 	%r35, %r35, %r5;
	setp.lt.u32 	%p2, %r35, %r10;
	@%p2 bra 	$L__BB38_2;
	st.shared.u32 	[%r4], %r34;
$L__BB38_4:
	bar.sync 	0;
	bar.sync 	0;
	bar.sync 	0;
	bar.sync 	0;
	bar.sync 	0;
	bar.sync 	0;
	setp.gt.u32 	%p3, %r1, 15;
	@%p3 bra 	$L__BB38_6;
	ld.shared.u32 	%r18, [%r4];
	ld.shared.u32 	%r19, [%r4+64];
	max.s32 	%r20, %r18, %r19;
	st.shared.u32 	[%r4], %r20;
$L__BB38_6:
	bar.sync 	0;
	setp.gt.u32 	%p4, %r1, 7;
	@%p4 bra 	$L__BB38_8;
	ld.shared.u32 	%r21, [%r4];
	ld.shared.u32 	%r22, [%r4+32];
	max.s32 	%r23, %r21, %r22;
	st.shared.u32 	[%r4], %r23;
$L__BB38_8:
	bar.sync 	0;
	setp.gt.u32 	%p5, %r1, 3;
	@%p5 bra 	$L__BB38_10;
	ld.shared.u32 	%r24, [%r4];
	ld.shared.u32 	%r25, [%r4+16];
	max.s32 	%r26, %r24, %r25;
	st.shared.u32 	[%r4], %r26;
$L__BB38_10:
	bar.sync 	0;
	setp.gt.u32 	%p6, %r1, 1;
	@%p6 bra 	$L__BB38_12;
	ld.shared.u32 	%r27, [%r4];
	ld.shared.u32 	%r28, [%r4+8];
	max.s32 	%r29, %r27, %r28;
	st.shared.u32 	[%r4], %r29;
$L__BB38_12:
	bar.sync 	0;
	setp.ne.s32 	%p7, %r1, 0;
	@%p7 bra 	$L__BB38_14;
	ld.shared.v2.u32 	{%r30, %r31}, [_ZN3mkt6kernel9sdata_intE];
	max.s32 	%r32, %r30, %r31;
	st.shared.u32 	[_ZN3mkt6kernel9sdata_intE], %r32;
$L__BB38_14:
	setp.ne.s32 	%p8, %r1, 0;
	bar.sync 	0;
	@%p8 bra 	$L__BB38_16;
	ld.shared.u32 	%r33, [_ZN3mkt6kernel9sdata_intE];
	cvta.to.global.u64 	%rd6, %rd3;
	mul.wide.u32 	%rd7, %r2, 4;
	add.s64 	%rd8, %rd6, %rd7;
	st.global.u32 	[%rd8], %r33;
$L__BB38_16:
	ret;

}
	// .globl	_ZN3mkt6kernel10reduce_maxILj16EEEvPiS2_j
.visible .entry _ZN3mkt6kernel10reduce_maxILj16EEEvPiS2_j(
	.param .u64 .ptr .align 1 _ZN3mkt6kernel10reduce_maxILj16EEEvPiS2_j_param_0,
	.param .u64 .ptr .align 1 _ZN3mkt6kernel10reduce_maxILj16EEEvPiS2_j_param_1,
	.param .u32 _ZN3mkt6kernel10reduce_maxILj16EEEvPiS2_j_param_2
)
{
	.reg .pred 	%p<8>;
	.reg .b32 	%r<33>;
	.reg .b64 	%rd<9>;

	ld.param.u64 	%rd2, [_ZN3mkt6kernel10reduce_maxILj16EEEvPiS2_j_param_0];
	ld.param.u64 	%rd3, [_ZN3mkt6kernel10reduce_maxILj16EEEvPiS2_j_param_1];
	ld.param.u32 	%r10, [_ZN3mkt6kernel10reduce_maxILj16EEEvPiS2_j_param_2];
	mov.u32 	%r1, %tid.x;
	mov.u32 	%r2, %ctaid.x;
	shl.b32 	%r11, %r2, 4;
	add.s32 	%r32, %r11, %r1;
	shl.b32 	%r12, %r1, 2;
	mov.u32 	%r13, _ZN3mkt6kernel9sdata_intE;
	add.s32 	%r4, %r13, %r12;
	mov.b32 	%r14, -2147483648;
	st.shared.u32 	[%r4], %r14;
	setp.ge.u32 	%p1, %r32, %r10;
	@%p1 bra 	$L__BB39_4;
	mov.u32 	%r16, %nctaid.x;
	shl.b32 	%r5, %r16, 4;
	cvta.to.global.u64 	%rd1, %rd2;
	mov.b32 	%r31, -2147483648;
$L__BB39_2:
	mul.wide.u32 	%rd4, %r32, 4;
	add.s64 	%rd5, %rd1, %rd4;
	ld.global.u32 	%r17, [%rd5];
	max.s32 	%r31, %r31, %r17;
	add.s32 	%r32, %r32, %r5;
	setp.lt.u32 	%p2, %r32, %r10;
	@%p2 bra 	$L__BB39_2;
	st.shared.u32 	[%r4], %r31;
$L__BB39_4:
	bar.sync 	0;
	bar.sync 	0;
	bar.sync 	0;
	bar.sync 	0;
	bar.sync 	0;
	bar.sync 	0;
	bar.sync 	0;
	setp.gt.u32 	%p3, %r1, 7;
	@%p3 bra 	$L__BB39_6;
	ld.shared.u32 	%r18, [%r4];
	ld.shared.u32 	%r19, [%r4+32];
	max.s32 	%r20, %r18, %r19;
	st.shared.u32 	[%r4], %r20;
$L__BB39_6:
	bar.sync 	0;
	setp.gt.u32 	%p4, %r1, 3;
	@%p4 bra 	$L__BB39_8;
	ld.shared.u32 	%r21, [%r4];
	ld.shared.u32 	%r22, [%r4+16];
	max.s32 	%r23, %r21, %r22;
	st.shared.u32 	[%r4], %r23;
$L__BB39_8:
	bar.sync 	0;
	setp.gt.u32 	%p5, %r1, 1;
	@%p5 bra 	$L__BB39_10;
	ld.shared.u32 	%r24, [%r4];
	ld.shared.u32 	%r25, [%r4+8];
	max.s32 	%r26, %r24, %r25;
	st.shared.u32 	[%r4], %r26;
$L__BB39_10:
	bar.sync 	0;
	setp.ne.s32 	%p6, %r1, 0;
	@%p6 bra 	$L__BB39_12;
	ld.shared.v2.u32 	{%r27, %r28}, [_ZN3mkt6kernel9sdata_intE];
	max.s32 	%r29, %r27, %r28;
	st.shared.u32 	[_ZN3mkt6kernel9sdata_intE], %r29;
$L__BB39_12:
	setp.ne.s32 	%p7, %r1, 0;
	bar.sync 	0;
	@%p7 bra 	$L__BB39_14;
	ld.shared.u32 	%r30, [_ZN3mkt6kernel9sdata_intE];
	cvta.to.global.u64 	%rd6, %rd3;
	mul.wide.u32 	%rd7, %r2, 4;
	add.s64 	%rd8, %rd6, %rd7;
	st.global.u32 	[%rd8], %r30;
$L__BB39_14:
	ret;

}
	// .globl	_ZN3mkt6kernel10reduce_maxILj8EEEvPiS2_j
.visible .entry _ZN3mkt6kernel10reduce_maxILj8EEEvPiS2_j(
	.param .u64 .ptr .align 1 _ZN3mkt6kernel10reduce_maxILj8EEEvPiS2_j_param_0,
	.param .u64 .ptr .align 1 _ZN3mkt6kernel10reduce_maxILj8EEEvPiS2_j_param_1,
	.param .u32 _ZN3mkt6kernel10reduce_maxILj8EEEvPiS2_j_param_2
)
{
	.reg .pred 	%p<7>;
	.reg .b32 	%r<30>;
	.reg .b64 	%rd<9>;

	ld.param.u64 	%rd2, [_ZN3mkt6kernel10reduce_maxILj8EEEvPiS2_j_param_0];
	ld.param.u64 	%rd3, [_ZN3mkt6kernel10reduce_maxILj8EEEvPiS2_j_param_1];
	ld.param.u32 	%r10, [_ZN3mkt6kernel10reduce_maxILj8EEEvPiS2_j_param_2];
	mov.u32 	%r1, %tid.x;
	mov.u32 	%r2, %ctaid.x;
	shl.b32 	%r11, %r2, 3;
	add.s32 	%r29, %r11, %r1;
	shl.b32 	%r12, %r1, 2;
	mov.u32 	%r13, _ZN3mkt6kernel9sdata_intE;
	add.s32 	%r4, %r13, %r12;
	mov.b32 	%r14, -2147483648;
	st.shared.u32 	[%r4], %r14;
	setp.ge.u32 	%p1, %r29, %r10;
	@%p1 bra 	$L__BB40_4;
	mov.u32 	%r16, %nctaid.x;
	shl.b32 	%r5, %r16, 3;
	cvta.to.global.u64 	%rd1, %rd2;
	mov.b32 	%r28, -2147483648;
$L__BB40_2:
	mul.wide.u32 	%rd4, %r29, 4;
	add.s64 	%rd5, %rd1, %rd4;
	ld.global.u32 	%r17, [%rd5];
	max.s32 	%r28, %r28, %r17;
	add.s32 	%r29, %r29, %r5;
	setp.lt.u32 	%p2, %r29, %r10;
	@%p2 bra 	$L__BB40_2;
	st.shared.u32 	[%r4], %r28;
$L__BB40_4:
	bar.sync 	0;
	bar.sync 	0;
	bar.sync 	0;
	bar.sync 	0;
	bar.sync 	0;
	bar.sync 	0;
	bar.sync 	0;
	bar.sync 	0;
	setp.gt.u32 	%p3, %r1, 3;
	@%p3 bra 	$L__BB40_6;
	ld.shared.u32 	%r18, [%r4];
	ld.shared.u32 	%r19, [%r4+16];
	max.s32 	%r20, %r18, %r19;
	st.shared.u32 	[%r4], %r20;
$L__BB40_6:
	bar.sync 	0;
	setp.gt.u32 	%p4, %r1, 1;
	@%p4 bra 	$L__BB40_8;
	ld.shared.u32 	%r21, [%r4];
	ld.shared.u32 	%r22, [%r4+8];
	max.s32 	%r23, %r21, %r22;
	st.shared.u32 	[%r4], %r23;
$L__BB40_8:
	bar.sync 	0;
	setp.ne.s32 	%p5, %r1, 0;
	@%p5 bra 	$L__BB40_10;
	ld.shared.v2.u32 	{%r24, %r25}, [_ZN3mkt6kernel9sdata_intE];
	max.s32 	%r26, %r24, %r25;
	st.shared.u32 	[_ZN3mkt6kernel9sdata_intE], %r26;
$L__BB40_10:
	setp.ne.s32 	%p6, %r1, 0;
	bar.sync 	0;
	@%p6 bra 	$L__BB40_12;
	ld.shared.u32 	%r27, [_ZN3mkt6kernel9sdata_intE];
	cvta.to.global.u64 	%rd6, %rd3;
	mul.wide.u32 	%rd7, %r2, 4;
	add.s64 	%rd8, %rd6, %rd7;
	st.global.u32 	[%rd8], %r27;
$L__BB40_12:
	ret;

}
	// .globl	_ZN3mkt6kernel10reduce_maxILj4EEEvPiS2_j
.visible .entry _ZN3mkt6kernel10reduce_maxILj4EEEvPiS2_j(
	.param .u64 .ptr .align 1 _ZN3mkt6kernel10reduce_maxILj4EEEvPiS2_j_param_0,
	.param .u64 .ptr .align 1 _ZN3mkt6kernel10reduce_maxILj4EEEvPiS2_j_param_1,
	.param .u32 _ZN3mkt6kernel10reduce_maxILj4EEEvPiS2_j_param_2
)
{
	.reg .pred 	%p<6>;
	.reg .b32 	%r<27>;
	.reg .b64 	%rd<9>;

	ld.param.u64 	%rd2, [_ZN3mkt6kernel10reduce_maxILj4EEEvPiS2_j_param_0];
	ld.param.u64 	%rd3, [_ZN3mkt6kernel10reduce_maxILj4EEEvPiS2_j_param_1];
	ld.param.u32 	%r10, [_ZN3mkt6kernel10reduce_maxILj4EEEvPiS2_j_param_2];
	mov.u32 	%r1, %tid.x;
	mov.u32 	%r2, %ctaid.x;
	shl.b32 	%r11, %r2, 2;
	add.s32 	%r26, %r11, %r1;
	shl.b32 	%r12, %r1, 2;
	mov.u32 	%r13, _ZN3mkt6kernel9sdata_intE;
	add.s32 	%r4, %r13, %r12;
	mov.b32 	%r14, -2147483648;
	st.shared.u32 	[%r4], %r14;
	setp.ge.u32 	%p1, %r26, %r10;
	@%p1 bra 	$L__BB41_4;
	mov.u32 	%r16, %nctaid.x;
	shl.b32 	%r5, %r16, 2;
	cvta.to.global.u64 	%rd1, %rd2;
	mov.b32 	%r25, -2147483648;
$L__BB41_2:
	mul.wide.u32 	%rd4, %r26, 4;
	add.s64 	%rd5, %rd1, %rd4;
	ld.global.u32 	%r17, [%rd5];
	max.s32 	%r25, %r25, %r17;
	add.s32 	%r26, %r26, %r5;
	setp.lt.u32 	%p2, %r26, %r10;
	@%p2 bra 	$L__BB41_2;
	st.shared.u32 	[%r4], %r25;
$L__BB41_4:
	bar.sync 	0;
	bar.sync 	0;
	bar.sync 	0;
	bar.sync 	0;
	bar.sync 	0;
	bar.sync 	0;
	bar.sync 	0;
	bar.sync 	0;
	bar.sync 	0;
	setp.gt.u32 	%p3, %r1, 1;
	@%p3 bra 	$L__BB41_6;
	ld.shared.u32 	%r18, [%r4];
	ld.shared.u32 	%r19, [%r4+8];
	max.s32 	%r20, %r18, %r19;
	st.shared.u32 	[%r4], %r20;
$L__BB41_6:
	bar.sync 	0;
	setp.ne.s32 	%p4, %r1, 0;
	@%p4 bra 	$L__BB41_8;
	ld.shared.v2.u32 	{%r21, %r22}, [_ZN3mkt6kernel9sdata_intE];
	max.s32 	%r23, %r21, %r22;
	st.shared.u32 	[_ZN3mkt6kernel9sdata_intE], %r23;
$L__BB41_8:
	setp.ne.s32 	%p5, %r1, 0;
	bar.sync 	0;
	@%p5 bra 	$L__BB41_10;
	ld.shared.u32 	%r24, [_ZN3mkt6kernel9sdata_intE];
	cvta.to.global.u64 	%rd6, %rd3;
	mul.wide.u32 	%rd7, %r2, 4;
	add.s64 	%rd8, %rd6, %rd7;
	st.global.u32 	[%rd8], %r24;
$L__BB41_10:
	ret;

}
	// .globl	_ZN3mkt6kernel10reduce_maxILj2EEEvPiS2_j
.visible .entry _ZN3mkt6kernel10reduce_maxILj2EEEvPiS2_j(
	.param .u64 .ptr .align 1 _ZN3mkt6kernel10reduce_maxILj2EEEvPiS2_j_param_0,
	.param .u64 .ptr .align 1 _ZN3mkt6kernel10reduce_maxILj2EEEvPiS2_j_param_1,
	.param .u32 _ZN3mkt6kernel10reduce_maxILj2EEEvPiS2_j_param_2
)
{
	.reg .pred 	%p<5>;
	.reg .b32 	%r<24>;
	.reg .b64 	%rd<9>;

	ld.param.u64 	%rd2, [_ZN3mkt6kernel10reduce_maxILj2EEEvPiS2_j_param_0];
	ld.param.u64 	%rd3, [_ZN3mkt6kernel10reduce_maxILj2EEEvPiS2_j_param_1];
	ld.param.u32 	%r10, [_ZN3mkt6kernel10reduce_maxILj2EEEvPiS2_j_param_2];
	mov.u32 	%r1, %tid.x;
	mov.u32 	%r2, %ctaid.x;
	shl.b32 	%r11, %r2, 1;
	add.s32 	%r23, %r11, %r1;
	shl.b32 	%r12, %r1, 2;
	mov.u32 	%r13, _ZN3mkt6kernel9sdata_intE;
	add.s32 	%r4, %r13, %r12;
	mov.b32 	%r14, -2147483648;
	st.shared.u32 	[%r4], %r14;
	setp.ge.u32 	%p1, %r23, %r10;
	@%p1 bra 	$L__BB42_4;
	mov.u32 	%r16, %nctaid.x;
	shl.b32 	%r5, %r16, 1;
	cvta.to.global.u64 	%rd1, %rd2;
	mov.b32 	%r22, -2147483648;
$L__BB42_2:
	mul.wide.u32 	%rd4, %r23, 4;
	add.s64 	%rd5, %rd1, %rd4;
	ld.global.u32 	%r17, [%rd5];
	max.s32 	%r22, %r22, %r17;
	add.s32 	%r23, %r23, %r5;
	setp.lt.u32 	%p2, %r23, %r10;
	@%p2 bra 	$L__BB42_2;
	st.shared.u32 	[%r4], %r22;
$L__BB42_4:
	bar.sync 	0;
	bar.sync 	0;
	bar.sync 	0;
	bar.sync 	0;
	bar.sync 	0;
	bar.sync 	0;
	bar.sync 	0;
	bar.sync 	0;
	bar.sync 	0;
	bar.sync 	0;
	setp.ne.s32 	%p3, %r1, 0;
	@%p3 bra 	$L__BB42_6;
	ld.shared.v2.u32 	{%r18, %r19}, [_ZN3mkt6kernel9sdata_intE];
	max.s32 	%r20, %r18, %r19;
	st.shared.u32 	[_ZN3mkt6kernel9sdata_intE], %r20;
$L__BB42_6:
	setp.ne.s32 	%p4, %r1, 0;
	bar.sync 	0;
	@%p4 bra 	$L__BB42_8;
	ld.shared.u32 	%r21, [_ZN3mkt6kernel9sdata_intE];
	cvta.to.global.u64 	%rd6, %rd3;
	mul.wide.u32 	%rd7, %r2, 4;
	add.s64 	%rd8, %rd6, %rd7;
	st.global.u32 	[%rd8], %r21;
$L__BB42_8:
	ret;

}
	// .globl	_ZN3mkt6kernel10reduce_maxILj1EEEvPiS2_j
.visible .entry _ZN3mkt6kernel10reduce_maxILj1EEEvPiS2_j(
	.param .u64 .ptr .align 1 _ZN3mkt6kernel10reduce_maxILj1EEEvPiS2_j_param_0,
	.param .u64 .ptr .align 1 _ZN3mkt6kernel10reduce_maxILj1EEEvPiS2_j_param_1,
	.param .u32 _ZN3mkt6kernel10reduce_maxILj1EEEvPiS2_j_param_2
)
{
	.reg .pred 	%p<4>;
	.reg .b32 	%r<19>;
	.reg .b64 	%rd<9>;

	ld.param.u64 	%rd2, [_ZN3mkt6kernel10reduce_maxILj1EEEvPiS2_j_param_0];
	ld.param.u64 	%rd3, [_ZN3mkt6kernel10reduce_maxILj1EEEvPiS2_j_param_1];
	ld.param.u32 	%r10, [_ZN3mkt6kernel10reduce_maxILj1EEEvPiS2_j_param_2];
	mov.u32 	%r1, %tid.x;
	mov.u32 	%r2, %ctaid.x;
	add.s32 	%r18, %r2, %r1;
	shl.b32 	%r11, %r1, 2;
	mov.u32 	%r12, _ZN3mkt6kernel9sdata_intE;
	add.s32 	%r4, %r12, %r11;
	mov.b32 	%r13, -2147483648;
	st.shared.u32 	[%r4], %r13;
	setp.ge.u32 	%p1, %r18, %r10;
	@%p1 bra 	$L__BB43_4;
	mov.u32 	%r5, %nctaid.x;
	cvta.to.global.u64 	%rd1, %rd2;
	mov.b32 	%r17, -2147483648;
$L__BB43_2:
	mul.wide.u32 	%rd4, %r18, 4;
	add.s64 	%rd5, %rd1, %rd4;
	ld.global.u32 	%r15, [%rd5];
	max.s32 	%r17, %r17, %r15;
	add.s32 	%r18, %r18, %r5;
	setp.lt.u32 	%p2, %r18, %r10;
	@%p2 bra 	$L__BB43_2;
	st.shared.u32 	[%r4], %r17;
$L__BB43_4:
	bar.sync 	0;
	bar.sync 	0;
	bar.sync 	0;
	bar.sync 	0;
	bar.sync 	0;
	bar.sync 	0;
	bar.sync 	0;
	bar.sync 	0;
	bar.sync 	0;
	bar.sync 	0;
	bar.sync 	0;
	setp.ne.s32 	%p3, %r1, 0;
	@%p3 bra 	$L__BB43_6;
	ld.shared.u32 	%r16, [_ZN3mkt6kernel9sdata_intE];
	cvta.to.global.u64 	%rd6, %rd3;
	mul.wide.u32 	%rd7, %r2, 4;
	add.s64 	%rd8, %rd6, %rd7;
	st.global.u32 	[%rd8], %r16;
$L__BB43_6:
	ret;

}
	// .globl	_ZN3mkt6kernel10reduce_maxILj1024EEEvPfS2_j
.visible .entry _ZN3mkt6kernel10reduce_maxILj1024EEEvPfS2_j(
	.param .u64 .ptr .align 1 _ZN3mkt6kernel10reduce_maxILj1024EEEvPfS2_j_param_0,
	.param .u64 .ptr .align 1 _ZN3mkt6kernel10reduce_maxILj1024EEEvPfS2_j_param_1,
	.param .u32 _ZN3mkt6kernel10reduce_maxILj1024EEEvPfS2_j_param_2
)
{
	.reg .pred 	%p<14>;
	.reg .b32 	%r<15>;
	.reg .b32 	%f<37>;
	.reg .b64 	%rd<9>;

	ld.param.u64 	%rd2, [_ZN3mkt6kernel10reduce_maxILj1024EEEvPfS2_j_param_0];
	ld.param.u64 	%rd3, [_ZN3mkt6kernel10reduce_maxILj1024EEEvPfS2_j_param_1];
	ld.param.u32 	%r8, [_ZN3mkt6kernel10reduce_maxILj1024EEEvPfS2_j_param_2];
	mov.u32 	%r1, %tid.x;
	mov.u32 	%r2, %ctaid.x;
	shl.b32 	%r9, %r2, 10;
	or.b32  	%r14, %r9, %r1;
	shl.b32 	%r10, %r1, 2;
	mov.u32 	%r11, _ZN3mkt6kernel11sdata_floatE;
	add.s32 	%r4, %r11, %r10;
	mov.b32 	%r12, 8388608;
	st.shared.u32 	[%r4], %r12;
	setp.ge.u32 	%p1, %r14, %r8;
	@%p1 bra 	$L__BB44_4;
	mov.u32 	%r13, %nctaid.x;
	shl.b32 	%r5, %r13, 10;
	cvta.to.global.u64 	%rd1, %rd2;
	mov.f32 	%f36, 0f00800000;
$L__BB44_2:
	mul.wide.u32 	%rd4, %r14, 4;
	add.s64 	%rd5, %rd1, %rd4;
	ld.global.f32 	%f4, [%rd5];
	max.f32 	%f36, %f36, %f4;
	add.s32 	%r14, %r14, %r5;
	setp.lt.u32 	%p2, %r14, %r8;
	@%p2 bra 	$L__BB44_2;
	st.shared.f32 	[%r4], %f36;
$L__BB44_4:
	bar.sync 	0;
	setp.gt.u32 	%p3, %r1, 511;
	@%p3 bra 	$L__BB44_6;
	ld.shared.f32 	%f5, [%r4];
	ld.shared.f32 	%f6, [%r4+2048];
	max.f32 	%f7, %f5, %f6;
	st.shared.f32 	[%r4], %f7;
$L__BB44_6:
	bar.sync 	0;
	setp.gt.u32 	%p4, %r1, 255;
	@%p4 bra 	$L__BB44_8;
	ld.shared.f32 	%f8, [%r4];
	ld.shared.f32 	%f9, [%r4+1024];
	max.f32 	%f10, %f8, %f9;
	st.shared.f32 	[%r4], %f10;
$L__BB44_8:
	bar.sync 	0;
	setp.gt.u32 	%p5, %r1, 127;
	@%p5 bra 	$L__BB44_10;
	ld.shared.f32 	%f11, [%r4];
	ld.shared.f32 	%f12, [%r4+512];
	max.f32 	%f13, %f11, %f12;
	st.shared.f32 	[%r4], %f13;
$L__BB44_10:
	bar.sync 	0;
	setp.gt.u32 	%p6, %r1, 63;
	@%p6 bra 	$L__BB44_12;
	ld.shared.f32 	%f14, [%r4];
	ld.shared.f32 	%f15, [%r4+256];
	max.f32 	%f16, %f14, %f15;
	st.shared.f32 	[%r4], %f16;
$L__BB44_12:
	bar.sync 	0;
	setp.gt.u32 	%p7, %r1, 31;
	@%p7 bra 	$L__BB44_14;
	ld.shared.f32 	%f17, [%r4];
	ld.shared.f32 	%f18, [%r4+128];
	max.f32 	%f19, %f17, %f18;
	st.shared.f32 	[%r4], %f19;
$L__BB44_14:
	bar.sync 	0;
	setp.gt.u32 	%p8, %r1, 15;
	@%p8 bra 	$L__BB44_16;
	ld.shared.f32 	%f20, [%r4];
	ld.shared.f32 	%f21, [%r4+64];
	max.f32 	%f22, %f20, %f21;
	st.shared.f32 	[%r4], %f22;
$L__BB44_16:
	bar.sync 	0;
	setp.gt.u32 	%p9, %r1, 7;
	@%p9 bra 	$L__BB44_18;
	ld.shared.f32 	%f23, [%r4];
	ld.shared.f32 	%f24, [%r4+32];
	max.f32 	%f25, %f23, %f24;
	st.shared.f32 	[%r4], %f25;
$L__BB44_18:
	bar.sync 	0;
	setp.gt.u32 	%p10, %r1, 3;
	@%p10 bra 	$L__BB44_20;
	ld.shared.f32 	%f26, [%r4];
	ld.shared.f32 	%f27, [%r4+16];
	max.f32 	%f28, %f26, %f27;
	st.shared.f32 	[%r4], %f28;
$L__BB44_20:
	bar.sync 	0;
	setp.gt.u32 	%p11, %r1, 1;
	@%p11 bra 	$L__BB44_22;
	ld.shared.f32 	%f29, [%r4];
	ld.shared.f32 	%f30, [%r4+8];
	max.f32 	%f31, %f29, %f30;
	st.shared.f32 	[%r4], %f31;
$L__BB44_22:
	bar.sync 	0;
	setp.ne.s32 	%p12, %r1, 0;
	@%p12 bra 	$L__BB44_24;
	ld.shared.v2.f32 	{%f32, %f33}, [_ZN3mkt6kernel11sdata_floatE];
	max.f32 	%f34, %f32, %f33;
	st.shared.f32 	[_ZN3mkt6kernel11sdata_floatE], %f34;
$L__BB44_24:
	setp.ne.s32 	%p13, %r1, 0;
	bar.sync 	0;
	@%p13 bra 	$L__BB44_26;
	ld.shared.f32 	%f35, [_ZN3mkt6kernel11sdata_floatE];
	cvta.to.global.u64 	%rd6, %rd3;
	mul.wide.u32 	%rd7, %r2, 4;
	add.s64 	%rd8, %rd6, %rd7;
	st.global.f32 	[%rd8], %f35;
$L__BB44_26:
	ret;

}
	// .globl	_ZN3mkt6kernel10reduce_maxILj512EEEvPfS2_j
.visible .entry _ZN3mkt6kernel10reduce_maxILj512EEEvPfS2_j(
	.param .u64 .ptr .align 1 _ZN3mkt6kernel10reduce_maxILj512EEEvPfS2_j_param_0,
	.param .u64 .ptr .align 1 _ZN3mkt6kernel10reduce_maxILj512EEEvPfS2_j_param_1,
	.param .u32 _ZN3mkt6kernel10reduce_maxILj512EEEvPfS2_j_param_2
)
{
	.reg .pred 	%p<13>;
	.reg .b32 	%r<15>;
	.reg .b32 	%f<34>;
	.reg .b64 	%rd<9>;

	ld.param.u64 	%rd2, [_ZN3mkt6kernel10reduce_maxILj512EEEvPfS2_j_param_0];
	ld.param.u64 	%rd3, [_ZN3mkt6kernel10reduce_maxILj512EEEvPfS2_j_param_1];
	ld.param.u32 	%r8, [_ZN3mkt6kernel10reduce_maxILj512EEEvPfS2_j_param_2];
	mov.u32 	%r1, %tid.x;
	mov.u32 	%r2, %ctaid.x;
	shl.b32 	%r9, %r2, 9;
	add.s32 	%r14, %r9, %r1;
	shl.b32 	%r10, %r1, 2;
	mov.u32 	%r11, _ZN3mkt6kernel11sdata_floatE;
	add.s32 	%r4, %r11, %r10;
	mov.b32 	%r12, 8388608;
	st.shared.u32 	[%r4], %r12;
	setp.ge.u32 	%p1, %r14, %r8;
	@%p1 bra 	$L__BB45_4;
	mov.u32 	%r13, %nctaid.x;
	shl.b32 	%r5, %r13, 9;
	cvta.to.global.u64 	%rd1, %rd2;
	mov.f32 	%f33, 0f00800000;
$L__BB45_2:
	mul.wide.u32 	%rd4, %r14, 4;
	add.s64 	%rd5, %rd1, %rd4;
	ld.global.f32 	%f4, [%rd5];
	max.f32 	%f33, %f33, %f4;
	add.s32 	%r14, %r14, %r5;
	setp.lt.u32 	%p2, %r14, %r8;
	@%p2 bra 	$L__BB45_2;
	st.shared.f32 	[%r4], %f33;
$L__BB45_4:
	bar.sync 	0;
	bar.sync 	0;
	setp.gt.u32 	%p3, %r1, 255;
	@%p3 bra 	$L__BB45_6;
	ld.shared.f32 	%f5, [%r4];
	ld.shared.f32 	%f6, [%r4+1024];
	max.f32 	%f7, %f5, %f6;
	st.shared.f32 	[%r4], %f7;
$L__BB45_6:
	bar.sync 	0;
	setp.gt.u32 	%p4, %r1, 127;
	@%p4 bra 	$L__BB45_8;
	ld.shared.f32 	%f8, [%r4];
	ld.shared.f32 	%f9, [%r4+512];
	max.f32 	%f10, %f8, %f9;
	st.shared.f32 	[%r4], %f10;
$L__BB45_8:
	bar.sync 	0;
	setp.gt.u32 	%p5, %r1, 63;
	@%p5 bra 	$L__BB45_10;
	ld.shared.f32 	%f11, [%r4];
	ld.shared.f32 	%f12, [%r4+256];
	max.f32 	%f13, %f11, %f12;
	st.shared.f32 	[%r4], %f13;
$L__BB45_10:
	bar.sync 	0;
	setp.gt.u32 	%p6, %r1, 31;
	@%p6 bra 	$L__BB45_12;
	ld.shared.f32 	%f14, [%r4];
	ld.shared.f32 	%f15, [%r4+128];
	max.f32 	%f16, %f14, %f15;
	st.shared.f32 	[%r4], %f16;
$L__BB45_12:
	bar.sync 	0;
	setp.gt.u32 	%p7, %r1, 15;
	@%p7 bra 	$L__BB45_14;
	ld.shared.f32 	%f17, [%r4];
	ld.shared.f32 	%f18, [%r4+64];
	max.f32 	%f19, %f17, %f18;
	st.shared.f32 	[%r4], %f19;
$L__BB45_14:
	bar.sync 	0;
	setp.gt.u32 	%p8, %r1, 7;
	@%p8 bra 	$L__BB45_16;
	ld.shared.f32 	%f20, [%r4];
	ld.shared.f32 	%f21, [%r4+32];
	max.f32 	%f22, %f20, %f21;
	st.shared.f32 	[%r4], %f22;
$L__BB45_16:
	bar.sync 	0;
	setp.gt.u32 	%p9, %r1, 3;
	@%p9 bra 	$L__BB45_18;
	ld.shared.f32 	%f23, [%r4];
	ld.shared.f32 	%f24, [%r4+16];
	max.f32 	%f25, %f23, %f24;
	st.shared.f32 	[%r4], %f25;
$L__BB45_18:
	bar.sync 	0;
	setp.gt.u32 	%p10, %r1, 1;
	@%p10 bra 	$L__BB45_20;
	ld.shared.f32 	%f26, [%r4];
	ld.shared.f32 	%f27, [%r4+8];
	max.f32 	%f28, %f26, %f27;
	st.shared.f32 	[%r4], %f28;
$L__BB45_20:
	bar.sync 	0;
	setp.ne.s32 	%p11, %r1, 0;
	@%p11 bra 	$L__BB45_22;
	ld.shared.v2.f32 	{%f29, %f30}, [_ZN3mkt6kernel11sdata_floatE];
	max.f32 	%f31, %f29, %f30;
	st.shared.f32 	[_ZN3mkt6kernel11sdata_floatE], %f31;
$L__BB45_22:
	setp.ne.s32 	%p12, %r1, 0;
	bar.sync 	0;
	@%p12 bra 	$L__BB45_24;
	ld.shared.f32 	%f32, [_ZN3mkt6kernel11sdata_floatE];
	cvta.to.global.u64 	%rd6, %rd3;
	mul.wide.u32 	%rd7, %r2, 4;
	add.s64 	%rd8, %rd6, %rd7;
	st.global.f32 	[%rd8], %f32;
$L__BB45_24:
	ret;

}
	// .globl	_ZN3mkt6kernel10reduce_maxILj256EEEvPfS2_j
.visible .entry _ZN3mkt6kernel10reduce_maxILj256EEEvPfS2_j(
	.param .u64 .ptr .align 1 _ZN3mkt6kernel10reduce_maxILj256EEEvPfS2_j_param_0,
	.param .u64 .ptr .align 1 _ZN3mkt6kernel10reduce_maxILj256EEEvPfS2_j_param_1,
	.param .u32 _ZN3mkt6kernel10reduce_maxILj256EEEvPfS2_j_param_2
)
{
	.reg .pred 	%p<12>;
	.reg .b32 	%r<15>;
	.reg .b32 	%f<31>;
	.reg .b64 	%rd<9>;

	ld.param.u64 	%rd2, [_ZN3mkt6kernel10reduce_maxILj256EEEvPfS2_j_param_0];
	ld.param.u64 	%rd3, [_ZN3mkt6kernel10reduce_maxILj256EEEvPfS2_j_param_1];
	ld.param.u32 	%r8, [_ZN3mkt6kernel10reduce_maxILj256EEEvPfS2_j_param_2];
	mov.u32 	%r1, %tid.x;
	mov.u32 	%r2, %ctaid.x;
	shl.b32 	%r9, %r2, 8;
	add.s32 	%r14, %r9, %r1;
	shl.b32 	%r10, %r1, 2;
	mov.u32 	%r11, _ZN3mkt6kernel11sdata_floatE;
	add.s32 	%r4, %r11, %r10;
	mov.b32 	%r12, 8388608;
	st.shared.u32 	[%r4], %r12;
	setp.ge.u32 	%p1, %r14, %r8;
	@%p1 bra 	$L__BB46_4;
	mov.u32 	%r13, %nctaid.x;
	shl.b32 	%r5, %r13, 8;
	cvta.to.global.u64 	%rd1, %rd2;
	mov.f32 	%f30, 0f00800000;
$L__BB46_2:
	mul.wide.u32 	%rd4, %r14, 4;
	add.s64 	%rd5, %rd1, %rd4;
	ld.global.f32 	%f4, [%rd5];
	max.f32 	%f30, %f30, %f4;
	add.s32 	%r14, %r14, %r5;
	setp.lt.u32 	%p2, %r14, %r8;
	@%p2 bra 	$L__BB46_2;
	st.shared.f32 	[%r4], %f30;
$L__BB46_4:
	bar.sync 	0;
	bar.sync 	0;
	bar.sync 	0;
	setp.gt.u32 	%p3, %r1, 127;
	@%p3 bra 	$L__BB46_6;
	ld.shared.f32 	%f5, [%r4];
	ld.shared.f32 	%f6, [%r4+512];
	max.f32 	%f7, %f5, %f6;
	st.shared.f32 	[%r4], %f7;
$L__BB46_6:
	bar.sync 	0;
	setp.gt.u32 	%p4, %r1, 63;
	@%p4 bra 	$L__BB46_8;
	ld.shared.f32 	%f8, [%r4];
	ld.shared.f32 	%f9, [%r4+256];
	max.f32 	%f10, %f8, %f9;
	st.shared.f32 	[%r4], %f10;
$L__BB46_8:
	bar.sync 	0;
	setp.gt.u32 	%p5, %r1, 31;
	@%p5 bra 	$L__BB46_10;
	ld.shared.f32 	%f11, [%r4];
	ld.shared.f32 	%f12, [%r4+128];
	max.f32 	%f13, %f11, %f12;
	st.shared.f32 	[%r4], %f13;
$L__BB46_10:
	bar.sync 	0;
	setp.gt.u32 	%p6, %r1, 15;
	@%p6 bra 	$L__BB46_12;
	ld.shared.f32 	%f14, [%r4];
	ld.shared.f32 	%f15, [%r4+64];
	max.f32 	%f16, %f14, %f15;
	st.shared.f32 	[%r4], %f16;
$L__BB46_12:
	bar.sync 	0;
	setp.gt.u32 	%p7, %r1, 7;
	@%p7 bra 	$L__BB46_14;
	ld.shared.f32 	%f17, [%r4];
	ld.shared.f32 	%f18, [%r4+32];
	max.f32 	%f19, %f17, %f18;
	st.shared.f32 	[%r4], %f19;
$L__BB46_14:
	bar.sync 	0;
	setp.gt.u32 	%p8, %r1, 3;
	@%p8 bra 	$L__BB46_16;
	ld.shared.f32 	%f20, [%r4];
	ld.shared.f32 	%f21, [%r4+16];
	max.f32 	%f22, %f20, %f21;
	st.shared.f32 	[%r4], %f22;
$L__BB46_16:
	bar.sync 	0;
	setp.gt.u32 	%p9, %r1, 1;
	@%p9 bra 	$L__BB46_18;
	ld.shared.f32 	%f23, [%r4];
	ld.shared.f32 	%f24, [%r4+8];
	max.f32 	%f25, %f23, %f24;
	st.shared.f32 	[%r4], %f25;
$L__BB46_18:
	bar.sync 	0;
	setp.ne.s32 	%p10, %r1, 0;
	@%p10 bra 	$L__BB46_20;
	ld.shared.v2.f32 	{%f26, %f27}, [_ZN3mkt6kernel11sdata_floatE];
	max.f32 	%f28, %f26, %f27;
	st.shared.f32 	[_ZN3mkt6kernel11sdata_floatE], %f28;
$L__BB46_20:
	setp.ne.s32 	%p11, %r1, 0;
	bar.sync 	0;
	@%p11 bra 	$L__BB46_22;
	ld.shared.f32 	%f29, [_ZN3mkt6kernel11sdata_floatE];
	cvta.to.global.u64 	%rd6, %rd3;
	mul.wide.u32 	%rd7, %r2, 4;
	add.s64 	%rd8, %rd6, %rd7;
	st.global.f32 	[%rd8], %f29;
$L__BB46_22:
	ret;

}
	// .globl	_ZN3mkt6kernel10reduce_maxILj128EEEvPfS2_j
.visible .entry _ZN3mkt6kernel10reduce_maxILj128EEEvPfS2_j(
	.param .u64 .ptr .align 1 _ZN3mkt6kernel10reduce_maxILj128EEEvPfS2_j_param_0,
	.param .u64 .ptr .align 1 _ZN3mkt6kernel10reduce_maxILj128EEEvPfS2_j_param_1,
	.param .u32 _ZN3mkt6kernel10reduce_maxILj128EEEvPfS2_j_param_2
)
{
	.reg .pred 	%p<11>;
	.reg .b32 	%r<15>;
	.reg .b32 	%f<28>;
	.reg .b64 	%rd<9>;

	ld.param.u64 	%rd2, [_ZN3mkt6kernel10reduce_maxILj128EEEvPfS2_j_param_0];
	ld.param.u64 	%rd3, [_ZN3mkt6kernel10reduce_maxILj128EEEvPfS2_j_param_1];
	ld.param.u32 	%r8, [_ZN3mkt6kernel10reduce_maxILj128EEEvPfS2_j_param_2];
	mov.u32 	%r1, %tid.x;
	mov.u32 	%r2, %ctaid.x;
	shl.b32 	%r9, %r2, 7;
	add.s32 	%r14, %r9, %r1;
	shl.b32 	%r10, %r1, 2;
	mov.u32 	%r11, _ZN3mkt6kernel11sdata_floatE;
	add.s32 	%r4, %r11, %r10;
	mov.b32 	%r12, 8388608;
	st.shared.u32 	[%r4], %r12;
	setp.ge.u32 	%p1, %r14, %r8;
	@%p1 bra 	$L__BB47_4;
	mov.u32 	%r13, %nctaid.x;
	shl.b32 	%r5, %r13, 7;
	cvta.to.global.u64 	%rd1, %rd2;
	mov.f32 	%f27, 0f00800000;
$L__BB47_2:
	mul.wide.u32 	%rd4, %r14, 4;
	add.s64 	%rd5, %rd1, %rd4;
	ld.global.f32 	%f4, [%rd5];
	max.f32 	%f27, %f27, %f4;
	add.s32 	%r14, %r14, %r5;
	setp.lt.u32 	%p2, %r14, %r8;
	@%p2 bra 	$L__BB47_2;
	st.shared.f32 	[%r4], %f27;
$L__BB47_4:
	bar.sync 	0;
	bar.sync 	0;
	bar.sync 	0;
	bar.sync 	0;
	setp.gt.u32 	%p3, %r1, 63;
	@%p3 bra 	$L__BB47_6;
	ld.shared.f32 	%f5, [%r4];
	ld.shared.f32 	%f6, [%r4+256];
	max.f32 	%f7, %f5, %f6;
	st.shared.f32 	[%r4], %f7;
$L__BB47_6:
	bar.sync 	0;
	setp.gt.u32 	%p4, %r1, 31;
	@%p4 bra 	$L__BB47_8;
	ld.shared.f32 	%f8, [%r4];
	ld.shared.f32 	%f9, [%r4+128];
	max.f32 	%f10, %f8, %f9;
	st.shared.f32 	[%r4], %f10;
$L__BB47_8:
	bar.sync 	0;
	setp.gt.u32 	%p5, %r1, 15;
	@%p5 bra 	$L__BB47_10;
	ld.shared.f32 	%f11, [%r4];
	ld.shared.f32 	%f12, [%r4+64];
	max.f32 	%f13, %f11, %f12;
	st.shared.f32 	[%r4], %f13;
$L__BB47_10:
	bar.sync 	0;
	setp.gt.u32 	%p6, %r1, 7;
	@%p6 bra 	$L__BB47_12;
	ld.shared.f32 	%f14, [%r4];
	ld.shared.f32 	%f15, [%r4+32];
	max.f32 	%f16, %f14, %f15;
	st.shared.f32 	[%r4], %f16;
$L__BB47_12:
	bar.sync 	0;
	setp.gt.u32 	%p7, %r1, 3;
	@%p7 bra 	$L__BB47_14;
	ld.shared.f32 	%f17, [%r4];
	ld.shared.f32 	%f18, [%r4+16];
	max.f32 	%f19, %f17, %f18;
	st.shared.f32 	[%r4], %f19;
$L__BB47_14:
	bar.sync 	0;
	setp.gt.u32 	%p8, %r1, 1;
	@%p8 bra 	$L__BB47_16;
	ld.shared.f32 	%f20, [%r4];
	ld.shared.f32 	%f21, [%r4+8];
	max.f32 	%f22, %f20, %f21;
	st.shared.f32 	[%r4], %f22;
$L__BB47_16:
	bar.sync 	0;
	setp.ne.s32 	%p9, %r1, 0;
	@%p9 bra 	$L__BB47_18;
	ld.shared.v2.f32 	{%f23, %f24}, [_ZN3mkt6kernel11sdata_floatE];
	max.f32 	%f25, %f23, %f24;
	st.shared.f32 	[_ZN3mkt6kernel11sdata_floatE], %f25;
$L__BB47_18:
	setp.ne.s32 	%p10, %r1, 0;
	bar.sync 	0;
	@%p10 bra 	$L__BB47_20;
	ld.shared.f32 	%f26, [_ZN3mkt6kernel11sdata_floatE];
	cvta.to.global.u64 	%rd6, %rd3;
	mul.wide.u32 	%rd7, %r2, 4;
	add.s64 	%rd8, %rd6, %rd7;
	st.global.f32 	[%rd8], %f26;
$L__BB47_20:
	ret;

}
	// .globl	_ZN3mkt6kernel10reduce_maxILj64EEEvPfS2_j
.visible .entry _ZN3mkt6kernel10reduce_maxILj64EEEvPfS2_j(
	.param .u64 .ptr .align 1 _ZN3mkt6kernel10reduce_maxILj64EEEvPfS2_j_param_0,
	.param .u64 .ptr .align 1 _ZN3mkt6kernel10reduce_maxILj64EEEvPfS2_j_param_1,
	.param .u32 _ZN3mkt6kernel10reduce_maxILj64EEEvPfS2_j_param_2
)
{
	.reg .pred 	%p<10>;
	.reg .b32 	%r<15>;
	.reg .b32 	%f<25>;
	.reg .b64 	%rd<9>;

	ld.param.u64 	%rd2, [_ZN3mkt6kernel10reduce_maxILj64EEEvPfS2_j_param_0];
	ld.param.u64 	%rd3, [_ZN3mkt6kernel10reduce_maxILj64EEEvPfS2_j_param_1];
	ld.param.u32 	%r8, [_ZN3mkt6kernel10reduce_maxILj64EEEvPfS2_j_param_2];
	mov.u32 	%r1, %tid.x;
	mov.u32 	%r2, %ctaid.x;
	shl.b32 	%r9, %r2, 6;
	add.s32 	%r14, %r9, %r1;
	shl.b32 	%r10, %r1, 2;
	mov.u32 	%r11, _ZN3mkt6kernel11sdata_floatE;
	add.s32 	%r4, %r11, %r10;
	mov.b32 	%r12, 8388608;
	st.shared.u32 	[%r4], %r12;
	setp.ge.u32 	%p1, %r14, %r8;
	@%p1 bra 	$L__BB48_4;
	mov.u32 	%r13, %nctaid.x;
	shl.b32 	%r5, %r13, 6;
	cvta.to.global.u64 	%rd1, %rd2;
	mov.f32 	%f24, 0f00800000;
$L__BB48_2:
	mul.wide.u32 	%rd4, %r14, 4;
	add.s64 	%rd5, %rd1, %rd4;
	ld.global.f32 	%f4, [%rd5];
	max.f32 	%f24, %f24, %f4;
	add.s32 	%r14, %r14, %r5;
	setp.lt.u32 	%p2, %r14, %r8;
	@%p2 bra 	$L__BB48_2;
	st.shared.f32 	[%r4], %f24;
$L__BB48_4:
	bar.sync 	0;
	bar.sync 	0;
	bar.sync 	0;
	bar.sync 	0;
	bar.sync 	0;
	setp.gt.u32 	%p3, %r1, 31;
	@%p3 bra 	$L__BB48_6;
	ld.shared.f32 	%f5, [%r4];
	ld.shared.f32 	%f6, [%r4+128];
	max.f32 	%f7, %f5, %f6;
	st.shared.f32 	[%r4], %f7;
$L__BB48_6:
	bar.sync 	0;
	setp.gt.u32 	%p4, %r1, 15;
	@%p4 bra 	$L__BB48_8;
	ld.shared.f32 	%f8, [%r4];
	ld.shared.f32 	%f9, [%r4+64];
	max.f32 	%f10, %f8, %f9;
	st.shared.f32 	[%r4], %f10;
$L__BB48_8:
	bar.sync 	0;
	setp.gt.u32 	%p5, %r1, 7;
	@%p5 bra 	$L__BB48_10;
	ld.shared.f32 	%f11, [%r4];
	ld.shared.f32 	%f12, [%r4+32];
	max.f32 	%f13, %f11, %f12;
	st.shared.f32 	[%r4], %f13;
$L__BB48_10:
	bar.sync 	0;
	setp.gt.u32 	%p6, %r1, 3;
	@%p6 bra 	$L__BB48_12;
	ld.shared.f32 	%f14, [%r4];
	ld.shared.f32 	%f15, [%r4+16];
	max.f32 	%f16, %f14, %f15;
	st.shared.f32 	[%r4], %f16;
$L__BB48_12:
	bar.sync 	0;
	setp.gt.u32 	%p7, %r1, 1;
	@%p7 bra 	$L__BB48_14;
	ld.shared.f32 	%f17, [%r4];
	ld.shared.f32 	%f18, [%r4+8];
	max.f32 	%f19, %f17, %f18;
	st.shared.f32 	[%r4], %f19;
$L__BB48_14:
	bar.sync 	0;
	setp.ne.s32 	%p8, %r1, 0;
	@%p8 bra 	$L__BB48_16;
	ld.shared.v2.f32 	{%f20, %f21}, [_ZN3mkt6kernel11sdata_floatE];
	max.f32 	%f22, %f20, %f21;
	st.shared.f32 	[_ZN3mkt6kernel11sdata_floatE], %f22;
$L__BB48_16:
	setp.ne.s32 	%p9, %r1, 0;
	bar.sync 	0;
	@%p9 bra 	$L__BB48_18;
	ld.shared.f32 	%f23, [_ZN3mkt6kernel11sdata_floatE];
	cvta.to.global.u64 	%rd6, %rd3;
	mul.wide.u32 	%rd7, %r2, 4;
	add.s64 	%rd8, %rd6, %rd7;
	st.global.f32 	[%rd8], %f23;
$L__BB48_18:
	ret;

}
	// .globl	_ZN3mkt6kernel10reduce_maxILj32EEEvPfS2_j
.visible .entry _ZN3mkt6kernel10reduce_maxILj32EEEvPfS2_j(
	.param .u64 .ptr .align 1 _ZN3mkt6kernel10reduce_maxILj32EEEvPfS2_j_param_0,
	.param .u64 .ptr .align 1 _ZN3mkt6kernel10reduce_maxILj32EEEvPfS2_j_param_1,
	.param .u32 _ZN3mkt6kernel10reduce_maxILj32EEEvPfS2_j_param_2
)
{
	.reg .pred 	%p<9>;
	.reg .b32 	%r<15>;
	.reg .b32 	%f<22>;
	.reg .b64 	%rd<9>;

	ld.param.u64 	%rd2, [_ZN3mkt6kernel10reduce_maxILj32EEEvPfS2_j_param_0];
	ld.param.u64 	%rd3, [_ZN3mkt6kernel10reduce_maxILj32EEEvPfS2_j_param_1];
	ld.param.u32 	%r8, [_ZN3mkt6kernel10reduce_maxILj32EEEvPfS2_j_param_2];
	mov.u32 	%r1, %tid.x;
	mov.u32 	%r2, %ctaid.x;
	shl.b32 	%r9, %r2, 5;
	add.s32 	%r14, %r9, %r1;
	shl.b32 	%r10, %r1, 2;
	mov.u32 	%r11, _ZN3mkt6kernel11sdata_floatE;
	add.s32 	%r4, %r11, %r10;
	mov.b32 	%r12, 8388608;
	st.shared.u32 	[%r4], %r12;
	setp.ge.u32 	%p1, %r14, %r8;
	@%p1 bra 	$L__BB49_4;
	mov.u32 	%r13, %nctaid.x;
	shl.b32 	%r5, %r13, 5;
	cvta.to.global.u64 	%rd1, %rd2;
	mov.f32 	%f21, 0f00800000;
$L__BB49_2:
	mul.wide.u32 	%rd4, %r14, 4;
	add.s64 	%rd5, %rd1, %rd4;
	ld.global.f32 	%f4, [%rd5];
	max.f32 	%f21, %f21, %f4;
	add.s32 	%r14, %r14, %r5;
	setp.lt.u32 	%p2, %r14, %r8;
	@%p2 bra 	$L__BB49_2;
	st.shared.f32 	[%r4], %f21;
$L__BB49_4:
	bar.sync 	0;
	bar.sync 	0;
	bar.sync 	0;
	bar.sync 	0;
	bar.sync 	0;
	bar.sync 	0;
	setp.gt.u32 	%p3, %r1, 15;
	@%p3 bra 	$L__BB49_6;
	ld.shared.f32 	%f5, [%r4];
	ld.shared.f32 	%f6, [%r4+64];
	max.f32 	%f7, %f5, %f6;
	st.shared.f32 	[%r4], %f7;
$L__BB49_6:
	bar.sync 	0;
	setp.gt.u32 	%p4, %r1, 7;
	@%p4 bra 	$L__BB49_8;
	ld.shared.f32 	%f8, [%r4];
	ld.shared.f32 	%f9, [%r4+32];
	max.f32 	%f10, %f8, %f9;
	st.shared.f32 	[%r4], %f10;
$L__BB49_8:
	bar.sync 	0;
	setp.gt.u32 	%p5, %r1, 3;
	@%p5 bra 	$L__BB49_10;
	ld.shared.f32 	%f11, [%r4];
	ld.shared.f32 	%f12, [%r4+16];
	max.f32 	%f13, %f11, %f12;
	st.shared.f32 	[%r4], %f13;
$L__BB49_10:
	bar.sync 	0;
	setp.gt.u32 	%p6, %r1, 1;
	@%p6 bra 	$L__BB49_12;
	ld.shared.f32 	%f14, [%r4];
	ld.shared.f32 	%f15, [%r4+8];
	max.f32 	%f16, %f14, %f15;
	st.shared.f32 	[%r4], %f16;
$L__BB49_12:
	bar.sync 	0;
	setp.ne.s32 	%p7, %r1, 0;
	@%p7 bra 	$L__BB49_14;
	ld.shared.v2.f32 	{%f17, %f18}, [_ZN3mkt6kernel11sdata_floatE];
	max.f32 	%f19, %f17, %f18;
	st.shared.f32 	[_ZN3mkt6kernel11sdata_floatE], %f19;
$L__BB49_14:
	setp.ne.s32 	%p8, %r1, 0;
	bar.sync 	0;
	@%p8 bra 	$L__BB49_16;
	ld.shared.f32 	%f20, [_ZN3mkt6kernel11sdata_floatE];
	cvta.to.global.u64 	%rd6, %rd3;
	mul.wide.u32 	%rd7, %r2, 4;
	add.s64 	%rd8, %rd6, %rd7;
	st.global.f32 	[%rd8], %f20;
$L__BB49_16:
	ret;

}
	// .globl	_ZN3mkt6kernel10reduce_maxILj16EEEvPfS2_j
.visible .entry _ZN3mkt6kernel10reduce_maxILj16EEEvPfS2_j(
	.param .u64 .ptr .align 1 _ZN3mkt6kernel10reduce_maxILj16EEEvPfS2_j_param_0,
	.param .u64 .ptr .align 1 _ZN3mkt6kernel10reduce_maxILj16EEEvPfS2_j_param_1,
	.param .u32 _ZN3mkt6kernel10reduce_maxILj16EEEvPfS2_j_param_2
)
{
	.reg .pred 	%p<8>;
	.reg .b32 	%r<15>;
	.reg .b32 	%f<19>;
	.reg .b64 	%rd<9>;

	ld.param.u64 	%rd2, [_ZN3mkt6kernel10reduce_maxILj16EEEvPfS2_j_param_0];
	ld.param.u64 	%rd3, [_ZN3mkt6kernel10reduce_maxILj16EEEvPfS2_j_param_1];
	ld.param.u32 	%r8, [_ZN3mkt6kernel10reduce_maxILj16EEEvPfS2_j_param_2];
	mov.u32 	%r1, %tid.x;
	mov.u32 	%r2, %ctaid.x;
	shl.b32 	%r9, %r2, 4;
	add.s32 	%r14, %r9, %r1;
	shl.b32 	%r10, %r1, 2;
	mov.u32 	%r11, _ZN3mkt6kernel11sdata_floatE;
	add.s32 	%r4, %r11, %r10;
	mov.b32 	%r12, 8388608;
	st.shared.u32 	[%r4], %r12;
	setp.ge.u32 	%p1, %r14, %r8;
	@%p1 bra 	$L__BB50_4;
	mov.u32 	%r13, %nctaid.x;
	shl.b32 	%r5, %r13, 4;
	cvta.to.global.u64 	%rd1, %rd2;
	mov.f32 	%f18, 0f00800000;
$L__BB50_2:
	mul.wide.u32 	%rd4, %r14, 4;
	add.s64 	%rd5, %rd1, %rd4;
	ld.global.f32 	%f4, [%rd5];
	max.f32 	%f18, %f18, %f4;
	add.s32 	%r14, %r14, %r5;
	setp.lt.u32 	%p2, %r14, %r8;
	@%p2 bra 	$L__BB50_2;
	st.shared.f32 	[%r4], %f18;
$L__BB50_4:
	bar.sync 	0;
	bar.sync 	0;
	bar.sync 	0;
	bar.sync 	0;
	bar.sync 	0;
	bar.sync 	0;
	bar.sync 	0;
	setp.gt.u32 	%p3, %r1, 7;
	@%p3 bra 	$L__BB50_6;
	ld.shared.f32 	%f5, [%r4];
	ld.shared.f32 	%f6, [%r4+32];
	max.f32 	%f7, %f5, %f6;
	st.shared.f32 	[%r4], %f7;
$L__BB50_6:
	bar.sync 	0;
	setp.gt.u32 	%p4, %r1, 3;
	@%p4 bra 	$L__BB50_8;
	ld.shared.f32 	%f8, [%r4];
	ld.shared.f32 	%f9, [%r4+16];
	max.f32 	%f10, %f8, %f9;
	st.shared.f32 	[%r4], %f10;
$L__BB50_8:
	bar.sync 	0;
	setp.gt.u32 	%p5, %r1, 1;
	@%p5 bra 	$L__BB50_10;
	ld.shared.f32 	%f11, [%r4];
	ld.shared.f32 	%f12, [%r4+8];
	max.f32 	%f13, %f11, %f12;
	st.shared.f32 	[%r4], %f13;
$L__BB50_10:
	bar.sync 	0;
	setp.ne.s32 	%p6, %r1, 0;
	@%p6 bra 	$L__BB50_12;
	ld.shared.v2.f32 	{%f14, %f15}, [_ZN3mkt6kernel11sdata_floatE];
	max.f32 	%f16, %f14, %f15;
	st.shared.f32 	[_ZN3mkt6kernel11sdata_floatE], %f16;
$L__BB50_12:
	setp.ne.s32 	%p7, %r1, 0;
	bar.sync 	0;
	@%p7 bra 	$L__BB50_14;
	ld.shared.f32 	%f17, [_ZN3mkt6kernel11sdata_floatE];
	cvta.to.global.u64 	%rd6, %rd3;
	mul.wide.u32 	%rd7, %r2, 4;
	add.s64 	%rd8, %rd6, %rd7;
	st.global.f32 	[%rd8], %f17;
$L__BB50_14:
	ret;

}
	// .globl	_ZN3mkt6kernel10reduce_maxILj8EEEvPfS2_j
.visible .entry _ZN3mkt6kernel10reduce_maxILj8EEEvPfS2_j(
	.param .u64 .ptr .align 1 _ZN3mkt6kernel10reduce_maxILj8EEEvPfS2_j_param_0,
	.param .u64 .ptr .align 1 _ZN3mkt6kernel10reduce_maxILj8EEEvPfS2_j_param_1,
	.param .u32 _ZN3mkt6kernel10reduce_maxILj8EEEvPfS2_j_param_2
)
{
	.reg .pred 	%p<7>;
	.reg .b32 	%r<15>;
	.reg .b32 	%f<16>;
	.reg .b64 	%rd<9>;

	ld.param.u64 	%rd2, [_ZN3mkt6kernel10reduce_maxILj8EEEvPfS2_j_param_0];
	ld.param.u64 	%rd3, [_ZN3mkt6kernel10reduce_maxILj8EEEvPfS2_j_param_1];
	ld.param.u32 	%r8, [_ZN3mkt6kernel10reduce_maxILj8EEEvPfS2_j_param_2];
	mov.u32 	%r1, %tid.x;
	mov.u32 	%r2, %ctaid.x;
	shl.b32 	%r9, %r2, 3;
	add.s32 	%r14, %r9, %r1;
	shl.b32 	%r10, %r1, 2;
	mov.u32 	%r11, _ZN3mkt6kernel11sdata_floatE;
	add.s32 	%r4, %r11, %r10;
	mov.b32 	%r12, 8388608;
	st.shared.u32 	[%r4], %r12;
	setp.ge.u32 	%p1, %r14, %r8;
	@%p1 bra 	$L__BB51_4;
	mov.u32 	%r13, %nctaid.x;
	shl.b32 	%r5, %r13, 3;
	cvta.to.global.u64 	%rd1, %rd2;
	mov.f32 	%f15, 0f00800000;
$L__BB51_2:
	mul.wide.u32 	%rd4, %r14, 4;
	add.s64 	%rd5, %rd1, %rd4;
	ld.global.f32 	%f4, [%rd5];
	max.f32 	%f15, %f15, %f4;
	add.s32 	%r14, %r14, %r5;
	setp.lt.u32 	%p2, %r14, %r8;
	@%p2 bra 	$L__BB51_2;
	st.shared.f32 	[%r4], %f15;
$L__BB51_4:
	bar.sync 	0;
	bar.sync 	0;
	bar.sync 	0;
	bar.sync 	0;
	bar.sync 	0;
	bar.sync 	0;
	bar.sync 	0;
	bar.sync 	0;
	setp.gt.u32 	%p3, %r1, 3;
	@%p3 bra 	$L__BB51_6;
	ld.shared.f32 	%f5, [%r4];
	ld.shared.f32 	%f6, [%r4+16];
	max.f32 	%f7, %f5, %f6;
	st.shared.f32 	[%r4], %f7;
$L__BB51_6:
	bar.sync 	0;
	setp.gt.u32 	%p4, %r1, 1;
	@%p4 bra 	$L__BB51_8;
	ld.shared.f32 	%f8, [%r4];
	ld.shared.f32 	%f9, [%r4+8];
	max.f32 	%f10, %f8, %f9;
	st.shared.f32 	[%r4], %f10;
$L__BB51_8:
	bar.sync 	0;
	setp.ne.s32 	%p5, %r1, 0;
	@%p5 bra 	$L__BB51_10;
	ld.shared.v2.f32 	{%f11, %f12}, [_ZN3mkt6kernel11sdata_floatE];
	max.f32 	%f13, %f11, %f12;
	st.shared.f32 	[_ZN3mkt6kernel11sdata_floatE], %f13;
$L__BB51_10:
	setp.ne.s32 	%p6, %r1, 0;
	bar.sync 	0;
	@%p6 bra 	$L__BB51_12;
	ld.shared.f32 	%f14, [_ZN3mkt6kernel11sdata_floatE];
	cvta.to.global.u64 	%rd6, %rd3;
	mul.wide.u32 	%rd7, %r2, 4;
	add.s64 	%rd8, %rd6, %rd7;
	st.global.f32 	[%rd8], %f14;
$L__BB51_12:
	ret;

}
	// .globl	_ZN3mkt6kernel10reduce_maxILj4EEEvPfS2_j
.visible .entry _ZN3mkt6kernel10reduce_maxILj4EEEvPfS2_j(
	.param .u64 .ptr .align 1 _ZN3mkt6kernel10reduce_maxILj4EEEvPfS2_j_param_0,
	.param .u64 .ptr .align 1 _ZN3mkt6kernel10reduce_maxILj4EEEvPfS2_j_param_1,
	.param .u32 _ZN3mkt6kernel10reduce_maxILj4EEEvPfS2_j_param_2
)
{
	.reg .pred 	%p<6>;
	.reg .b32 	%r<15>;
	.reg .b32 	%f<13>;
	.reg .b64 	%rd<9>;

	ld.param.u64 	%rd2, [_ZN3mkt6kernel10reduce_maxILj4EEEvPfS2_j_param_0];
	ld.param.u64 	%rd3, [_ZN3mkt6kernel10reduce_maxILj4EEEvPfS2_j_param_1];
	ld.param.u32 	%r8, [_ZN3mkt6kernel10reduce_maxILj4EEEvPfS2_j_param_2];
	mov.u32 	%r1, %tid.x;
	mov.u32 	%r2, %ctaid.x;
	shl.b32 	%r9, %r2, 2;
	add.s32 	%r14, %r9, %r1;
	shl.b32 	%r10, %r1, 2;
	mov.u32 	%r11, _ZN3mkt6kernel11sdata_floatE;
	add.s32 	%r4, %r11, %r10;
	mov.b32 	%r12, 8388608;
	st.shared.u32 	[%r4], %r12;
	setp.ge.u32 	%p1, %r14, %r8;
	@%p1 bra 	$L__BB52_4;
	mov.u32 	%r13, %nctaid.x;
	shl.b32 	%r5, %r13, 2;
	cvta.to.global.u64 	%rd1, %rd2;
	mov.f32 	%f12, 0f00800000;
$L__BB52_2:
	mul.wide.u32 	%rd4, %r14, 4;
	add.s64 	%rd5, %rd1, %rd4;
	ld.global.f32 	%f4, [%rd5];
	max.f32 	%f12, %f12, %f4;
	add.s32 	%r14, %r14, %r5;
	setp.lt.u32 	%p2, %r14, %r8;
	@%p2 bra 	$L__BB52_2;
	st.shared.f32 	[%r4], %f12;
$L__BB52_4:
	bar.sync 	0;
	bar.sync 	0;
	bar.sync 	0;
	bar.sync 	0;
	bar.sync 	0;
	bar.sync 	0;
	bar.sync 	0;
	bar.sync 	0;
	bar.sync 	0;
	setp.gt.u32 	%p3, %r1, 1;
	@%p3 bra 	$L__BB52_6;
	ld.shared.f32 	%f5, [%r4];
	ld.shared.f32 	%f6, [%r4+8];
	max.f32 	%f7, %f5, %f6;
	st.shared.f32 	[%r4], %f7;
$L__BB52_6:
	bar.sync 	0;
	setp.ne.s32 	%p4, %r1, 0;
	@%p4 bra 	$L__BB52_8;
	ld.shared.v2.f32 	{%f8, %f9}, [_ZN3mkt6kernel11sdata_floatE];
	max.f32 	%f10, %f8, %f9;
	st.shared.f32 	[_ZN3mkt6kernel11sdata_floatE], %f10;
$L__BB52_8:
	setp.ne.s32 	%p5, %r1, 0;
	bar.sync 	0;
	@%p5 bra 	$L__BB52_10;
	ld.shared.f32 	%f11, [_ZN3mkt6kernel11sdata_floatE];
	cvta.to.global.u64 	%rd6, %rd3;
	mul.wide.u32 	%rd7, %r2, 4;
	add.s64 	%rd8, %rd6, %rd7;
	st.global.f32 	[%rd8], %f11;
$L__BB52_10:
	ret;

}
	// .globl	_ZN3mkt6kernel10reduce_maxILj2EEEvPfS2_j
.visible .entry _ZN3mkt6kernel10reduce_maxILj2EEEvPfS2_j(
	.param .u64 .ptr .align 1 _ZN3mkt6kernel10reduce_maxILj2EEEvPfS2_j_param_0,
	.param .u64 .ptr .align 1 _ZN3mkt6kernel10reduce_maxILj2EEEvPfS2_j_param_1,
	.param .u32 _ZN3mkt6kernel10reduce_maxILj2EEEvPfS2_j_param_2
)
{
	.reg .pred 	%p<5>;
	.reg .b32 	%r<15>;
	.reg .b32 	%f<10>;
	.reg .b64 	%rd<9>;

	ld.param.u64 	%rd2, [_ZN3mkt6kernel10reduce_maxILj2EEEvPfS2_j_param_0];
	ld.param.u64 	%rd3, [_ZN3mkt6kernel10reduce_maxILj2EEEvPfS2_j_param_1];
	ld.param.u32 	%r8, [_ZN3mkt6kernel10reduce_maxILj2EEEvPfS2_j_param_2];
	mov.u32 	%r1, %tid.x;
	mov.u32 	%r2, %ctaid.x;
	shl.b32 	%r9, %r2, 1;
	add.s32 	%r14, %r9, %r1;
	shl.b32 	%r10, %r1, 2;
	mov.u32 	%r11, _ZN3mkt6kernel11sdata_floatE;
	add.s32 	%r4, %r11, %r10;
	mov.b32 	%r12, 8388608;
	st.shared.u32 	[%r4], %r12;
	setp.ge.u32 	%p1, %r14, %r8;
	@%p1 bra 	$L__BB53_4;
	mov.u32 	%r13, %nctaid.x;
	shl.b32 	%r5, %r13, 1;
	cvta.to.global.u64 	%rd1, %rd2;
	mov.f32 	%f9, 0f00800000;
$L__BB53_2:
	mul.wide.u32 	%rd4, %r14, 4;
	add.s64 	%rd5, %rd1, %rd4;
	ld.global.f32 	%f4, [%rd5];
	max.f32 	%f9, %f9, %f4;
	add.s32 	%r14, %r14, %r5;
	setp.lt.u32 	%p2, %r14, %r8;
	@%p2 bra 	$L__BB53_2;
	st.shared.f32 	[%r4], %f9;
$L__BB53_4:
	bar.sync 	0;
	bar.sync 	0;
	bar.sync 	0;
	bar.sync 	0;
	bar.sync 	0;
	bar.sync 	0;
	bar.sync 	0;
	bar.sync 	0;
	bar.sync 	0;
	bar.sync 	0;
	setp.ne.s32 	%p3, %r1, 0;
	@%p3 bra 	$L__BB53_6;
	ld.shared.v2.f32 	{%f5, %f6}, [_ZN3mkt6kernel11sdata_floatE];
	max.f32 	%f7, %f5, %f6;
	st.shared.f32 	[_ZN3mkt6kernel11sdata_floatE], %f7;
$L__BB53_6:
	setp.ne.s32 	%p4, %r1, 0;
	bar.sync 	0;
	@%p4 bra 	$L__BB53_8;
	ld.shared.f32 	%f8, [_ZN3mkt6kernel11sdata_floatE];
	cvta.to.global.u64 	%rd6, %rd3;
	mul.wide.u32 	%rd7, %r2, 4;
	add.s64 	%rd8, %rd6, %rd7;
	st.global.f32 	[%rd8], %f8;
$L__BB53_8:
	ret;

}
	// .globl	_ZN3mkt6kernel10reduce_maxILj1EEEvPfS2_j
.visible .entry _ZN3mkt6kernel10reduce_maxILj1EEEvPfS2_j(
	.param .u64 .ptr .align 1 _ZN3mkt6kernel10reduce_maxILj1EEEvPfS2_j_param_0,
	.param .u64 .ptr .align 1 _ZN3mkt6kernel10reduce_maxILj1EEEvPfS2_j_param_1,
	.param .u32 _ZN3mkt6kernel10reduce_maxILj1EEEvPfS2_j_param_2
)
{
	.reg .pred 	%p<4>;
	.reg .b32 	%r<13>;
	.reg .b32 	%f<7>;
	.reg .b64 	%rd<9>;

	ld.param.u64 	%rd2, [_ZN3mkt6kernel10reduce_maxILj1EEEvPfS2_j_param_0];
	ld.param.u64 	%rd3, [_ZN3mkt6kernel10reduce_maxILj1EEEvPfS2_j_param_1];
	ld.param.u32 	%r8, [_ZN3mkt6kernel10reduce_maxILj1EEEvPfS2_j_param_2];
	mov.u32 	%r1, %tid.x;
	mov.u32 	%r2, %ctaid.x;
	add.s32 	%r12, %r2, %r1;
	shl.b32 	%r9, %r1, 2;
	mov.u32 	%r10, _ZN3mkt6kernel11sdata_floatE;
	add.s32 	%r4, %r10, %r9;
	mov.b32 	%r11, 8388608;
	st.shared.u32 	[%r4], %r11;
	setp.ge.u32 	%p1, %r12, %r8;
	@%p1 bra 	$L__BB54_4;
	mov.u32 	%r5, %nctaid.x;
	cvta.to.global.u64 	%rd1, %rd2;
	mov.f32 	%f6, 0f00800000;
$L__BB54_2:
	mul.wide.u32 	%rd4, %r12, 4;
	add.s64 	%rd5, %rd1, %rd4;
	ld.global.f32 	%f4, [%rd5];
	max.f32 	%f6, %f6, %f4;
	add.s32 	%r12, %r12, %r5;
	setp.lt.u32 	%p2, %r12, %r8;
	@%p2 bra 	$L__BB54_2;
	st.shared.f32 	[%r4], %f6;
$L__BB54_4:
	bar.sync 	0;
	bar.sync 	0;
	bar.sync 	0;
	bar.sync 	0;
	bar.sync 	0;
	bar.sync 	0;
	bar.sync 	0;
	bar.sync 	0;
	bar.sync 	0;
	bar.sync 	0;
	bar.sync 	0;
	setp.ne.s32 	%p3, %r1, 0;
	@%p3 bra 	$L__BB54_6;
	ld.shared.f32 	%f5, [_ZN3mkt6kernel11sdata_floatE];
	cvta.to.global.u64 	%rd6, %rd3;
	mul.wide.u32 	%rd7, %r2, 4;
	add.s64 	%rd8, %rd6, %rd7;
	st.global.f32 	[%rd8], %f5;
$L__BB54_6:
	ret;

}
	// .globl	_ZN3mkt6kernel10reduce_maxILj1024EEEvPdS2_j
.visible .entry _ZN3mkt6kernel10reduce_maxILj1024EEEvPdS2_j(
	.param .u64 .ptr .align 1 _ZN3mkt6kernel10reduce_maxILj1024EEEvPdS2_j_param_0,
	.param .u64 .ptr .align 1 _ZN3mkt6kernel10reduce_maxILj1024EEEvPdS2_j_param_1,
	.param .u32 _ZN3mkt6kernel10reduce_maxILj1024EEEvPdS2_j_param_2
)
{
	.reg .pred 	%p<14>;
	.reg .b32 	%r<14>;
	.reg .b64 	%rd<10>;
	.reg .b64 	%fd<37>;

	ld.param.u64 	%rd2, [_ZN3mkt6kernel10reduce_maxILj1024EEEvPdS2_j_param_0];
	ld.param.u64 	%rd3, [_ZN3mkt6kernel10reduce_maxILj1024EEEvPdS2_j_param_1];
	ld.param.u32 	%r8, [_ZN3mkt6kernel10reduce_maxILj1024EEEvPdS2_j_param_2];
	mov.u32 	%r1, %tid.x;
	mov.u32 	%r2, %ctaid.x;
	shl.b32 	%r9, %r2, 10;
	or.b32  	%r13, %r9, %r1;
	shl.b32 	%r10, %r1, 3;
	mov.u32 	%r11, _ZN3mkt6kernel12sdata_doubleE;
	add.s32 	%r4, %r11, %r10;
	mov.b64 	%rd4, 4503599627370496;
	st.shared.u64 	[%r4], %rd4;
	setp.ge.u32 	%p1, %r13, %r8;
	@%p1 bra 	$L__BB55_4;
	mov.u32 	%r12, %nctaid.x;
	shl.b32 	%r5, %r12, 10;
	cvta.to.global.u64 	%rd1, %rd2;
	mov.f64 	%fd36, 0d0010000000000000;
$L__BB55_2:
	mul.wide.u32 	%rd5, %r13, 8;
	add.s64 	%rd6, %rd1, %rd5;
	ld.global.f64 	%fd4, [%rd6];
	max.f64 	%fd36, %fd36, %fd4;
	add.s32 	%r13, %r13, %r5;
	setp.lt.u32 	%p2, %r13, %r8;
	@%p2 bra 	$L__BB55_2;
	st.shared.f64 	[%r4], %fd36;
$L__BB55_4:
	bar.sync 	0;
	setp.gt.u32 	%p3, %r1, 511;
	@%p3 bra 	$L__BB55_6;
	ld.shared.f64 	%fd5, [%r4];
	ld.shared.f64 	%fd6, [%r4+4096];
	max.f64 	%fd7, %fd5, %fd6;
	st.shared.f64 	[%r4], %fd7;
$L__BB55_6:
	bar.sync 	0;
	setp.gt.u32 	%p4, %r1, 255;
	@%p4 bra 	$L__BB55_8;
	ld.shared.f64 	%fd8, [%r4];
	ld.shared.f64 	%fd9, [%r4+2048];
	max.f64 	%fd10, %fd8, %fd9;
	st.shared.f64 	[%r4], %fd10;
$L__BB55_8:
	bar.sync 	0;
	setp.gt.u32 	%p5, %r1, 127;
	@%p5 bra 	$L__BB55_10;
	ld.shared.f64 	%fd11, [%r4];
	ld.shared.f64 	%fd12, [%r4+1024];
	max.f64 	%fd13, %fd11, %fd12;
	st.shared.f64 	[%r4], %fd13;
$L__BB55_10:
	bar.sync 	0;
	setp.gt.u32 	%p6, %r1, 63;
	@%p6 bra 	$L__BB55_12;
	ld.shared.f64 	%fd14, [%r4];
	ld.shared.f64 	%fd15, [%r4+512];
	max.f64 	%fd16, %fd14, %fd15;
	st.shared.f64 	[%r4], %fd16;
$L__BB55_12:
	bar.sync 	0;
	setp.gt.u32 	%p7, %r1, 31;
	@%p7 bra 	$L__BB55_14;
	ld.shared.f64 	%fd17, [%r4];
	ld.shared.f64 	%fd18, [%r4+256];
	max.f64 	%fd19, %fd17, %fd18;
	st.shared.f64 	[%r4], %fd19;
$L__BB55_14:
	bar.sync 	0;
	setp.gt.u32 	%p8, %r1, 15;
	@%p8 bra 	$L__BB55_16;
	ld.shared.f64 	%fd20, [%r4];
	ld.shared.f64 	%fd21, [%r4+128];
	max.f64 	%fd22, %fd20, %fd21;
	st.shared.f64 	[%r4], %fd22;
$L__BB55_16:
	bar.sync 	0;
	setp.gt.u32 	%p9, %r1, 7;
	@%p9 bra 	$L__BB55_18;
	ld.shared.f64 	%fd23, [%r4];
	ld.shared.f64 	%fd24, [%r4+64];
	max.f64 	%fd25, %fd23, %fd24;
	st.shared.f64 	[%r4], %fd25;
$L__BB55_18:
	bar.sync 	0;
	setp.gt.u32 	%p10, %r1, 3;
	@%p10 bra 	$L__BB55_20;
	ld.shared.f64 	%fd26, [%r4];
	ld.shared.f64 	%fd27, [%r4+32];
	max.f64 	%fd28, %fd26, %fd27;
	st.shared.f64 	[%r4], %fd28;
$L__BB55_20:
	bar.sync 	0;
	setp.gt.u32 	%p11, %r1, 1;
	@%p11 bra 	$L__BB55_22;
	ld.shared.f64 	%fd29, [%r4];
	ld.shared.f64 	%fd30, [%r4+16];
	max.f64 	%fd31, %fd29, %fd30;
	st.shared.f64 	[%r4], %fd31;
$L__BB55_22:
	bar.sync 	0;
	setp.ne.s32 	%p12, %r1, 0;
	@%p12 bra 	$L__BB55_24;
	ld.shared.v2.f64 	{%fd32, %fd33}, [_ZN3mkt6kernel12sdata_doubleE];
	max.f64 	%fd34, %fd32, %fd33;
	st.shared.f64 	[_ZN3mkt6kernel12sdata_doubleE], %fd34;
$L__BB55_24:
	setp.ne.s32 	%p13, %r1, 0;
	bar.sync 	0;
	@%p13 bra 	$L__BB55_26;
	ld.shared.f64 	%fd35, [_ZN3mkt6kernel12sdata_doubleE];
	cvta.to.global.u64 	%rd7, %rd3;
	mul.wide.u32 	%rd8, %r2, 8;
	add.s64 	%rd9, %rd7, %rd8;
	st.global.f64 	[%rd9], %fd35;
$L__BB55_26:
	ret;

}
	// .globl	_ZN3mkt6kernel10reduce_maxILj512EEEvPdS2_j
.visible .entry _ZN3mkt6kernel10reduce_maxILj512EEEvPdS2_j(
	.param .u64 .ptr .align 1 _ZN3mkt6kernel10reduce_maxILj512EEEvPdS2_j_param_0,
	.param .u64 .ptr .align 1 _ZN3mkt6kernel10reduce_maxILj512EEEvPdS2_j_param_1,
	.param .u32 _ZN3mkt6kernel10reduce_maxILj512EEEvPdS2_j_param_2
)
{
	.reg .pred 	%p<13>;
	.reg .b32 	%r<14>;
	.reg .b64 	%rd<10>;
	.reg .b64 	%fd<34>;

	ld.param.u64 	%rd2, [_ZN3mkt6kernel10reduce_maxILj512EEEvPdS2_j_param_0];
	ld.param.u64 	%rd3, [_ZN3mkt6kernel10reduce_maxILj512EEEvPdS2_j_param_1];
	ld.param.u32 	%r8, [_ZN3mkt6kernel10reduce_maxILj512EEEvPdS2_j_param_2];
	mov.u32 	%r1, %tid.x;
	mov.u32 	%r2, %ctaid.x;
	shl.b32 	%r9, %r2, 9;
	add.s32 	%r13, %r9, %r1;
	shl.b32 	%r10, %r1, 3;
	mov.u32 	%r11, _ZN3mkt6kernel12sdata_doubleE;
	add.s32 	%r4, %r11, %r10;
	mov.b64 	%rd4, 4503599627370496;
	st.shared.u64 	[%r4], %rd4;
	setp.ge.u32 	%p1, %r13, %r8;
	@%p1 bra 	$L__BB56_4;
	mov.u32 	%r12, %nctaid.x;
	shl.b32 	%r5, %r12, 9;
	cvta.to.global.u64 	%rd1, %rd2;
	mov.f64 	%fd33, 0d0010000000000000;
$L__BB56_2:
	mul.wide.u32 	%rd5, %r13, 8;
	add.s64 	%rd6, %rd1, %rd5;
	ld.global.f64 	%fd4, [%rd6];
	max.f64 	%fd33, %fd33, %fd4;
	add.s32 	%r13, %r13, %r5;
	setp.lt.u32 	%p2, %r13, %r8;
	@%p2 bra 	$L__BB56_2;
	st.shared.f64 	[%r4], %fd33;
$L__BB56_4:
	bar.sync 	0;
	bar.sync 	0;
	setp.gt.u32 	%p3, %r1, 255;
	@%p3 bra 	$L__BB56_6;
	ld.shared.f64 	%fd5, [%r4];
	ld.shared.f64 	%fd6, [%r4+2048];
	max.f64 	%fd7, %fd5, %fd6;
	st.shared.f64 	[%r4], %fd7;
$L__BB56_6:
	bar.sync 	0;
	setp.gt.u32 	%p4, %r1, 127;
	@%p4 bra 	$L__BB56_8;
	ld.shared.f64 	%fd8, [%r4];
	ld.shared.f64 	%fd9, [%r4+1024];
	max.f64 	%fd10, %fd8, %fd9;
	st.shared.f64 	[%r4], %fd10;
$L__BB56_8:
	bar.sync 	0;
	setp.gt.u32 	%p5, %r1, 63;
	@%p5 bra 	$L__BB56_10;
	ld.shared.f64 	%fd11, [%r4];
	ld.shared.f64 	%fd12, [%r4+512];
	max.f64 	%fd13, %fd11, %fd12;
	st.shared.f64 	[%r4], %fd13;
$L__BB56_10:
	bar.sync 	0;
	setp.gt.u32 	%p6, %r1, 31;
	@%p6 bra 	$L__BB56_12;
	ld.shared.f64 	%fd14, [%r4];
	ld.shared.f64 	%fd15, [%r4+256];
	max.f64 	%fd16, %fd14, %fd15;
	st.shared.f64 	[%r4], %fd16;
$L__BB56_12:
	bar.sync 	0;
	setp.gt.u32 	%p7, %r1, 15;
	@%p7 bra 	$L__BB56_14;
	ld.shared.f64 	%fd17, [%r4];
	ld.shared.f64 	%fd18, [%r4+128];
	max.f64 	%fd19, %fd17, %fd18;
	st.shared.f64 	[%r4], %fd19;
$L__BB56_14:
	bar.sync 	0;
	setp.gt.u32 	%p8, %r1, 7;
	@%p8 bra 	$L__BB56_16;
	ld.shared.f64 	%fd20, [%r4];
	ld.shared.f64 	%fd21, [%r4+64];
	max.f64 	%fd22, %fd20, %fd21;
	st.shared.f64 	[%r4], %fd22;
$L__BB56_16:
	bar.sync 	0;
	setp.gt.u32 	%p9, %r1, 3;
	@%p9 bra 	$L__BB56_18;
	ld.shared.f64 	%fd23, [%r4];
	ld.shared.f64 	%fd24, [%r4+32];
	max.f64 	%fd25, %fd23, %fd24;
	st.shared.f64 	[%r4], %fd25;
$L__BB56_18:
	bar.sync 	0;
	setp.gt.u32 	%p10, %r1, 1;
	@%p10 bra 	$L__BB56_20;
	ld.shared.f64 	%fd26, [%r4];
	ld.shared.f64 	%fd27, [%r4+16];
	max.f64 	%fd28, %fd26, %fd27;
	st.shared.f64 	[%r4], %fd28;
$L__BB56_20:
	bar.sync 	0;
	setp.ne.s32 	%p11, %r1, 0;
	@%p11 bra 	$L__BB56_22;
	ld.shared.v2.f64 	{%fd29, %fd30}, [_ZN3mkt6kernel12sdata_doubleE];
	max.f64 	%fd31, %fd29, %fd30;
	st.shared.f64 	[_ZN3mkt6kernel12sdata_doubleE], %fd31;
$L__BB56_22:
	setp.ne.s32 	%p12, %r1, 0;
	bar.sync 	0;
	@%p12 bra 	$L__BB56_24;
	ld.shared.f64 	%fd32, [_ZN3mkt6kernel12sdata_doubleE];
	cvta.to.global.u64 	%rd7, %rd3;
	mul.wide.u32 	%rd8, %r2, 8;
	add.s64 	%rd9, %rd7, %rd8;
	st.global.f64 	[%rd9], %fd32;
$L__BB56_24:
	ret;

}
	// .globl	_ZN3mkt6kernel10reduce_maxILj256EEEvPdS2_j
.visible .entry _ZN3mkt6kernel10reduce_maxILj256EEEvPdS2_j(
	.param .u64 .ptr .align 1 _ZN3mkt6kernel10reduce_maxILj256EEEvPdS2_j_param_0,
	.param .u64 .ptr .align 1 _ZN3mkt6kernel10reduce_maxILj256EEEvPdS2_j_param_1,
	.param .u32 _ZN3mkt6kernel10reduce_maxILj256EEEvPdS2_j_param_2
)
{
	.reg .pred 	%p<12>;
	.reg .b32 	%r<14>;
	.reg .b64 	%rd<10>;
	.reg .b64 	%fd<31>;

	ld.param.u64 	%rd2, [_ZN3mkt6kernel10reduce_maxILj256EEEvPdS2_j_param_0];
	ld.param.u64 	%rd3, [_ZN3mkt6kernel10reduce_maxILj256EEEvPdS2_j_param_1];
	ld.param.u32 	%r8, [_ZN3mkt6kernel10reduce_maxILj256EEEvPdS2_j_param_2];
	mov.u32 	%r1, %tid.x;
	mov.u32 	%r2, %ctaid.x;
	shl.b32 	%r9, %r2, 8;
	add.s32 	%r13, %r9, %r1;
	shl.b32 	%r10, %r1, 3;
	mov.u32 	%r11, _ZN3mkt6kernel12sdata_doubleE;
	add.s32 	%r4, %r11, %r10;
	mov.b64 	%rd4, 4503599627370496;
	st.shared.u64 	[%r4], %rd4;
	setp.ge.u32 	%p1, %r13, %r8;
	@%p1 bra 	$L__BB57_4;
	mov.u32 	%r12, %nctaid.x;
	shl.b32 	%r5, %r12, 8;
	cvta.to.global.u64 	%rd1, %rd2;
	mov.f64 	%fd30, 0d0010000000000000;
$L__BB57_2:
	mul.wide.u32 	%rd5, %r13, 8;
	add.s64 	%rd6, %rd1, %rd5;
	ld.global.f64 	%fd4, [%rd6];
	max.f64 	%fd30, %fd30, %fd4;
	add.s32 	%r13, %r13, %r5;
	setp.lt.u32 	%p2, %r13, %r8;
	@%p2 bra 	$L__BB57_2;
	st.shared.f64 	[%r4], %fd30;
$L__BB57_4:
	bar.sync 	0;
	bar.sync 	0;
	bar.sync 	0;
	setp.gt.u32 	%p3, %r1, 127;
	@%p3 bra 	$L__BB57_6;
	ld.shared.f64 	%fd5, [%r4];
	ld.shared.f64 	%fd6, [%r4+1024];
	max.f64 	%fd7, %fd5, %fd6;
	st.shared.f64 	[%r4], %fd7;
$L__BB57_6:
	bar.sync 	0;
	setp.gt.u32 	%p4, %r1, 63;
	@%p4 bra 	$L__BB57_8;
	ld.shared.f64 	%fd8, [%r4];
	ld.shared.f64 	%fd9, [%r4+512];
	max.f64 	%fd10, %fd8, %fd9;
	st.shared.f64 	[%r4], %fd10;
$L__BB57_8:
	bar.sync 	0;
	setp.gt.u32 	%p5, %r1, 31;
	@%p5 bra 	$L__BB57_10;
	ld.shared.f64 	%fd11, [%r4];
	ld.shared.f64 	%fd12, [%r4+256];
	max.f64 	%fd13, %fd11, %fd12;
	st.shared.f64 	[%r4], %fd13;
$L__BB57_10:
	bar.sync 	0;
	setp.gt.u32 	%p6, %r1, 15;
	@%p6 bra 	$L__BB57_12;
	ld.shared.f64 	%fd14, [%r4];
	ld.shared.f64 	%fd15, [%r4+128];
	max.f64 	%fd16, %fd14, %fd15;
	st.shared.f64 	[%r4], %fd16;
$L__BB57_12:
	bar.sync 	0;
	setp.gt.u32 	%p7, %r1, 7;
	@%p7 bra 	$L__BB57_14;
	ld.shared.f64 	%fd17, [%r4];
	ld.shared.f64 	%fd18, [%r4+64];
	max.f64 	%fd19, %fd17, %fd18;
	st.shared.f64 	[%r4], %fd19;
$L__BB57_14:
	bar.sync 	0;
	setp.gt.u32 	%p8, %r1, 3;
	@%p8 bra 	$L__BB57_16;
	ld.shared.f64 	%fd20, [%r4];
	ld.shared.f64 	%fd21, [%r4+32];
	max.f64 	%fd22, %fd20, %fd21;
	st.shared.f64 	[%r4], %fd22;
$L__BB57_16:
	bar.sync 	0;
	setp.gt.u32 	%p9, %r1, 1;
	@%p9 bra 	$L__BB57_18;
	ld.shared.f64 	%fd23, [%r4];
	ld.shared.f64 	%fd24, [%r4+16];
	max.f64 	%fd25, %fd23, %fd24;
	st.shared.f64 	[%r4], %fd25;
$L__BB57_18:
	bar.sync 	0;
	setp.ne.s32 	%p10, %r1, 0;
	@%p10 bra 	$L__BB57_20;
	ld.shared.v2.f64 	{%fd26, %fd27}, [_ZN3mkt6kernel12sdata_doubleE];
	max.f64 	%fd28, %fd26, %fd27;
	st.shared.f64 	[_ZN3mkt6kernel12sdata_doubleE], %fd28;
$L__BB57_20:
	setp.ne.s32 	%p11, %r1, 0;
	bar.sync 	0;
	@%p11 bra 	$L__BB57_22;
	ld.shared.f64 	%fd29, [_ZN3mkt6kernel12sdata_doubleE];
	cvta.to.global.u64 	%rd7, %rd3;
	mul.wide.u32 	%rd8, %r2, 8;
	add.s64 	%rd9, %rd7, %rd8;
	st.global.f64 	[%rd9], %fd29;
$L__BB57_22:
	ret;

}
	// .globl	_ZN3mkt6kernel10reduce_maxILj128EEEvPdS2_j
.visible .entry _ZN3mkt6kernel10reduce_maxILj128EEEvPdS2_j(
	.param .u64 .ptr .align 1 _ZN3mkt6kernel10reduce_maxILj128EEEvPdS2_j_param_0,
	.param .u64 .ptr .align 1 _ZN3mkt6kernel10reduce_maxILj128EEEvPdS2_j_param_1,
	.param .u32 _ZN3mkt6kernel10reduce_maxILj128EEEvPdS2_j_param_2
)
{
	.reg .pred 	%p<11>;
	.reg .b32 	%r<14>;
	.reg .b64 	%rd<10>;
	.reg .b64 	%fd<28>;

	ld.param.u64 	%rd2, [_ZN3mkt6kernel10reduce_maxILj128EEEvPdS2_j_param_0];
	ld.param.u64 	%rd3, [_ZN3mkt6kernel10reduce_maxILj128EEEvPdS2_j_param_1];
	ld.param.u32 	%r8, [_ZN3mkt6kernel10reduce_maxILj128EEEvPdS2_j_param_2];
	mov.u32 	%r1, %tid.x;
	mov.u32 	%r2, %ctaid.x;
	shl.b32 	%r9, %r2, 7;
	add.s32 	%r13, %r9, %r1;
	shl.b32 	%r10, %r1, 3;
	mov.u32 	%r11, _ZN3mkt6kernel12sdata_doubleE;
	add.s32 	%r4, %r11, %r10;
	mov.b64 	%rd4, 4503599627370496;
	st.shared.u64 	[%r4], %rd4;
	setp.ge.u32 	%p1, %r13, %r8;
	@%p1 bra 	$L__BB58_4;
	mov.u32 	%r12, %nctaid.x;
	shl.b32 	%r5, %r12, 7;
	cvta.to.global.u64 	%rd1, %rd2;
	mov.f64 	%fd27, 0d0010000000000000;
$L__BB58_2:
	mul.wide.u32 	%rd5, %r13, 8;
	add.s64 	%rd6, %rd1, %rd5;
	ld.global.f64 	%fd4, [%rd6];
	max.f64 	%fd27, %fd27, %fd4;
	add.s32 	%r13, %r13, %r5;
	setp.lt.u32 	%p2, %r13, %r8;
	@%p2 bra 	$L__BB58_2;
	st.shared.f64 	[%r4], %fd27;
$L__BB58_4:
	bar.sync 	0;
	bar.sync 	0;
	bar.sync 	0;
	bar.sync 	0;
	setp.gt.u32 	%p3, %r1, 63;
	@%p3 bra 	$L__BB58_6;
	ld.shared.f64 	%fd5, [%r4];
	ld.shared.f64 	%fd6, [%r4+512];
	max.f64 	%fd7, %fd5, %fd6;
	st.shared.f64 	[%r4], %fd7;
$L__BB58_6:
	bar.sync 	0;
	setp.gt.u32 	%p4, %r1, 31;
	@%p4 bra 	$L__BB58_8;
	ld.shared.f64 	%fd8, [%r4];
	ld.shared.f64 	%fd9, [%r4+256];
	max.f64 	%fd10, %fd8, %fd9;
	st.shared.f64 	[%r4], %fd10;
$L__BB58_8:
	bar.sync 	0;
	setp.gt.u32 	%p5, %r1, 15;
	@%p5 bra 	$L__BB58_10;
	ld.shared.f64 	%fd11, [%r4];
	ld.shared.f64 	%fd12, [%r4+128];
	max.f64 	%fd13, %fd11, %fd12;
	st.shared.f64 	[%r4], %fd13;
$L__BB58_10:
	bar.sync 	0;
	setp.gt.u32 	%p6, %r1, 7;
	@%p6 bra 	$L__BB58_12;
	ld.shared.f64 	%fd14, [%r4];
	ld.shared.f64 	%fd15, [%r4+64];
	max.f64 	%fd16, %fd14, %fd15;
	st.shared.f64 	[%r4], %fd16;
$L__BB58_12:
	bar.sync 	0;
	setp.gt.u32 	%p7, %r1, 3;
	@%p7 bra 	$L__BB58_14;
	ld.shared.f64 	%fd17, [%r4];
	ld.shared.f64 	%fd18, [%r4+32];
	max.f64 	%fd19, %fd17, %fd18;
	st.shared.f64 	[%r4], %fd19;
$L__BB58_14:
	bar.sync 	0;
	setp.gt.u32 	%p8, %r1, 1;
	@%p8 bra 	$L__BB58_16;
	ld.shared.f64 	%fd20, [%r4];
	ld.shared.f64 	%fd21, [%r4+16];
	max.f64 	%fd22, %fd20, %fd21;
	st.shared.f64 	[%r4], %fd22;
$L__BB58_16:
	bar.sync 	0;
	setp.ne.s32 	%p9, %r1, 0;
	@%p9 bra 	$L__BB58_18;
	ld.shared.v2.f64 	{%fd23, %fd24}, [_ZN3mkt6kernel12sdata_doubleE];
	max.f64 	%fd25, %fd23, %fd24;
	st.shared.f64 	[_ZN3mkt6kernel12sdata_doubleE], %fd25;
$L__BB58_18:
	setp.ne.s32 	%p10, %r1, 0;
	bar.sync 	0;
	@%p10 bra 	$L__BB58_20;
	ld.shared.f64 	%fd26, [_ZN3mkt6kernel12sdata_doubleE];
	cvta.to.global.u64 	%rd7, %rd3;
	mul.wide.u32 	%rd8, %r2, 8;
	add.s64 	%rd9, %rd7, %rd8;
	st.global.f64 	[%rd9], %fd26;
$L__BB58_20:
	ret;

}
	// .globl	_ZN3mkt6kernel10reduce_maxILj64EEEvPdS2_j
.visible .entry _ZN3mkt6kernel10reduce_maxILj64EEEvPdS2_j(
	.param .u64 .ptr .align 1 _ZN3mkt6kernel10reduce_maxILj64EEEvPdS2_j_param_0,
	.param .u64 .ptr .align 1 _ZN3mkt6kernel10reduce_maxILj64EEEvPdS2_j_param_1,
	.param .u32 _ZN3mkt6kernel10reduce_maxILj64EEEvPdS2_j_param_2
)
{
	.reg .pred 	%p<10>;
	.reg .b32 	%r<14>;
	.reg .b64 	%rd<10>;
	.reg .b64 	%fd<25>;

	ld.param.u64 	%rd2, [_ZN3mkt6kernel10reduce_maxILj64EEEvPdS2_j_param_0];
	ld.param.u64 	%rd3, [_ZN3mkt6kernel10reduce_maxILj64EEEvPdS2_j_param_1];
	ld.param.u32 	%r8, [_ZN3mkt6kernel10reduce_maxILj64EEEvPdS2_j_param_2];
	mov.u32 	%r1, %tid.x;
	mov.u32 	%r2, %ctaid.x;
	shl.b32 	%r9, %r2, 6;
	add.s32 	%r13, %r9, %r1;
	shl.b32 	%r10, %r1, 3;
	mov.u32 	%r11, _ZN3mkt6kernel12sdata_doubleE;
	add.s32 	%r4, %r11, %r10;
	mov.b64 	%rd4, 4503599627370496;
	st.shared.u64 	[%r4], %rd4;
	setp.ge.u32 	%p1, %r13, %r8;
	@%p1 bra 	$L__BB59_4;
	mov.u32 	%r12, %nctaid.x;
	shl.b32 	%r5, %r12, 6;
	cvta.to.global.u64 	%rd1, %rd2;
	mov.f64 	%fd24, 0d0010000000000000;
$L__BB59_2:
	mul.wide.u32 	%rd5, %r13, 8;
	add.s64 	%rd6, %rd1, %rd5;
	ld.global.f64 	%fd4, [%rd6];
	max.f64 	%fd24, %fd24, %fd4;
	add.s32 	%r13, %r13, %r5;
	setp.lt.u32 	%p2, %r13, %r8;
	@%p2 bra 	$L__BB59_2;
	st.shared.f64 	[%r4], %fd24;
$L__BB59_4:
	bar.sync 	0;
	bar.sync 	0;
	bar.sync 	0;
	bar.sync 	0;
	bar.sync 	0;
	setp.gt.u32 	%p3, %r1, 31;
	@%p3 bra 	$L__BB59_6;
	ld.shared.f64 	%fd5, [%r4];
	ld.shared.f64 	%fd6, [%r4+256];
	max.f64 	%fd7, %fd5, %fd6;
	st.shared.f64 	[%r4], %fd7;
$L__BB59_6:
	bar.sync 	0;
	setp.gt.u32 	%p4, %r1, 15;
	@%p4 bra 	$L__BB59_8;
	ld.shared.f64 	%fd8, [%r4];
	ld.shared.f64 	%fd9, [%r4+128];
	max.f64 	%fd10, %fd8, %fd9;
	st.shared.f64 	[%r4], %fd10;
$L__BB59_8:
	bar.sync 	0;
	setp.gt.u32 	%p5, %r1, 7;
	@%p5 bra 	$L__BB59_10;
	ld.shared.f64 	%fd11, [%r4];
	ld.shared.f64 	%fd12, [%r4+64];
	max.f64 	%fd13, %fd11, %fd12;
	st.shared.f64 	[%r4], %fd13;
$L__BB59_10:
	bar.sync 	0;
	setp.gt.u32 	%p6, %r1, 3;
	@%p6 bra 	$L__BB59_12;
	ld.shared.f64 	%fd14, [%r4];
	ld.shared.f64 	%fd15, [%r4+32];
	max.f64 	%fd16, %fd14, %fd15;
	st.shared.f64 	[%r4], %fd16;
$L__BB59_12:
	bar.sync 	0;
	setp.gt.u32 	%p7, %r1, 1;
	@%p7 bra 	$L__BB59_14;
	ld.shared.f64 	%fd17, [%r4];
	ld.shared.f64 	%fd18, [%r4+16];
	max.f64 	%fd19, %fd17, %fd18;
	st.shared.f64 	[%r4], %fd19;
$L__BB59_14:
	bar.sync 	0;
	setp.ne.s32 	%p8, %r1, 0;
	@%p8 bra 	$L__BB59_16;
	ld.shared.v2.f64 	{%fd20, %fd21}, [_ZN3mkt6kernel12sdata_doubleE];
	max.f64 	%fd22, %fd20, %fd21;
	st.shared.f64 	[_ZN3mkt6kernel12sdata_doubleE], %fd22;
$L__BB59_16:
	setp.ne.s32 	%p9, %r1, 0;
	bar.sync 	0;
	@%p9 bra 	$L__BB59_18;
	ld.shared.f64 	%fd23, [_ZN3mkt6kernel12sdata_doubleE];
	cvta.to.global.u64 	%rd7, %rd3;
	mul.wide.u32 	%rd8, %r2, 8;
	add.s64 	%rd9, %rd7, %rd8;
	st.global.f64 	[%rd9], %fd23;
$L__BB59_18:
	ret;

}
	// .globl	_ZN3mkt6kernel10reduce_maxILj32EEEvPdS2_j
.visible .entry _ZN3mkt6kernel10reduce_maxILj32EEEvPdS2_j(
	.param .u64 .ptr .align 1 _ZN3mkt6kernel10reduce_maxILj32EEEvPdS2_j_param_0,
	.param .u64 .ptr .align 1 _ZN3mkt6kernel10reduce_maxILj32EEEvPdS2_j_param_1,
	.param .u32 _ZN3mkt6kernel10reduce_maxILj32EEEvPdS2_j_param_2
)
{
	.reg .pred 	%p<9>;
	.reg .b32 	%r<14>;
	.reg .b64 	%rd<10>;
	.reg .b64 	%fd<22>;

	ld.param.u64 	%rd2, [_ZN3mkt6kernel10reduce_maxILj32EEEvPdS2_j_param_0];
	ld.param.u64 	%rd3, [_ZN3mkt6kernel10reduce_maxILj32EEEvPdS2_j_param_1];
	ld.param.u32 	%r8, [_ZN3mkt6kernel10reduce_maxILj32EEEvPdS2_j_param_2];
	mov.u32 	%r1, %tid.x;
	mov.u32 	%r2, %ctaid.x;
	shl.b32 	%r9, %r2, 5;
	add.s32 	%r13, %r9, %r1;
	shl.b32 	%r10, %r1, 3;
	mov.u32 	%r11, _ZN3mkt6kernel12sdata_doubleE;
	add.s32 	%r4, %r11, %r10;
	mov.b64 	%rd4, 4503599627370496;
	st.shared.u64 	[%r4], %rd4;
	setp.ge.u32 	%p1, %r13, %r8;
	@%p1 bra 	$L__BB60_4;
	mov.u32 	%r12, %nctaid.x;
	shl.b32 	%r5, %r12, 5;
	cvta.to.global.u64 	%rd1, %rd2;
	mov.f64 	%fd21, 0d0010000000000000;
$L__BB60_2:
	mul.wide.u32 	%rd5, %r13, 8;
	add.s64 	%rd6, %rd1, %rd5;
	ld.global.f64 	%fd4, [%rd6];
	max.f64 	%fd21, %fd21, %fd4;
	add.s32 	%r13, %r13, %r5;
	setp.lt.u32 	%p2, %r13, %r8;
	@%p2 bra 	$L__BB60_2;
	st.shared.f64 	[%r4], %fd21;
$L__BB60_4:
	bar.sync 	0;
	bar.sync 	0;
	bar.sync 	0;
	bar.sync 	0;
	bar.sync 	0;
	bar.sync 	0;
	setp.gt.u32 	%p3, %r1, 15;
	@%p3 bra 	$L__BB60_6;
	ld.shared.f64 	%fd5, [%r4];
	ld.shared.f64 	%fd6, [%r4+128];
	max.f64 	%fd7, %fd5, %fd6;
	st.shared.f64 	[%r4], %fd7;
$L__BB60_6:
	bar.sync 	0;
	setp.gt.u32 	%p4, %r1, 7;
	@%p4 bra 	$L__BB60_8;
	ld.shared.f64 	%fd8, [%r4];
	ld.shared.f64 	%fd9, [%r4+64];
	max.f64 	%fd10, %fd8, %fd9;
	st.shared.f64 	[%r4], %fd10;
$L__BB60_8:
	bar.sync 	0;
	setp.gt.u32 	%p5, %r1, 3;
	@%p5 bra 	$L__BB60_10;
	ld.shared.f64 	%fd11, [%r4];
	ld.shared.f64 	%fd12, [%r4+32];
	max.f64 	%fd13, %fd11, %fd12;
	st.shared.f64 	[%r4], %fd13;
$L__BB60_10:
	bar.sync 	0;
	setp.gt.u32 	%p6, %r1, 1;
	@%p6 bra 	$L__BB60_12;
	ld.shared.f64 	%fd14, [%r4];
	ld.shared.f64 	%fd15, [%r4+16];
	max.f64 	%fd16, %fd14, %fd15;
	st.shared.f64 	[%r4], %fd16;
$L__BB60_12:
	bar.sync 	0;
	setp.ne.s32 	%p7, %r1, 0;
	@%p7 bra 	$L__BB60_14;
	ld.shared.v2.f64 	{%fd17, %fd18}, [_ZN3mkt6kernel12sdata_doubleE];
	max.f64 	%fd19, %fd17, %fd18;
	st.shared.f64 	[_ZN3mkt6kernel12sdata_doubleE], %fd19;
$L__BB60_14:
	setp.ne.s32 	%p8, %r1, 0;
	bar.sync 	0;
	@%p8 bra 	$L__BB60_16;
	ld.shared.f64 	%fd20, [_ZN3mkt6kernel12sdata_doubleE];
	cvta.to.global.u64 	%rd7, %rd3;
	mul.wide.u32 	%rd8, %r2, 8;
	add.s64 	%rd9, %rd7, %rd8;
	st.global.f64 	[%rd9], %fd20;
$L__BB60_16:
	ret;

}
	// .globl	_ZN3mkt6kernel10reduce_maxILj16EEEvPdS2_j
.visible .entry _ZN3mkt6kernel10reduce_maxILj16EEEvPdS2_j(
	.param .u64 .ptr .align 1 _ZN3mkt6kernel10reduce_maxILj16EEEvPdS2_j_param_0,
	.param .u64 .ptr .align 1 _ZN3mkt6kernel10reduce_maxILj16EEEvPdS2_j_param_1,
	.param .u32 _ZN3mkt6kernel10reduce_maxILj16EEEvPdS2_j_param_2
)
{
	.reg .pred 	%p<8>;
	.reg .b32 	%r<14>;
	.reg .b64 	%rd<10>;
	.reg .b64 	%fd<19>;

	ld.param.u64 	%rd2, [_ZN3mkt6kernel10reduce_maxILj16EEEvPdS2_j_param_0];
	ld.param.u64 	%rd3, [_ZN3mkt6kernel10reduce_maxILj16EEEvPdS2_j_param_1];
	ld.param.u32 	%r8, [_ZN3mkt6kernel10reduce_maxILj16EEEvPdS2_j_param_2];
	mov.u32 	%r1, %tid.x;
	mov.u32 	%r2, %ctaid.x;
	shl.b32 	%r9, %r2, 4;
	add.s32 	%r13, %r9, %r1;
	shl.b32 	%r10, %r1, 3;
	mov.u32 	%r11, _ZN3mkt6kernel12sdata_doubleE;
	add.s32 	%r4, %r11, %r10;
	mov.b64 	%rd4, 4503599627370496;
	st.shared.u64 	[%r4], %rd4;
	setp.ge.u32 	%p1, %r13, %r8;
	@%p1 bra 	$L__BB61_4;
	mov.u32 	%r12, %nctaid.x;
	shl.b32 	%r5, %r12, 4;
	cvta.to.global.u64 	%rd1, %rd2;
	mov.f64 	%fd18, 0d0010000000000000;
$L__BB61_2:
	mul.wide.u32 	%rd5, %r13, 8;
	add.s64 	%rd6, %rd1, %rd5;
	ld.global.f64 	%fd4, [%rd6];
	max.f64 	%fd18, %fd18, %fd4;
	add.s32 	%r13, %r13, %r5;
	setp.lt.u32 	%p2, %r13, %r8;
	@%p2 bra 	$L__BB61_2;
	st.shared.f64 	[%r4], %fd18;
$L__BB61_4:
	bar.sync 	0;
	bar.sync 	0;
	bar.sync 	0;
	bar.sync 	0;
	bar.sync 	0;
	bar.sync 	0;
	bar.sync 	0;
	setp.gt.u32 	%p3, %r1, 7;
	@%p3 bra 	$L__BB61_6;
	ld.shared.f64 	%fd5, [%r4];
	ld.shared.f64 	%fd6, [%r4+64];
	max.f64 	%fd7, %fd5, %fd6;
	st.shared.f64 	[%r4], %fd7;
$L__BB61_6:
	bar.sync 	0;
	setp.gt.u32 	%p4, %r1, 3;
	@%p4 bra 	$L__BB61_8;
	ld.shared.f64 	%fd8, [%r4];
	ld.shared.f64 	%fd9, [%r4+32];
	max.f64 	%fd10, %fd8, %fd9;
	st.shared.f64 	[%r4], %fd10;
$L__BB61_8:
	bar.sync 	0;
	setp.gt.u32 	%p5, %r1, 1;
	@%p5 bra 	$L__BB61_10;
	ld.shared.f64 	%fd11, [%r4];
	ld.shared.f64 	%fd12, [%r4+16];
	max.f64 	%fd13, %fd11, %fd12;
	st.shared.f64 	[%r4], %fd13;
$L__BB61_10:
	bar.sync 	0;
	setp.ne.s32 	%p6, %r1, 0;
	@%p6 bra 	$L__BB61_12;
	ld.shared.v2.f64 	{%fd14, %fd15}, [_ZN3mkt6kernel12sdata_doubleE];
	max.f64 	%fd16, %fd14, %fd15;
	st.shared.f64 	[_ZN3mkt6kernel12sdata_doubleE], %fd16;
$L__BB61_12:
	setp.ne.s32 	%p7, %r1, 0;
	bar.sync 	0;
	@%p7 bra 	$L__BB61_14;
	ld.shared.f64 	%fd17, [_ZN3mkt6kernel12sdata_doubleE];
	cvta.to.global.u64 	%rd7, %rd3;
	mul.wide.u32 	%rd8, %r2, 8;
	add.s64 	%rd9, %rd7, %rd8;
	st.global.f64 	[%rd9], %fd17;
$L__BB61_14:
	ret;

}
	// .globl	_ZN3mkt6kernel10reduce_maxILj8EEEvPdS2_j
.visible .entry _ZN3mkt6kernel10reduce_maxILj8EEEvPdS2_j(
	.param .u64 .ptr .align 1 _ZN3mkt6kernel10reduce_maxILj8EEEvPdS2_j_param_0,
	.param .u64 .ptr .align 1 _ZN3mkt6kernel10reduce_maxILj8EEEvPdS2_j_param_1,
	.param .u32 _ZN3mkt6kernel10reduce_maxILj8EEEvPdS2_j_param_2
)
{
	.reg .pred 	%p<7>;
	.reg .b32 	%r<14>;
	.reg .b64 	%rd<10>;
	.reg .b64 	%fd<16>;

	ld.param.u64 	%rd2, [_ZN3mkt6kernel10reduce_maxILj8EEEvPdS2_j_param_0];
	ld.param.u64 	%rd3, [_ZN3mkt6kernel10reduce_maxILj8EEEvPdS2_j_param_1];
	ld.param.u32 	%r8, [_ZN3mkt6kernel10reduce_maxILj8EEEvPdS2_j_param_2];
	mov.u32 	%r1, %tid.x;
	mov.u32 	%r2, %ctaid.x;
	shl.b32 	%r9, %r2, 3;
	add.s32 	%r13, %r9, %r1;
	shl.b32 	%r10, %r1, 3;
	mov.u32 	%r11, _ZN3mkt6kernel12sdata_doubleE;
	add.s32 	%r4, %r11, %r10;
	mov.b64 	%rd4, 4503599627370496;
	st.shared.u64 	[%r4], %rd4;
	setp.ge.u32 	%p1, %r13, %r8;
	@%p1 bra 	$L__BB62_4;
	mov.u32 	%r12, %nctaid.x;
	shl.b32 	%r5, %r12, 3;
	cvta.to.global.u64 	%rd1, %rd2;
	mov.f64 	%fd15, 0d0010000000000000;
$L__BB62_2:
	mul.wide.u32 	%rd5, %r13, 8;
	add.s64 	%rd6, %rd1, %rd5;
	ld.global.f64 	%fd4, [%rd6];
	max.f64 	%fd15, %fd15, %fd4;
	add.s32 	%r13, %r13, %r5;
	setp.lt.u32 	%p2, %r13, %r8;
	@%p2 bra 	$L__BB62_2;
	st.shared.f64 	[%r4], %fd15;
$L__BB62_4:
	bar.sync 	0;
	bar.sync 	0;
	bar.sync 	0;
	bar.sync 	0;
	bar.sync 	0;
	bar.sync 	0;
	bar.sync 	0;
	bar.sync 	0;
	setp.gt.u32 	%p3, %r1, 3;
	@%p3 bra 	$L__BB62_6;
	ld.shared.f64 	%fd5, [%r4];
	ld.shared.f64 	%fd6, [%r4+32];
	max.f64 	%fd7, %fd5, %fd6;
	st.shared.f64 	[%r4], %fd7;
$L__BB62_6:
	bar.sync 	0;
	setp.gt.u32 	%p4, %r1, 1;
	@%p4 bra 	$L__BB62_8;
	ld.shared.f64 	%fd8, [%r4];
	ld.shared.f64 	%fd9, [%r4+16];
	max.f64 	%fd10, %fd8, %fd9;
	st.shared.f64 	[%r4], %fd10;
$L__BB62_8:
	bar.sync 	0;
	setp.ne.s32 	%p5, %r1, 0;
	@%p5 bra 	$L__BB62_10;
	ld.shared.v2.f64 	{%fd11, %fd12}, [_ZN3mkt6kernel12sdata_doubleE];
	max.f64 	%fd13, %fd11, %fd12;
	st.shared.f64 	[_ZN3mkt6kernel12sdata_doubleE], %fd13;
$L__BB62_10:
	setp.ne.s32 	%p6, %r1, 0;
	bar.sync 	0;
	@%p6 bra 	$L__BB62_12;
	ld.shared.f64 	%fd14, [_ZN3mkt6kernel12sdata_doubleE];
	cvta.to.global.u64 	%rd7, %rd3;
	mul.wide.u32 	%rd8, %r2, 8;
	add.s64 	%rd9, %rd7, %rd8;
	st.global.f64 	[%rd9], %fd14;
$L__BB62_12:
	ret;

}
	// .globl	_ZN3mkt6kernel10reduce_maxILj4EEEvPdS2_j
.visible .entry _ZN3mkt6kernel10reduce_maxILj4EEEvPdS2_j(
	.param .u64 .ptr .align 1 _ZN3mkt6kernel10reduce_maxILj4EEEvPdS2_j_param_0,
	.param .u64 .ptr .align 1 _ZN3mkt6kernel10reduce_maxILj4EEEvPdS2_j_param_1,
	.param .u32 _ZN3mkt6kernel10reduce_maxILj4EEEvPdS2_j_param_2
)
{
	.reg .pred 	%p<6>;
	.reg .b32 	%r<14>;
	.reg .b64 	%rd<10>;
	.reg .b64 	%fd<13>;

	ld.param.u64 	%rd2, [_ZN3mkt6kernel10reduce_maxILj4EEEvPdS2_j_param_0];
	ld.param.u64 	%rd3, [_ZN3mkt6kernel10reduce_maxILj4EEEvPdS2_j_param_1];
	ld.param.u32 	%r8, [_ZN3mkt6kernel10reduce_maxILj4EEEvPdS2_j_param_2];
	mov.u32 	%r1, %tid.x;
	mov.u32 	%r2, %ctaid.x;
	shl.b32 	%r9, %r2, 2;
	add.s32 	%r13, %r9, %r1;
	shl.b32 	%r10, %r1, 3;
	mov.u32 	%r11, _ZN3mkt6kernel12sdata_doubleE;
	add.s32 	%r4, %r11, %r10;
	mov.b64 	%rd4, 4503599627370496;
	st.shared.u64 	[%r4], %rd4;
	setp.ge.u32 	%p1, %r13, %r8;
	@%p1 bra 	$L__BB63_4;
	mov.u32 	%r12, %nctaid.x;
	shl.b32 	%r5, %r12, 2;
	cvta.to.global.u64 	%rd1, %rd2;
	mov.f64 	%fd12, 0d0010000000000000;
$L__BB63_2:
	mul.wide.u32 	%rd5, %r13, 8;
	add.s64 	%rd6, %rd1, %rd5;
	ld.global.f64 	%fd4, [%rd6];
	max.f64 	%fd12, %fd12, %fd4;
	add.s32 	%r13, %r13, %r5;
	setp.lt.u32 	%p2, %r13, %r8;
	@%p2 bra 	$L__BB63_2;
	st.shared.f64 	[%r4], %fd12;
$L__BB63_4:
	bar.sync 	0;
	bar.sync 	0;
	bar.sync 	0;
	bar.sync 	0;
	bar.sync 	0;
	bar.sync 	0;
	bar.sync 	0;
	bar.sync 	0;
	bar.sync 	0;
	setp.gt.u32 	%p3, %r1, 1;
	@%p3 bra 	$L__BB63_6;
	ld.shared.f64 	%fd5, [%r4];
	ld.shared.f64 	%fd6, [%r4+16];
	max.f64 	%fd7, %fd5, %fd6;
	st.shared.f64 	[%r4], %fd7;
$L__BB63_6:
	bar.sync 	0;
	setp.ne.s32 	%p4, %r1, 0;
	@%p4 bra 	$L__BB63_8;
	ld.shared.v2.f64 	{%fd8, %fd9}, [_ZN3mkt6kernel12sdata_doubleE];
	max.f64 	%fd10, %fd8, %fd9;
	st.shared.f64 	[_ZN3mkt6kernel12sdata_doubleE], %fd10;
$L__BB63_8:
	setp.ne.s32 	%p5, %r1, 0;
	bar.sync 	0;
	@%p5 bra 	$L__BB63_10;
	ld.shared.f64 	%fd11, [_ZN3mkt6kernel12sdata_doubleE];
	cvta.to.global.u64 	%rd7, %rd3;
	mul.wide.u32 	%rd8, %r2, 8;
	add.s64 	%rd9, %rd7, %rd8;
	st.global.f64 	[%rd9], %fd11;
$L__BB63_10:
	ret;

}
	// .globl	_ZN3mkt6kernel10reduce_maxILj2EEEvPdS2_j
.visible .entry _ZN3mkt6kernel10reduce_maxILj2EEEvPdS2_j(
	.param .u64 .ptr .align 1 _ZN3mkt6kernel10reduce_maxILj2EEEvPdS2_j_param_0,
	.param .u64 .ptr .align 1 _ZN3mkt6kernel10reduce_maxILj2EEEvPdS2_j_param_1,
	.param .u32 _ZN3mkt6kernel10reduce_maxILj2EEEvPdS2_j_param_2
)
{
	.reg .pred 	%p<5>;
	.reg .b32 	%r<14>;
	.reg .b64 	%rd<10>;
	.reg .b64 	%fd<10>;

	ld.param.u64 	%rd2, [_ZN3mkt6kernel10reduce_maxILj2EEEvPdS2_j_param_0];
	ld.param.u64 	%rd3, [_ZN3mkt6kernel10reduce_maxILj2EEEvPdS2_j_param_1];
	ld.param.u32 	%r8, [_ZN3mkt6kernel10reduce_maxILj2EEEvPdS2_j_param_2];
	mov.u32 	%r1, %tid.x;
	mov.u32 	%r2, %ctaid.x;
	shl.b32 	%r9, %r2, 1;
	add.s32 	%r13, %r9, %r1;
	shl.b32 	%r10, %r1, 3;
	mov.u32 	%r11, _ZN3mkt6kernel12sdata_doubleE;
	add.s32 	%r4, %r11, %r10;
	mov.b64 	%rd4, 4503599627370496;
	st.shared.u64 	[%r4], %rd4;
	setp.ge.u32 	%p1, %r13, %r8;
	@%p1 bra 	$L__BB64_4;
	mov.u32 	%r12, %nctaid.x;
	shl.b32 	%r5, %r12, 1;
	cvta.to.global.u64 	%rd1, %rd2;
	mov.f64 	%fd9, 0d0010000000000000;
$L__BB64_2:
	mul.wide.u32 	%rd5, %r13, 8;
	add.s64 	%rd6, %rd1, %rd5;
	ld.global.f64 	%fd4, [%rd6];
	max.f64 	%fd9, %fd9, %fd4;
	add.s32 	%r13, %r13, %r5;
	setp.lt.u32 	%p2, %r13, %r8;
	@%p2 bra 	$L__BB64_2;
	st.shared.f64 	[%r4], %fd9;
$L__BB64_4:
	bar.sync 	0;
	bar.sync 	0;
	bar.sync 	0;
	bar.sync 	0;
	bar.sync 	0;
	bar.sync 	0;
	bar.sync 	0;
	bar.sync 	0;
	bar.sync 	0;
	bar.sync 	0;
	setp.ne.s32 	%p3, %r1, 0;
	@%p3 bra 	$L__BB64_6;
	ld.shared.v2.f64 	{%fd5, %fd6}, [_ZN3mkt6kernel12sdata_doubleE];
	max.f64 	%fd7, %fd5, %fd6;
	st.shared.f64 	[_ZN3mkt6kernel12sdata_doubleE], %fd7;
$L__BB64_6:
	setp.ne.s32 	%p4, %r1, 0;
	bar.sync 	0;
	@%p4 bra 	$L__BB64_8;
	ld.shared.f64 	%fd8, [_ZN3mkt6kernel12sdata_doubleE];
	cvta.to.global.u64 	%rd7, %rd3;
	mul.wide.u32 	%rd8, %r2, 8;
	add.s64 	%rd9, %rd7, %rd8;
	st.global.f64 	[%rd9], %fd8;
$L__BB64_8:
	ret;

}
	// .globl	_ZN3mkt6kernel10reduce_maxILj1EEEvPdS2_j
.visible .entry _ZN3mkt6kernel10reduce_maxILj1EEEvPdS2_j(
	.param .u64 .ptr .align 1 _ZN3mkt6kernel10reduce_maxILj1EEEvPdS2_j_param_0,
	.param .u64 .ptr .align 1 _ZN3mkt6kernel10reduce_maxILj1EEEvPdS2_j_param_1,
	.param .u32 _ZN3mkt6kernel10reduce_maxILj1EEEvPdS2_j_param_2
)
{
	.reg .pred 	%p<4>;
	.reg .b32 	%r<12>;
	.reg .b64 	%rd<10>;
	.reg .b64 	%fd<7>;

	ld.param.u64 	%rd2, [_ZN3mkt6kernel10reduce_maxILj1EEEvPdS2_j_param_0];
	ld.param.u64 	%rd3, [_ZN3mkt6kernel10reduce_maxILj1EEEvPdS2_j_param_1];
	ld.param.u32 	%r8, [_ZN3mkt6kernel10reduce_maxILj1EEEvPdS2_j_param_2];
	mov.u32 	%r1, %tid.x;
	mov.u32 	%r2, %ctaid.x;
	add.s32 	%r11, %r2, %r1;
	shl.b32 	%r9, %r1, 3;
	mov.u32 	%r10, _ZN3mkt6kernel12sdata_doubleE;
	add.s32 	%r4, %r10, %r9;
	mov.b64 	%rd4, 4503599627370496;
	st.shared.u64 	[%r4], %rd4;
	setp.ge.u32 	%p1, %r11, %r8;
	@%p1 bra 	$L__BB65_4;
	mov.u32 	%r5, %nctaid.x;
	cvta.to.global.u64 	%rd1, %rd2;
	mov.f64 	%fd6, 0d0010000000000000;
$L__BB65_2:
	mul.wide.u32 	%rd5, %r11, 8;
	add.s64 	%rd6, %rd1, %rd5;
	ld.global.f64 	%fd4, [%rd6];
	max.f64 	%fd6, %fd6, %fd4;
	add.s32 	%r11, %r11, %r5;
	setp.lt.u32 	%p2, %r11, %r8;
	@%p2 bra 	$L__BB65_2;
	st.shared.f64 	[%r4], %fd6;
$L__BB65_4:
	bar.sync 	0;
	bar.sync 	0;
	bar.sync 	0;
	bar.sync 	0;
	bar.sync 	0;
	bar.sync 	0;
	bar.sync 	0;
	bar.sync 	0;
	bar.sync 	0;
	bar.sync 	0;
	bar.sync 	0;
	setp.ne.s32 	%p3, %r1, 0;
	@%p3 bra 	$L__BB65_6;
	ld.shared.f64 	%fd5, [_ZN3mkt6kernel12sdata_doubleE];
	cvta.to.global.u64 	%rd7, %rd3;
	mul.wide.u32 	%rd8, %r2, 8;
	add.s64 	%rd9, %rd7, %rd8;
	st.global.f64 	[%rd9], %fd5;
$L__BB65_6:
	ret;

}


// ===== COMPILED SASS (sm_100) =====

	.target	sm_100

	.elftype	@"ET_EXEC"


//--------------------- .note.nv.tkinfo           --------------------------
	.section	.note.nv.tkinfo,"",@"SHT_NOTE"
	.sectionflags	@"SHF_NOTE_NV_TKINFO"
	.tkinfo
        /*0018*/ 	.word	0x00000002
        /*0030*/ 	.string	""
        /*0030*/ 	.string	"ptxas"
        /*0030*/ 	.string	"Cuda compilation tools, release 13.0, V13.0.88"
        /*0030*/ 	.string	"Build cuda_13.0.r13.0/compiler.36424714_0"
        /*0030*/ 	.string	"-arch sm_100 -m 64 "



//--------------------- .note.nv.cuinfo           --------------------------
	.section	.note.nv.cuinfo,"",@"SHT_NOTE"
	.sectionflags	@"SHF_NOTE_NV_CUINFO"
        /*0018*/ 	.short	0x0002
        /*001a*/ 	.short	0x0064
        /*001c*/ 	.short	0x0082
	.zero		2


//--------------------- .nv.info                  --------------------------
	.section	.nv.info,"",@"SHT_CUDA_INFO"
	.align	4


	//----- nvinfo : EIATTR_REGCOUNT
	.align		4
        /*0000*/ 	.byte	0x04, 0x2f
        /*0002*/ 	.short	(.L_1 - .L_0)
	.align		4
.L_0:
        /*0004*/ 	.word	index@(_ZN3mkt6kernel10reduce_minILj1024EEEvPiS2_j)
        /*0008*/ 	.word	0x0000000e


	//----- nvinfo : EIATTR_FRAME_SIZE
	.align		4
.L_1:
        /*000c*/ 	.byte	0x04, 0x11
        /*000e*/ 	.short	(.L_3 - .L_2)
	.align		4
.L_2:
        /*0010*/ 	.word	index@(_ZN3mkt6kernel10reduce_minILj1024EEEvPiS2_j)
        /*0014*/ 	.word	0x00000000


	//----- nvinfo : EIATTR_REGCOUNT
	.align		4
.L_3:
        /*0018*/ 	.byte	0x04, 0x2f
        /*001a*/ 	.short	(.L_5 - .L_4)
	.align		4
.L_4:
        /*001c*/ 	.word	index@(_ZN3mkt6kernel10reduce_minILj512EEEvPiS2_j)
        /*0020*/ 	.word	0x0000000e


	//----- nvinfo : EIATTR_FRAME_SIZE
	.align		4
.L_5:
        /*0024*/ 	.byte	0x04, 0x11
        /*0026*/ 	.short	(.L_7 - .L_6)
	.align		4
.L_6:
        /*0028*/ 	.word	index@(_ZN3mkt6kernel10reduce_minILj512EEEvPiS2_j)
        /*002c*/ 	.word	0x00000000


	//----- nvinfo : EIATTR_REGCOUNT
	.align		4
.L_7:
        /*0030*/ 	.byte	0x04, 0x2f
        /*0032*/ 	.short	(.L_9 - .L_8)
	.align		4
.L_8:
        /*0034*/ 	.word	index@(_ZN3mkt6kernel10reduce_minILj256EEEvPiS2_j)
        /*0038*/ 	.word	0x0000000e


	//----- nvinfo : EIATTR_FRAME_SIZE
	.align		4
.L_9:
        /*003c*/ 	.byte	0x04, 0x11
        /*003e*/ 	.short	(.L_11 - .L_10)
	.align		4
.L_10:
        /*0040*/ 	.word	index@(_ZN3mkt6kernel10reduce_minILj256EEEvPiS2_j)
        /*0044*/ 	.word	0x00000000


	//----- nvinfo : EIATTR_REGCOUNT
	.align		4
.L_11:
        /*0048*/ 	.byte	0x04, 0x2f
        /*004a*/ 	.short	(.L_13 - .L_12)
	.align		4
.L_12:
        /*004c*/ 	.word	index@(_ZN3mkt6kernel10reduce_minILj128EEEvPiS2_j)
        /*0050*/ 	.word	0x0000000e


	//----- nvinfo : EIATTR_FRAME_SIZE
	.align		4
.L_13:
        /*0054*/ 	.byte	0x04, 0x11
        /*0056*/ 	.short	(.L_15 - .L_14)
	.align		4
.L_14:
        /*0058*/ 	.word	index@(_ZN3mkt6kernel10reduce_minILj128EEEvPiS2_j)
        /*005c*/ 	.word	0x00000000


	//----- nvinfo : EIATTR_REGCOUNT
	.align		4
.L_15:
        /*0060*/ 	.byte	0x04, 0x2f
        /*0062*/ 	.short	(.L_17 - .L_16)
	.align		4
.L_16:
        /*0064*/ 	.word	index@(_ZN3mkt6kernel10reduce_minILj64EEEvPiS2_j)
        /*0068*/ 	.word	0x0000000e


	//----- nvinfo : EIATTR_FRAME_SIZE
	.align		4
.L_17:
        /*006c*/ 	.byte	0x04, 0x11
        /*006e*/ 	.short	(.L_19 - .L_18)
	.align		4
.L_18:
        /*0070*/ 	.word	index@(_ZN3mkt6kernel10reduce_minILj64EEEvPiS2_j)
        /*0074*/ 	.word	0x00000000


	//----- nvinfo : EIATTR_REGCOUNT
	.align		4
.L_19:
        /*0078*/ 	.byte	0x04, 0x2f
        /*007a*/ 	.short	(.L_21 - .L_20)
	.align		4
.L_20:
        /*007c*/ 	.word	index@(_ZN3mkt6kernel10reduce_minILj32EEEvPiS2_j)
        /*0080*/ 	.word	0x0000000e


	//----- nvinfo : EIATTR_FRAME_SIZE
	.align		4
.L_21:
        /*0084*/ 	.byte	0x04, 0x11
        /*0086*/ 	.short	(.L_23 - .L_22)
	.align		4
.L_22:
        /*0088*/ 	.word	index@(_ZN3mkt6kernel10reduce_minILj32EEEvPiS2_j)
        /*008c*/ 	.word	0x00000000


	//----- nvinfo : EIATTR_REGCOUNT
	.align		4
.L_23:
        /*0090*/ 	.byte	0x04, 0x2f
        /*0092*/ 	.short	(.L_25 - .L_24)
	.align		4
.L_24:
        /*0094*/ 	.word	index@(_ZN3mkt6kernel10reduce_minILj16EEEvPiS2_j)
        /*0098*/ 	.word	0x0000000e


	//----- nvinfo : EIATTR_FRAME_SIZE
	.align		4
.L_25:
        /*009c*/ 	.byte	0x04, 0x11
        /*009e*/ 	.short	(.L_27 - .L_26)
	.align		4
.L_26:
        /*00a0*/ 	.word	index@(_ZN3mkt6kernel10reduce_minILj16EEEvPiS2_j)
        /*00a4*/ 	.word	0x00000000


	//----- nvinfo : EIATTR_REGCOUNT
	.align		4
.L_27:
        /*00a8*/ 	.byte	0x04, 0x2f
        /*00aa*/ 	.short	(.L_29 - .L_28)
	.align		4
.L_28:
        /*00ac*/ 	.word	index@(_ZN3mkt6kernel10reduce_minILj8EEEvPiS2_j)
        /*00b0*/ 	.word	0x0000000e


	//----- nvinfo : EIATTR_FRAME_SIZE
	.align		4
.L_29:
        /*00b4*/ 	.byte	0x04, 0x11
        /*00b6*/ 	.short	(.L_31 - .L_30)
	.align		4
.L_30:
        /*00b8*/ 	.word	index@(_ZN3mkt6kernel10reduce_minILj8EEEvPiS2_j)
        /*00bc*/ 	.word	0x00000000


	//----- nvinfo : EIATTR_REGCOUNT
	.align		4
.L_31:
        /*00c0*/ 	.byte	0x04, 0x2f
        /*00c2*/ 	.short	(.L_33 - .L_32)
	.align		4
.L_32:
        /*00c4*/ 	.word	index@(_ZN3mkt6kernel10reduce_minILj4EEEvPiS2_j)
        /*00c8*/ 	.word	0x0000000e


	//----- nvinfo : EIATTR_FRAME_SIZE
	.align		4
.L_33:
        /*00cc*/ 	.byte	0x04, 0x11
        /*00ce*/ 	.short	(.L_35 - .L_34)
	.align		4
.L_34:
        /*00d0*/ 	.word	index@(_ZN3mkt6kernel10reduce_minILj4EEEvPiS2_j)
        /*00d4*/ 	.word	0x00000000


	//----- nvinfo : EIATTR_REGCOUNT
	.align		4
.L_35:
        /*00d8*/ 	.byte	0x04, 0x2f
        /*00da*/ 	.short	(.L_37 - .L_36)
	.align		4
.L_36:
        /*00dc*/ 	.word	index@(_ZN3mkt6kernel10reduce_minILj2EEEvPiS2_j)
        /*00e0*/ 	.word	0x0000000e


	//----- nvinfo : EIATTR_FRAME_SIZE
	.align		4
.L_37:
        /*00e4*/ 	.byte	0x04, 0x11
        /*00e6*/ 	.short	(.L_39 - .L_38)
	.align		4
.L_38:
        /*00e8*/ 	.word	index@(_ZN3mkt6kernel10reduce_minILj2EEEvPiS2_j)
        /*00ec*/ 	.word	0x00000000


	//----- nvinfo : EIATTR_REGCOUNT
	.align		4
.L_39:
        /*00f0*/ 	.byte	0x04, 0x2f
        /*00f2*/ 	.short	(.L_41 - .L_40)
	.align		4
.L_40:
        /*00f4*/ 	.word	index@(_ZN3mkt6kernel10reduce_minILj1EEEvPiS2_j)
        /*00f8*/ 	.word	0x0000000e


	//----- nvinfo : EIATTR_FRAME_SIZE
	.align		4
.L_41:
        /*00fc*/ 	.byte	0x04, 0x11
        /*00fe*/ 	.short	(.L_43 - .L_42)
	.align		4
.L_42:
        /*0100*/ 	.word	index@(_ZN3mkt6kernel10reduce_minILj1EEEvPiS2_j)
        /*0104*/ 	.word	0x00000000


	//----- nvinfo : EIATTR_REGCOUNT
	.align		4
.L_43:
        /*0108*/ 	.byte	0x04, 0x2f
        /*010a*/ 	.short	(.L_45 - .L_44)
	.align		4
.L_44:
        /*010c*/ 	.word	index@(_ZN3mkt6kernel10reduce_minILj1024EEEvPfS2_j)
        /*0110*/ 	.word	0x0000000e


	//----- nvinfo : EIATTR_FRAME_SIZE
	.align		4
.L_45:
        /*0114*/ 	.byte	0x04, 0x11
        /*0116*/ 	.short	(.L_47 - .L_46)
	.align		4
.L_46:
        /*0118*/ 	.word	index@(_ZN3mkt6kernel10reduce_minILj1024EEEvPfS2_j)
        /*011c*/ 	.word	0x00000000


	//----- nvinfo : EIATTR_REGCOUNT
	.align		4
.L_47:
        /*0120*/ 	.byte	0x04, 0x2f
        /*0122*/ 	.short	(.L_49 - .L_48)
	.align		4
.L_48:
        /*0124*/ 	.word	index@(_ZN3mkt6kernel10reduce_minILj512EEEvPfS2_j)
        /*0128*/ 	.word	0x0000000e


	//----- nvinfo : EIATTR_FRAME_SIZE
	.align		4
.L_49:
        /*012c*/ 	.byte	0x04, 0x11
        /*012e*/ 	.short	(.L_51 - .L_50)
	.align		4
.L_50:
        /*0130*/ 	.word	index@(_ZN3mkt6kernel10reduce_minILj512EEEvPfS2_j)
        /*0134*/ 	.word	0x00000000


	//----- nvinfo : EIATTR_REGCOUNT
	.align		4
.L_51:
        /*0138*/ 	.byte	0x04, 0x2f
        /*013a*/ 	.short	(.L_53 - .L_52)
	.align		4
.L_52:
        /*013c*/ 	.word	index@(_ZN3mkt6kernel10reduce_minILj256EEEvPfS2_j)
        /*0140*/ 	.word	0x0000000e


	//----- nvinfo : EIATTR_FRAME_SIZE
	.align		4
.L_53:
        /*0144*/ 	.byte	0x04, 0x11
        /*0146*/ 	.short	(.L_55 - .L_54)
	.align		4
.L_54:
        /*0148*/ 	.word	index@(_ZN3mkt6kernel10reduce_minILj256EEEvPfS2_j)
        /*014c*/ 	.word	0x00000000


	//----- nvinfo : EIATTR_REGCOUNT
	.align		4
.L_55:
        /*0150*/ 	.byte	0x04, 0x2f
        /*0152*/ 	.short	(.L_57 - .L_56)
	.align		4
.L_56:
        /*0154*/ 	.word	index@(_ZN3mkt6kernel10reduce_minILj128EEEvPfS2_j)
        /*0158*/ 	.word	0x0000000e


	//----- nvinfo : EIATTR_FRAME_SIZE
	.align		4
.L_57:
        /*015c*/ 	.byte	0x04, 0x11
        /*015e*/ 	.short	(.L_59 - .L_58)
	.align		4
.L_58:
        /*0160*/ 	.word	index@(_ZN3mkt6kernel10reduce_minILj128EEEvPfS2_j)
        /*0164*/ 	.word	0x00000000


	//----- nvinfo : EIATTR_REGCOUNT
	.align		4
.L_59:
        /*0168*/ 	.byte	0x04, 0x2f
        /*016a*/ 	.short	(.L_61 - .L_60)
	.align		4
.L_60:
        /*016c*/ 	.word	index@(_ZN3mkt6kernel10reduce_minILj64EEEvPfS2_j)
        /*0170*/ 	.word	0x0000000e


	//----- nvinfo : EIATTR_FRAME_SIZE
	.align		4
.L_61:
        /*0174*/ 	.byte	0x04, 0x11
        /*0176*/ 	.short	(.L_63 - .L_62)
	.align		4
.L_62:
        /*0178*/ 	.word	index@(_ZN3mkt6kernel10reduce_minILj64EEEvPfS2_j)
        /*017c*/ 	.word	0x00000000


	//----- nvinfo : EIATTR_REGCOUNT
	.align		4
.L_63:
        /*0180*/ 	.byte	0x04, 0x2f
        /*0182*/ 	.short	(.L_65 - .L_64)
	.align		4
.L_64:
        /*0184*/ 	.word	index@(_ZN3mkt6kernel10reduce_minILj32EEEvPfS2_j)
        /*0188*/ 	.word	0x0000000e


	//----- nvinfo : EIATTR_FRAME_SIZE
	.align		4
.L_65:
        /*018c*/ 	.byte	0x04, 0x11
        /*018e*/ 	.short	(.L_67 - .L_66)
	.align		4
.L_66:
        /*0190*/ 	.word	index@(_ZN3mkt6kernel10reduce_minILj32EEEvPfS2_j)
        /*0194*/ 	.word	0x00000000


	//----- nvinfo : EIATTR_REGCOUNT
	.align		4
.L_67:
        /*0198*/ 	.byte	0x04, 0x2f
        /*019a*/ 	.short	(.L_69 - .L_68)
	.align		4
.L_68:
        /*019c*/ 	.word	index@(_ZN3mkt6kernel10reduce_minILj16EEEvPfS2_j)
        /*01a0*/ 	.word	0x0000000e


	//----- nvinfo : EIATTR_FRAME_SIZE
	.align		4
.L_69:
        /*01a4*/ 	.byte	0x04, 0x11
        /*01a6*/ 	.short	(.L_71 - .L_70)
	.align		4
.L_70:
        /*01a8*/ 	.word	index@(_ZN3mkt6kernel10reduce_minILj16EEEvPfS2_j)
        /*01ac*/ 	.word	0x00000000


	//----- nvinfo : EIATTR_REGCOUNT
	.align		4
.L_71:
        /*01b0*/ 	.byte	0x04, 0x2f
        /*01b2*/ 	.short	(.L_73 - .L_72)
	.align		4
.L_72:
        /*01b4*/ 	.word	index@(_ZN3mkt6kernel10reduce_minILj8EEEvPfS2_j)
        /*01b8*/ 	.word	0x0000000e


	//----- nvinfo : EIATTR_FRAME_SIZE
	.align		4
.L_73:
        /*01bc*/ 	.byte	0x04, 0x11
        /*01be*/ 	.short	(.L_75 - .L_74)
	.align		4
.L_74:
        /*01c0*/ 	.word	index@(_ZN3mkt6kernel10reduce_minILj8EEEvPfS2_j)
        /*01c4*/ 	.word	0x00000000


	//----- nvinfo : EIATTR_REGCOUNT
	.align		4
.L_75:
        /*01c8*/ 	.byte	0x04, 0x2f
        /*01ca*/ 	.short	(.L_77 - .L_76)
	.align		4
.L_76:
        /*01cc*/ 	.word	index@(_ZN3mkt6kernel10reduce_minILj4EEEvPfS2_j)
        /*01d0*/ 	.word	0x0000000e


	//----- nvinfo : EIATTR_FRAME_SIZE
	.align		4
.L_77:
        /*01d4*/ 	.byte	0x04, 0x11
        /*01d6*/ 	.short	(.L_79 - .L_78)
	.align		4
.L_78:
        /*01d8*/ 	.word	index@(_ZN3mkt6kernel10reduce_minILj4EEEvPfS2_j)
        /*01dc*/ 	.word	0x00000000


	//----- nvinfo : EIATTR_REGCOUNT
	.align		4
.L_79:
        /*01e0*/ 	.byte	0x04, 0x2f
        /*01e2*/ 	.short	(.L_81 - .L_80)
	.align		4
.L_80:
        /*01e4*/ 	.word	index@(_ZN3mkt6kernel10reduce_minILj2EEEvPfS2_j)
        /*01e8*/ 	.word	0x0000000e


	//----- nvinfo : EIATTR_FRAME_SIZE
	.align		4
.L_81:
        /*01ec*/ 	.byte	0x04, 0x11
        /*01ee*/ 	.short	(.L_83 - .L_82)
	.align		4
.L_82:
        /*01f0*/ 	.word	index@(_ZN3mkt6kernel10reduce_minILj2EEEvPfS2_j)
        /*01f4*/ 	.word	0x00000000


	//----- nvinfo : EIATTR_REGCOUNT
	.align		4
.L_83:
        /*01f8*/ 	.byte	0x04, 0x2f
        /*01fa*/ 	.short	(.L_85 - .L_84)
	.align		4
.L_84:
        /*01fc*/ 	.word	index@(_ZN3mkt6kernel10reduce_minILj1EEEvPfS2_j)
        /*0200*/ 	.word	0x0000000e


	//----- nvinfo : EIATTR_FRAME_SIZE
	.align		4
.L_85:
        /*0204*/ 	.byte	0x04, 0x11
        /*0206*/ 	.short	(.L_87 - .L_86)
	.align		4
.L_86:
        /*0208*/ 	.word	index@(_ZN3mkt6kernel10reduce_minILj1EEEvPfS2_j)
        /*020c*/ 	.word	0x00000000


	//----- nvinfo : EIATTR_REGCOUNT
	.align		4
.L_87:
        /*0210*/ 	.byte	0x04, 0x2f
        /*0212*/ 	.short	(.L_89 - .L_88)
	.align		4
.L_88:
        /*0214*/ 	.word	index@(_ZN3mkt6kernel10reduce_minILj1024EEEvPdS2_j)
        /*0218*/ 	.word	0x00000012


	//----- nvinfo : EIATTR_FRAME_SIZE
	.align		4
.L_89:
        /*021c*/ 	.byte	0x04, 0x11
        /*021e*/ 	.short	(.L_91 - .L_90)
	.align		4
.L_90:
        /*0220*/ 	.word	index@(_ZN3mkt6kernel10reduce_minILj1024EEEvPdS2_j)
        /*0224*/ 	.word	0x00000000


	//----- nvinfo : EIATTR_REGCOUNT
	.align		4
.L_91:
        /*0228*/ 	.byte	0x04, 0x2f
        /*022a*/ 	.short	(.L_93 - .L_92)
	.align		4
.L_92:
        /*022c*/ 	.word	index@(_ZN3mkt6kernel10reduce_minILj512EEEvPdS2_j)
        /*0230*/ 	.word	0x00000012


	//----- nvinfo : EIATTR_FRAME_SIZE
	.align		4
.L_93:
        /*0234*/ 	.byte	0x04, 0x11
        /*0236*/ 	.short	(.L_95 - .L_94)
	.align		4
.L_94:
        /*0238*/ 	.word	index@(_ZN3mkt6kernel10reduce_minILj512EEEvPdS2_j)
        /*023c*/ 	.word	0x00000000


	//----- nvinfo : EIATTR_REGCOUNT
	.align		4
.L_95:
        /*0240*/ 	.byte	0x04, 0x2f
        /*0242*/ 	.short	(.L_97 - .L_96)
	.align		4
.L_96:
        /*0244*/ 	.word	index@(_ZN3mkt6kernel10reduce_minILj256EEEvPdS2_j)
        /*0248*/ 	.word	0x00000012


	//----- nvinfo : EIATTR_FRAME_SIZE
	.align		4
.L_97:
        /*024c*/ 	.byte	0x04, 0x11
        /*024e*/ 	.short	(.L_99 - .L_98)
	.align		4
.L_98:
        /*0250*/ 	.word	index@(_ZN3mkt6kernel10reduce_minILj256EEEvPdS2_j)
        /*0254*/ 	.word	0x00000000


	//----- nvinfo : EIATTR_REGCOUNT
	.align		4
.L_99:
        /*0258*/ 	.byte	0x04, 0x2f
        /*025a*/ 	.short	(.L_101 - .L_100)
	.align		4
.L_100:
        /*025c*/ 	.word	index@(_ZN3mkt6kernel10reduce_minILj128EEEvPdS2_j)
        /*0260*/ 	.word	0x00000012


	//----- nvinfo : EIATTR_FRAME_SIZE
	.align		4
.L_101:
        /*0264*/ 	.byte	0x04, 0x11
        /*0266*/ 	.short	(.L_103 - .L_102)
	.align		4
.L_102:
        /*0268*/ 	.word	index@(_ZN3mkt6kernel10reduce_minILj128EEEvPdS2_j)
        /*026c*/ 	.word	0x00000000


	//----- nvinfo : EIATTR_REGCOUNT
	.align		4
.L_103:
        /*0270*/ 	.byte	0x04, 0x2f
        /*0272*/ 	.short	(.L_105 - .L_104)
	.align		4
.L_104:
        /*0274*/ 	.word	index@(_ZN3mkt6kernel10reduce_minILj64EEEvPdS2_j)
        /*0278*/ 	.word	0x00000012


	//----- nvinfo : EIATTR_FRAME_SIZE
	.align		4
.L_105:
        /*027c*/ 	.byte	0x04, 0x11
        /*027e*/ 	.short	(.L_107 - .L_106)
	.align		4
.L_106:
        /*0280*/ 	.word	index@(_ZN3mkt6kernel10reduce_minILj64EEEvPdS2_j)
        /*0284*/ 	.word	0x00000000


	//----- nvinfo : EIATTR_REGCOUNT
	.align		4
.L_107:
        /*0288*/ 	.byte	0x04, 0x2f
        /*028a*/ 	.short	(.L_109 - .L_108)
	.align		4
.L_108:
        /*028c*/ 	.word	index@(_ZN3mkt6kernel10reduce_minILj32EEEvPdS2_j)
        /*0290*/ 	.word	0x00000012


	//----- nvinfo : EIATTR_FRAME_SIZE
	.align		4
.L_109:
        /*0294*/ 	.byte	0x04, 0x11
        /*0296*/ 	.short	(.L_111 - .L_110)
	.align		4
.L_110:
        /*0298*/ 	.word	index@(_ZN3mkt6kernel10reduce_minILj32EEEvPdS2_j)
        /*029c*/ 	.word	0x00000000


	//----- nvinfo : EIATTR_REGCOUNT
	.align		4
.L_111:
        /*02a0*/ 	.byte	0x04, 0x2f
        /*02a2*/ 	.short	(.L_113 - .L_112)
	.align		4
.L_112:
        /*02a4*/ 	.word	index@(_ZN3mkt6kernel10reduce_minILj16EEEvPdS2_j)
        /*02a8*/ 	.word	0x00000012


	//----- nvinfo : EIATTR_FRAME_SIZE
	.align		4
.L_113:
        /*02ac*/ 	.byte	0x04, 0x11
        /*02ae*/ 	.short	(.L_115 - .L_114)
	.align		4
.L_114:
        /*02b0*/ 	.word	index@(_ZN3mkt6kernel10reduce_minILj16EEEvPdS2_j)
        /*02b4*/ 	.word	0x00000000


	//----- nvinfo : EIATTR_REGCOUNT
	.align		4
.L_115:
        /*02b8*/ 	.byte	0x04, 0x2f
        /*02ba*/ 	.short	(.L_117 - .L_116)
	.align		4
.L_116:
        /*02bc*/ 	.word	index@(_ZN3mkt6kernel10reduce_minILj8EEEvPdS2_j)
        /*02c0*/ 	.word	0x00000012


	//----- nvinfo : EIATTR_FRAME_SIZE
	.align		4
.L_117:
        /*02c4*/ 	.byte	0x04, 0x11
        /*02c6*/ 	.short	(.L_119 - .L_118)
	.align		4
.L_118:
        /*02c8*/ 	.word	index@(_ZN3mkt6kernel10reduce_minILj8EEEvPdS2_j)
        /*02cc*/ 	.word	0x00000000


	//----- nvinfo : EIATTR_REGCOUNT
	.align		4
.L_119:
        /*02d0*/ 	.byte	0x04, 0x2f
        /*02d2*/ 	.short	(.L_121 - .L_120)
	.align		4
.L_120:
        /*02d4*/ 	.word	index@(_ZN3mkt6kernel10reduce_minILj4EEEvPdS2_j)
        /*02d8*/ 	.word	0x00000012


	//----- nvinfo : EIATTR_FRAME_SIZE
	.align		4
.L_121:
        /*02dc*/ 	.byte	0x04, 0x11
        /*02de*/ 	.short	(.L_123 - .L_122)
	.align		4
.L_122:
        /*02e0*/ 	.word	index@(_ZN3mkt6kernel10reduce_minILj4EEEvPdS2_j)
        /*02e4*/ 	.word	0x00000000


	//----- nvinfo : EIATTR_REGCOUNT
	.align		4
.L_123:
        /*02e8*/ 	.byte	0x04, 0x2f
        /*02ea*/ 	.short	(.L_125 - .L_124)
	.align		4
.L_124:
        /*02ec*/ 	.word	index@(_ZN3mkt6kernel10reduce_minILj2EEEvPdS2_j)
        /*02f0*/ 	.word	0x00000014


	//----- nvinfo : EIATTR_FRAME_SIZE
	.align		4
.L_125:
        /*02f4*/ 	.byte	0x04, 0x11
        /*02f6*/ 	.short	(.L_127 - .L_126)
	.align		4
.L_126:
        /*02f8*/ 	.word	index@(_ZN3mkt6kernel10reduce_minILj2EEEvPdS2_j)
        /*02fc*/ 	.word	0x00000000


	//----- nvinfo : EIATTR_REGCOUNT
	.align		4
.L_127:
        /*0300*/ 	.byte	0x04, 0x2f
        /*0302*/ 	.short	(.L_129 - .L_128)
	.align		4
.L_128:
        /*0304*/ 	.word	index@(_ZN3mkt6kernel10reduce_minILj1EEEvPdS2_j)
        /*0308*/ 	.word	0x00000014


	//----- nvinfo : EIATTR_FRAME_SIZE
	.align		4
.L_129:
        /*030c*/ 	.byte	0x04, 0x11
        /*030e*/ 	.short	(.L_131 - .L_130)
	.align		4
.L_130:
        /*0310*/ 	.word	index@(_ZN3mkt6kernel10reduce_minILj1EEEvPdS2_j)
        /*0314*/ 	.word	0x00000000


	//----- nvinfo : EIATTR_REGCOUNT
	.align		4
.L_131:
        /*0318*/ 	.byte	0x04, 0x2f
        /*031a*/ 	.short	(.L_133 - .L_132)
	.align		4
.L_132:
        /*031c*/ 	.word	index@(_ZN3mkt6kernel10reduce_maxILj1024EEEvPiS2_j)
        /*0320*/ 	.word	0x0000000e


	//----- nvinfo : EIATTR_FRAME_SIZE
	.align		4
.L_133:
        /*0324*/ 	.byte	0x04, 0x11
        /*0326*/ 	.short	(.L_135 - .L_134)
	.align		4
.L_134:
        /*0328*/ 	.word	index@(_ZN3mkt6kernel10reduce_maxILj1024EEEvPiS2_j)
        /*032c*/ 	.word	0x00000000


	//----- nvinfo : EIATTR_REGCOUNT
	.align		4
.L_135:
        /*0330*/ 	.byte	0x04, 0x2f
        /*0332*/ 	.short	(.L_137 - .L_136)
	.align		4
.L_136:
        /*0334*/ 	.word	index@(_ZN3mkt6kernel10reduce_maxILj512EEEvPiS2_j)
        /*0338*/ 	.word	0x0000000e


	//----- nvinfo : EIATTR_FRAME_SIZE
	.align		4
.L_137:
        /*033c*/ 	.byte	0x04, 0x11
        /*033e*/ 	.short	(.L_139 - .L_138)
	.align		4
.L_138:
        /*0340*/ 	.word	index@(_ZN3mkt6kernel10reduce_maxILj512EEEvPiS2_j)
        /*0344*/ 	.word	0x00000000


	//----- nvinfo : EIATTR_REGCOUNT
	.align		4
.L_139:
        /*0348*/ 	.byte	0x04, 0x2f
        /*034a*/ 	.short	(.L_141 - .L_140)
	.align		4
.L_140:
        /*034c*/ 	.word	index@(_ZN3mkt6kernel10reduce_maxILj256EEEvPiS2_j)
        /*0350*/ 	.word	0x0000000e


	//----- nvinfo : EIATTR_FRAME_SIZE
	.align		4
.L_141:
        /*0354*/ 	.byte	0x04, 0x11
        /*0356*/ 	.short	(.L_143 - .L_142)
	.align		4
.L_142:
        /*0358*/ 	.word	index@(_ZN3mkt6kernel10reduce_maxILj256EEEvPiS2_j)
        /*035c*/ 	.word	0x00000000


	//----- nvinfo : EIATTR_REGCOUNT
	.align		4
.L_143:
        /*0360*/ 	.byte	0x04, 0x2f
        /*0362*/ 	.short	(.L_145 - .L_144)
	.align		4
.L_144:
        /*0364*/ 	.word	index@(_ZN3mkt6kernel10reduce_maxILj128EEEvPiS2_j)
        /*0368*/ 	.word	0x0000000e


	//----- nvinfo : EIATTR_FRAME_SIZE
	.align		4
.L_145:
        /*036c*/ 	.byte	0x04, 0x11
        /*036e*/ 	.short	(.L_147 - .L_146)
	.align		4
.L_146:
        /*0370*/ 	.word	index@(_ZN3mkt6kernel10reduce_maxILj128EEEvPiS2_j)
        /*0374*/ 	.word	0x00000000


	//----- nvinfo : EIATTR_REGCOUNT
	.align		4
.L_147:
        /*0378*/ 	.byte	0x04, 0x2f
        /*037a*/ 	.short	(.L_149 - .L_148)
	.align		4
.L_148:
        /*037c*/ 	.word	index@(_ZN3mkt6kernel10reduce_maxILj64EEEvPiS2_j)
        /*0380*/ 	.word	0x0000000e


	//----- nvinfo : EIATTR_FRAME_SIZE
	.align		4
.L_149:
        /*0384*/ 	.byte	0x04, 0x11
        /*0386*/ 	.short	(.L_151 - .L_150)
	.align		4
.L_150:
        /*0388*/ 	.word	index@(_ZN3mkt6kernel10reduce_maxILj64EEEvPiS2_j)
        /*038c*/ 	.word	0x00000000


	//----- nvinfo : EIATTR_REGCOUNT
	.align		4
.L_151:
        /*0390*/ 	.byte	0x04, 0x2f
        /*0392*/ 	.short	(.L_153 - .L_152)
	.align		4
.L_152:
        /*0394*/ 	.word	index@(_ZN3mkt6kernel10reduce_maxILj32EEEvPiS2_j)
        /*0398*/ 	.word	0x0000000e


	//----- nvinfo : EIATTR_FRAME_SIZE
	.align		4
.L_153:
        /*039c*/ 	.byte	0x04, 0x11
        /*039e*/ 	.short	(.L_155 - .L_154)
	.align		4
.L_154:
        /*03a0*/ 	.word	index@(_ZN3mkt6kernel10reduce_maxILj32EEEvPiS2_j)
        /*03a4*/ 	.word	0x00000000


	//----- nvinfo : EIATTR_REGCOUNT
	.align		4
.L_155:
        /*03a8*/ 	.byte	0x04, 0x2f
        /*03aa*/ 	.short	(.L_157 - .L_156)
	.align		4
.L_156:
        /*03ac*/ 	.word	index@(_ZN3mkt6kernel10reduce_maxILj16EEEvPiS2_j)
        /*03b0*/ 	.word	0x0000000e


	//----- nvinfo : EIATTR_FRAME_SIZE
	.align		4
.L_157:
        /*03b4*/ 	.byte	0x04, 0x11
        /*03b6*/ 	.short	(.L_159 - .L_158)
	.align		4
.L_158:
        /*03b8*/ 	.word	index@(_ZN3mkt6kernel10reduce_maxILj16EEEvPiS2_j)
        /*03bc*/ 	.word	0x00000000


	//----- nvinfo : EIATTR_REGCOUNT
	.align		4
.L_159:
        /*03c0*/ 	.byte	0x04, 0x2f
        /*03c2*/ 	.short	(.L_161 - .L_160)
	.align		4
.L_160:
        /*03c4*/ 	.word	index@(_ZN3mkt6kernel10reduce_maxILj8EEEvPiS2_j)
        /*03c8*/ 	.word	0x0000000e


	//----- nvinfo : EIATTR_FRAME_SIZE
	.align		4
.L_161:
        /*03cc*/ 	.byte	0x04, 0x11
        /*03ce*/ 	.short	(.L_163 - .L_162)
	.align		4
.L_162:
        /*03d0*/ 	.word	index@(_ZN3mkt6kernel10reduce_maxILj8EEEvPiS2_j)
        /*03d4*/ 	.word	0x00000000


	//----- nvinfo : EIATTR_REGCOUNT
	.align		4
.L_163:
        /*03d8*/ 	.byte	0x04, 0x2f
        /*03da*/ 	.short	(.L_165 - .L_164)
	.align		4
.L_164:
        /*03dc*/ 	.word	index@(_ZN3mkt6kernel10reduce_maxILj4EEEvPiS2_j)
        /*03e0*/ 	.word	0x0000000e


	//----- nvinfo : EIATTR_FRAME_SIZE
	.align		4
.L_165:
        /*03e4*/ 	.byte	0x04, 0x11
        /*03e6*/ 	.short	(.L_167 - .L_166)
	.align		4
.L_166:
        /*03e8*/ 	.word	index@(_ZN3mkt6kernel10reduce_maxILj4EEEvPiS2_j)
        /*03ec*/ 	.word	0x00000000


	//----- nvinfo : EIATTR_REGCOUNT
	.align		4
.L_167:
        /*03f0*/ 	.byte	0x04, 0x2f
        /*03f2*/ 	.short	(.L_169 - .L_168)
	.align		4
.L_168:
        /*03f4*/ 	.word	index@(_ZN3mkt6kernel10reduce_maxILj2EEEvPiS2_j)
        /*03f8*/ 	.word	0x0000000e


	//----- nvinfo : EIATTR_FRAME_SIZE
	.align		4
.L_169:
        /*03fc*/ 	.byte	0x04, 0x11
        /*03fe*/ 	.short	(.L_171 - .L_170)
	.align		4
.L_170:
        /*0400*/ 	.word	index@(_ZN3mkt6kernel10reduce_maxILj2EEEvPiS2_j)
        /*0404*/ 	.word	0x00000000


	//----- nvinfo : EIATTR_REGCOUNT
	.align		4
.L_171:
        /*0408*/ 	.byte	0x04, 0x2f
        /*040a*/ 	.short	(.L_173 - .L_172)
	.align		4
.L_172:
        /*040c*/ 	.word	index@(_ZN3mkt6kernel10reduce_maxILj1EEEvPiS2_j)
        /*0410*/ 	.word	0x0000000e


	//----- nvinfo : EIATTR_FRAME_SIZE
	.align		4
.L_173:
        /*0414*/ 	.byte	0x04, 0x11
        /*0416*/ 	.short	(.L_175 - .L_174)
	.align		4
.L_174:
        /*0418*/ 	.word	index@(_ZN3mkt6kernel10reduce_maxILj1EEEvPiS2_j)
        /*041c*/ 	.word	0x00000000


	//----- nvinfo : EIATTR_REGCOUNT
	.align		4
.L_175:
        /*0420*/ 	.byte	0x04, 0x2f
        /*0422*/ 	.short	(.L_177 - .L_176)
	.align		4
.L_176:
        /*0424*/ 	.word	index@(_ZN3mkt6kernel10reduce_maxILj1024EEEvPfS2_j)
        /*0428*/ 	.word	0x0000000e


	//----- nvinfo : EIATTR_FRAME_SIZE
	.align		4
.L_177:
        /*042c*/ 	.byte	0x04, 0x11
        /*042e*/ 	.short	(.L_179 - .L_178)
	.align		4
.L_178:
        /*0430*/ 	.word	index@(_ZN3mkt6kernel10reduce_maxILj1024EEEvPfS2_j)
        /*0434*/ 	.word	0x00000000


	//----- nvinfo : EIATTR_REGCOUNT
	.align		4
.L_179:
        /*0438*/ 	.byte	0x04, 0x2f
        /*043a*/ 	.short	(.L_181 - .L_180)
	.align		4
.L_180:
        /*043c*/ 	.word	index@(_ZN3mkt6kernel10reduce_maxILj512EEEvPfS2_j)
        /*0440*/ 	.word	0x0000000e


	//----- nvinfo : EIATTR_FRAME_SIZE
	.align		4
.L_181:
        /*0444*/ 	.byte	0x04, 0x11
        /*0446*/ 	.short	(.L_183 - .L_182)
	.align		4
.L_182:
        /*0448*/ 	.word	index@(_ZN3mkt6kernel10reduce_maxILj512EEEvPfS2_j)
        /*044c*/ 	.word	0x00000000


	//----- nvinfo : EIATTR_REGCOUNT
	.align		4
.L_183:
        /*0450*/ 	.byte	0x04, 0x2f
        /*0452*/ 	.short	(.L_185 - .L_184)
	.align		4
.L_184:
        /*0454*/ 	.word	index@(_ZN3mkt6kernel10reduce_maxILj256EEEvPfS2_j)
        /*0458*/ 	.word	0x0000000e


	//----- nvinfo : EIATTR_FRAME_SIZE
	.align		4
.L_185:
        /*045c*/ 	.byte	0x04, 0x11
        /*045e*/ 	.short	(.L_187 - .L_186)
	.align		4
.L_186:
        /*0460*/ 	.word	index@(_ZN3mkt6kernel10reduce_maxILj256EEEvPfS2_j)
        /*0464*/ 	.word	0x00000000


	//----- nvinfo : EIATTR_REGCOUNT
	.align		4
.L_187:
        /*0468*/ 	.byte	0x04, 0x2f
        /*046a*/ 	.short	(.L_189 - .L_188)
	.align		4
.L_188:
        /*046c*/ 	.word	index@(_ZN3mkt6kernel10reduce_maxILj128EEEvPfS2_j)
        /*0470*/ 	.word	0x0000000e


	//----- nvinfo : EIATTR_FRAME_SIZE
	.align		4
.L_189:
        /*0474*/ 	.byte	0x04, 0x11
        /*0476*/ 	.short	(.L_191 - .L_190)
	.align		4
.L_190:
        /*0478*/ 	.word	index@(_ZN3mkt6kernel10reduce_maxILj128EEEvPfS2_j)
        /*047c*/ 	.word	0x00000000


	//----- nvinfo : EIATTR_REGCOUNT
	.align		4
.L_191:
        /*0480*/ 	.byte	0x04, 0x2f
        /*0482*/ 	.short	(.L_193 - .L_192)
	.align		4
.L_192:
        /*0484*/ 	.word	index@(_ZN3mkt6kernel10reduce_maxILj64EEEvPfS2_j)
        /*0488*/ 	.word	0x0000000e


	//----- nvinfo : EIATTR_FRAME_SIZE
	.align		4
.L_193:
        /*048c*/ 	.byte	0x04, 0x11
        /*048e*/ 	.short	(.L_195 - .L_194)
	.align		4
.L_194:
        /*0490*/ 	.word	index@(_ZN3mkt6kernel10reduce_maxILj64EEEvPfS2_j)
        /*0494*/ 	.word	0x00000000


	//----- nvinfo : EIATTR_REGCOUNT
	.align		4
.L_195:
        /*0498*/ 	.byte	0x04, 0x2f
        /*049a*/ 	.short	(.L_197 - .L_196)
	.align		4
.L_196:
        /*049c*/ 	.word	index@(_ZN3mkt6kernel10reduce_maxILj32EEEvPfS2_j)
        /*04a0*/ 	.word	0x0000000e


	//----- nvinfo : EIATTR_FRAME_SIZE
	.align		4
.L_197:
        /*04a4*/ 	.byte	0x04, 0x11
        /*04a6*/ 	.short	(.L_199 - .L_198)
	.align		4
.L_198:
        /*04a8*/ 	.word	index@(_ZN3mkt6kernel10reduce_maxILj32EEEvPfS2_j)
        /*04ac*/ 	.word	0x00000000


	//----- nvinfo : EIATTR_REGCOUNT
	.align		4
.L_199:
        /*04b0*/ 	.byte	0x04, 0x2f
        /*04b2*/ 	.short	(.L_201 - .L_200)
	.align		4
.L_200:
        /*04b4*/ 	.word	index@(_ZN3mkt6kernel10reduce_maxILj16EEEvPfS2_j)
        /*04b8*/ 	.word	0x0000000e


	//----- nvinfo : EIATTR_FRAME_SIZE
	.align		4
.L_201:
        /*04bc*/ 	.byte	0x04, 0x11
        /*04be*/ 	.short	(.L_203 - .L_202)
	.align		4
.L_202:
        /*04c0*/ 	.word	index@(_ZN3mkt6kernel10reduce_maxILj16EEEvPfS2_j)
        /*04c4*/ 	.word	0x00000000


	//----- nvinfo : EIATTR_REGCOUNT
	.align		4
.L_203:
        /*04c8*/ 	.byte	0x04, 0x2f
        /*04ca*/ 	.short	(.L_205 - .L_204)
	.align		4
.L_204:
        /*04cc*/ 	.word	index@(_ZN3mkt6kernel10reduce_maxILj8EEEvPfS2_j)
        /*04d0*/ 	.word	0x0000000e


	//----- nvinfo : EIATTR_FRAME_SIZE
	.align		4
.L_205:
        /*04d4*/ 	.byte	0x04, 0x11
        /*04d6*/ 	.short	(.L_207 - .L_206)
	.align		4
.L_206:
        /*04d8*/ 	.word	index@(_ZN3mkt6kernel10reduce_maxILj8EEEvPfS2_j)
        /*04dc*/ 	.word	0x00000000


	//----- nvinfo : EIATTR_REGCOUNT
	.align		4
.L_207:
        /*04e0*/ 	.byte	0x04, 0x2f
        /*04e2*/ 	.short	(.L_209 - .L_208)
	.align		4
.L_208:
        /*04e4*/ 	.word	index@(_ZN3mkt6kernel10reduce_maxILj4EEEvPfS2_j)
        /*04e8*/ 	.word	0x0000000e


	//----- nvinfo : EIATTR_FRAME_SIZE
	.align		4
.L_209:
        /*04ec*/ 	.byte	0x04, 0x11
        /*04ee*/ 	.short	(.L_211 - .L_210)
	.align		4
.L_210:
        /*04f0*/ 	.word	index@(_ZN3mkt6kernel10reduce_maxILj4EEEvPfS2_j)
        /*04f4*/ 	.word	0x00000000


	//----- nvinfo : EIATTR_REGCOUNT
	.align		4
.L_211:
        /*04f8*/ 	.byte	0x04, 0x2f
        /*04fa*/ 	.short	(.L_213 - .L_212)
	.align		4
.L_212:
        /*04fc*/ 	.word	index@(_ZN3mkt6kernel10reduce_maxILj2EEEvPfS2_j)
        /*0500*/ 	.word	0x0000000e


	//----- nvinfo : EIATTR_FRAME_SIZE
	.align		4
.L_213:
        /*0504*/ 	.byte	0x04, 0x11
        /*0506*/ 	.short	(.L_215 - .L_214)
	.align		4
.L_214:
        /*0508*/ 	.word	index@(_ZN3mkt6kernel10reduce_maxILj2EEEvPfS2_j)
        /*050c*/ 	.word	0x00000000


	//----- nvinfo : EIATTR_REGCOUNT
	.align		4
.L_215:
        /*0510*/ 	.byte	0x04, 0x2f
        /*0512*/ 	.short	(.L_217 - .L_216)
	.align		4
.L_216:
        /*0514*/ 	.word	index@(_ZN3mkt6kernel10reduce_maxILj1EEEvPfS2_j)
        /*0518*/ 	.word	0x0000000e


	//----- nvinfo : EIATTR_FRAME_SIZE
	.align		4
.L_217:
        /*051c*/ 	.byte	0x04, 0x11
        /*051e*/ 	.short	(.L_219 - .L_218)
	.align		4
.L_218:
        /*0520*/ 	.word	index@(_ZN3mkt6kernel10reduce_maxILj1EEEvPfS2_j)
        /*0524*/ 	.word	0x00000000


	//----- nvinfo : EIATTR_REGCOUNT
	.align		4
.L_219:
        /*0528*/ 	.byte	0x04, 0x2f
        /*052a*/ 	.short	(.L_221 - .L_220)
	.align		4
.L_220:
        /*052c*/ 	.word	index@(_ZN3mkt6kernel10reduce_maxILj1024EEEvPdS2_j)
        /*0530*/ 	.word	0x00000012


	//----- nvinfo : EIATTR_FRAME_SIZE
	.align		4
.L_221:
        /*0534*/ 	.byte	0x04, 0x11
        /*0536*/ 	.short	(.L_223 - .L_222)
	.align		4
.L_222:
        /*0538*/ 	.word	index@(_ZN3mkt6kernel10reduce_maxILj1024EEEvPdS2_j)
        /*053c*/ 	.word	0x00000000


	//----- nvinfo : EIATTR_REGCOUNT
	.align		4
.L_223:
        /*0540*/ 	.byte	0x04, 0x2f
        /*0542*/ 	.short	(.L_225 - .L_224)
	.align		4
.L_224:
        /*0544*/ 	.word	index@(_ZN3mkt6kernel10reduce_maxILj512EEEvPdS2_j)
        /*0548*/ 	.word	0x00000012


	//----- nvinfo : EIATTR_FRAME_SIZE
	.align		4
.L_225:
        /*054c*/ 	.byte	0x04, 0x11
        /*054e*/ 	.short	(.L_227 - .L_226)
	.align		4
.L_226:
        /*0550*/ 	.word	index@(_ZN3mkt6kernel10reduce_maxILj512EEEvPdS2_j)
        /*0554*/ 	.word	0x00000000


	//----- nvinfo : EIATTR_REGCOUNT
	.align		4
.L_227:
        /*0558*/ 	.byte	0x04, 0x2f
        /*055a*/ 	.short	(.L_229 - .L_228)
	.align		4
.L_228:
        /*055c*/ 	.word	index@(_ZN3mkt6kernel10reduce_maxILj256EEEvPdS2_j)
        /*0560*/ 	.word	0x00000012


	//----- nvinfo : EIATTR_FRAME_SIZE
	.align		4
.L_229:
        /*0564*/ 	.byte	0x04, 0x11
        /*0566*/ 	.short	(.L_231 - .L_230)
	.align		4
.L_230:
        /*0568*/ 	.word	index@(_ZN3mkt6kernel10reduce_maxILj256EEEvPdS2_j)
        /*056c*/ 	.word	0x00000000


	//----- nvinfo : EIATTR_REGCOUNT
	.align		4
.L_231:
        /*0570*/ 	.byte	0x04, 0x2f
        /*0572*/ 	.short	(.L_233 - .L_232)
	.align		4
.L_232:
        /*0574*/ 	.word	index@(_ZN3mkt6kernel10reduce_maxILj128EEEvPdS2_j)
        /*0578*/ 	.word	0x00000012


	//----- nvinfo : EIATTR_FRAME_SIZE
	.align		4
.L_233:
        /*057c*/ 	.byte	0x04, 0x11
        /*057e*/ 	.short	(.L_235 - .L_234)
	.align		4
.L_234:
        /*0580*/ 	.word	index@(_ZN3mkt6kernel10reduce_maxILj128EEEvPdS2_j)
        /*0584*/ 	.word	0x00000000


	//----- nvinfo : EIATTR_REGCOUNT
	.align		4
.L_235:
        /*0588*/ 	.byte	0x04, 0x2f
        /*058a*/ 	.short	(.L_237 - .L_236)
	.align		4
.L_236:
        /*058c*/ 	.word	index@(_ZN3mkt6kernel10reduce_maxILj64EEEvPdS2_j)
        /*0590*/ 	.word	0x00000012


	//----- nvinfo : EIATTR_FRAME_SIZE
	.align		4
.L_237:
        /*0594*/ 	.byte	0x04, 0x11
        /*0596*/ 	.short	(.L_239 - .L_238)
	.align		4
.L_238:
        /*0598*/ 	.word	index@(_ZN3mkt6kernel10reduce_maxILj64EEEvPdS2_j)
        /*059c*/ 	.word	0x00000000


	//----- nvinfo : EIATTR_REGCOUNT
	.align		4
.L_239:
        /*05a0*/ 	.byte	0x04, 0x2f
        /*05a2*/ 	.short	(.L_241 - .L_240)
	.align		4
.L_240:
        /*05a4*/ 	.word	index@(_ZN3mkt6kernel10reduce_maxILj32EEEvPdS2_j)
        /*05a8*/ 	.word	0x00000012


	//----- nvinfo : EIATTR_FRAME_SIZE
	.align		4
.L_241:
        /*05ac*/ 	.byte	0x04, 0x11
        /*05ae*/ 	.short	(.L_243 - .L_242)
	.align		4
.L_242:
        /*05b0*/ 	.word	index@(_ZN3mkt6kernel10reduce_maxILj32EEEvPdS2_j)
        /*05b4*/ 	.word	0x00000000


	//----- nvinfo : EIATTR_REGCOUNT
	.align		4
.L_243:
        /*05b8*/ 	.byte	0x04, 0x2f
        /*05ba*/ 	.short	(.L_245 - .L_244)
	.align		4
.L_244:
        /*05bc*/ 	.word	index@(_ZN3mkt6kernel10reduce_maxILj16EEEvPdS2_j)
        /*05c0*/ 	.word	0x00000012


	//----- nvinfo : EIATTR_FRAME_SIZE
	.align		4
.L_245:
        /*05c4*/ 	.byte	0x04, 0x11
        /*05c6*/ 	.short	(.L_247 - .L_246)
	.align		4
.L_246:
        /*05c8*/ 	.word	index@(_ZN3mkt6kernel10reduce_maxILj16EEEvPdS2_j)
        /*05cc*/ 	.word	0x00000000


	//----- nvinfo : EIATTR_REGCOUNT
	.align		4
.L_247:
        /*05d0*/ 	.byte	0x04, 0x2f
        /*05d2*/ 	.short	(.L_249 - .L_248)
	.align		4
.L_248:
        /*05d4*/ 	.word	index@(_ZN3mkt6kernel10reduce_maxILj8EEEvPdS2_j)
        /*05d8*/ 	.word	0x00000012


	//----- nvinfo : EIATTR_FRAME_SIZE
	.align		4
.L_249:
        /*05dc*/ 	.byte	0x04, 0x11
        /*05de*/ 	.short	(.L_251 - .L_250)
	.align		4
.L_250:
        /*05e0*/ 	.word	index@(_ZN3mkt6kernel10reduce_maxILj8EEEvPdS2_j)
        /*05e4*/ 	.word	0x00000000


	//----- nvinfo : EIATTR_REGCOUNT
	.align		4
.L_251:
        /*05e8*/ 	.byte	0x04, 0x2f
        /*05ea*/ 	.short	(.L_253 - .L_252)
	.align		4
.L_252:
        /*05ec*/ 	.word	index@(_ZN3mkt6kernel10reduce_maxILj4EEEvPdS2_j)
        /*05f0*/ 	.word	0x00000012


	//----- nvinfo : EIATTR_FRAME_SIZE
	.align		4
.L_253:
        /*05f4*/ 	.byte	0x04, 0x11
        /*05f6*/ 	.short	(.L_255 - .L_254)
	.align		4
.L_254:
        /*05f8*/ 	.word	index@(_ZN3mkt6kernel10reduce_maxILj4EEEvPdS2_j)
        /*05fc*/ 	.word	0x00000000


	//----- nvinfo : EIATTR_REGCOUNT
	.align		4
.L_255:
        /*0600*/ 	.byte	0x04, 0x2f
        /*0602*/ 	.short	(.L_257 - .L_256)
	.align		4
.L_256:
        /*0604*/ 	.word	index@(_ZN3mkt6kernel10reduce_maxILj2EEEvPdS2_j)
        /*0608*/ 	.word	0x00000014


	//----- nvinfo : EIATTR_FRAME_SIZE
	.align		4
.L_257:
        /*060c*/ 	.byte	0x04, 0x11
        /*060e*/ 	.short	(.L_259 - .L_258)
	.align		4
.L_258:
        /*0610*/ 	.word	index@(_ZN3mkt6kernel10reduce_maxILj2EEEvPdS2_j)
        /*0614*/ 	.word	0x00000000


	//----- nvinfo : EIATTR_REGCOUNT
	.align		4
.L_259:
        /*0618*/ 	.byte	0x04, 0x2f
        /*061a*/ 	.short	(.L_261 - .L_260)
	.align		4
.L_260:
        /*061c*/ 	.word	index@(_ZN3mkt6kernel10reduce_maxILj1EEEvPdS2_j)
        /*0620*/ 	.word	0x00000014


	//----- nvinfo : EIATTR_FRAME_SIZE
	.align		4
.L_261:
        /*0624*/ 	.byte	0x04, 0x11
        /*0626*/ 	.short	(.L_263 - .L_262)
	.align		4
.L_262:
        /*0628*/ 	.word	index@(_ZN3mkt6kernel10reduce_maxILj1EEEvPdS2_j)
        /*062c*/ 	.word	0x00000000


	//----- nvinfo : EIATTR_MIN_STACK_SIZE
	.align		4
.L_263:
        /*0630*/ 	.byte	0x04, 0x12
        /*0632*/ 	.short	(.L_265 - .L_264)
	.align		4
.L_264:
        /*0634*/ 	.word	index@(_ZN3mkt6kernel10reduce_maxILj1EEEvPdS2_j)
        /*0638*/ 	.word	0x00000000


	//----- nvinfo : EIATTR_MIN_STACK_SIZE
	.align		4
.L_265:
        /*063c*/ 	.byte	0x04, 0x12
        /*063e*/ 	.short	(.L_267 - .L_266)
	.align		4
.L_266:
        /*0640*/ 	.word	index@(_ZN3mkt6kernel10reduce_maxILj2EEEvPdS2_j)
        /*0644*/ 	.word	0x00000000


	//----- nvinfo : EIATTR_MIN_STACK_SIZE
	.align		4
.L_267:
        /*0648*/ 	.byte	0x04, 0x12
        /*064a*/ 	.short	(.L_269 - .L_268)
	.align		4
.L_268:
        /*064c*/ 	.word	index@(_ZN3mkt6kernel10reduce_maxILj4EEEvPdS2_j)
        /*0650*/ 	.word	0x00000000


	//----- nvinfo : EIATTR_MIN_STACK_SIZE
	.align		4
.L_269:
        /*0654*/ 	.byte	0x04, 0x12
        /*0656*/ 	.short	(.L_271 - .L_270)
	.align		4
.L_270:
        /*0658*/ 	.word	index@(_ZN3mkt6kernel10reduce_maxILj8EEEvPdS2_j)
        /*065c*/ 	.word	0x00000000


	//----- nvinfo : EIATTR_MIN_STACK_SIZE
	.align		4
.L_271:
        /*0660*/ 	.byte	0x04, 0x12
        /*0662*/ 	.short	(.L_273 - .L_272)
	.align		4
.L_272:
        /*0664*/ 	.word	index@(_ZN3mkt6kernel10reduce_maxILj16EEEvPdS2_j)
        /*0668*/ 	.word	0x00000000


	//----- nvinfo : EIATTR_MIN_STACK_SIZE
	.align		4
.L_273:
        /*066c*/ 	.byte	0x04, 0x12
        /*066e*/ 	.short	(.L_275 - .L_274)
	.align		4
.L_274:
        /*0670*/ 	.word	index@(_ZN3mkt6kernel10reduce_maxILj32EEEvPdS2_j)
        /*0674*/ 	.word	0x00000000


	//----- nvinfo : EIATTR_MIN_STACK_SIZE
	.align		4
.L_275:
        /*0678*/ 	.byte	0x04, 0x12
        /*067a*/ 	.short	(.L_277 - .L_276)
	.align		4
.L_276:
        /*067c*/ 	.word	index@(_ZN3mkt6kernel10reduce_maxILj64EEEvPdS2_j)
        /*0680*/ 	.word	0x00000000


	//----- nvinfo : EIATTR_MIN_STACK_SIZE
	.align		4
.L_277:
        /*0684*/ 	.byte	0x04, 0x12
        /*0686*/ 	.short	(.L_279 - .L_278)
	.align		4
.L_278:
        /*0688*/ 	.word	index@(_ZN3mkt6kernel10reduce_maxILj128EEEvPdS2_j)
        /*068c*/ 	.word	0x00000000


	//----- nvinfo : EIATTR_MIN_STACK_SIZE
	.align		4
.L_279:
        /*0690*/ 	.byte	0x04, 0x12
        /*0692*/ 	.short	(.L_281 - .L_280)
	.align		4
.L_280:
        /*0694*/ 	.word	index@(_ZN3mkt6kernel10reduce_maxILj256EEEvPdS2_j)
        /*0698*/ 	.word	0x00000000


	//----- nvinfo : EIATTR_MIN_STACK_SIZE
	.align		4
.L_281:
        /*069c*/ 	.byte	0x04, 0x12
        /*069e*/ 	.short	(.L_283 - .L_282)
	.align		4
.L_282:
        /*06a0*/ 	.word	index@(_ZN3mkt6kernel10reduce_maxILj512EEEvPdS2_j)
        /*06a4*/ 	.word	0x00000000


	//----- nvinfo : EIATTR_MIN_STACK_SIZE
	.align		4
.L_283:
        /*06a8*/ 	.byte	0x04, 0x12
        /*06aa*/ 	.short	(.L_285 - .L_284)
	.align		4
.L_284:
        /*06ac*/ 	.word	index@(_ZN3mkt6kernel10reduce_maxILj1024EEEvPdS2_j)
        /*06b0*/ 	.word	0x00000000


	//----- nvinfo : EIATTR_MIN_STACK_SIZE
	.align		4
.L_285:
        /*06b4*/ 	.byte	0x04, 0x12
        /*06b6*/ 	.short	(.L_287 - .L_286)
	.align		4
.L_286:
        /*06b8*/ 	.word	index@(_ZN3mkt6kernel10reduce_maxILj1EEEvPfS2_j)
        /*06bc*/ 	.word	0x00000000


	//----- nvinfo : EIATTR_MIN_STACK_SIZE
	.align		4
.L_287:
        /*06c0*/ 	.byte	0x04, 0x12
        /*06c2*/ 	.short	(.L_289 - .L_288)
	.align		4
.L_288:
        /*06c4*/ 	.word	index@(_ZN3mkt6kernel10reduce_maxILj2EEEvPfS2_j)
        /*06c8*/ 	.word	0x00000000


	//----- nvinfo : EIATTR_MIN_STACK_SIZE
	.align		4
.L_289:
        /*06cc*/ 	.byte	0x04, 0x12
        /*06ce*/ 	.short	(.L_291 - .L_290)
	.align		4
.L_290:
        /*06d0*/ 	.word	index@(_ZN3mkt6kernel10reduce_maxILj4EEEvPfS2_j)
        /*06d4*/ 	.word	0x00000000


	//----- nvinfo : EIATTR_MIN_STACK_SIZE
	.align		4
.L_291:
        /*06d8*/ 	.byte	0x04, 0x12
        /*06da*/ 	.short	(.L_293 - .L_292)
	.align		4
.L_292:
        /*06dc*/ 	.word	index@(_ZN3mkt6kernel10reduce_maxILj8EEEvPfS2_j)
        /*06e0*/ 	.word	0x00000000


	//----- nvinfo : EIATTR_MIN_STACK_SIZE
	.align		4
.L_293:
        /*06e4*/ 	.byte	0x04, 0x12
        /*06e6*/ 	.short	(.L_295 - .L_294)
	.align		4
.L_294:
        /*06e8*/ 	.word	index@(_ZN3mkt6kernel10reduce_maxILj16EEEvPfS2_j)
        /*06ec*/ 	.word	0x00000000


	//----- nvinfo : EIATTR_MIN_STACK_SIZE
	.align		4
.L_295:
        /*06f0*/ 	.byte	0x04, 0x12
        /*06f2*/ 	.short	(.L_297 - .L_296)
	.align		4
.L_296:
        /*06f4*/ 	.word	index@(_ZN3mkt6kernel10reduce_maxILj32EEEvPfS2_j)
        /*06f8*/ 	.word	0x00000000


	//----- nvinfo : EIATTR_MIN_STACK_SIZE
	.align		4
.L_297:
        /*06fc*/ 	.byte	0x04, 0x12
        /*06fe*/ 	.short	(.L_299 - .L_298)
	.align		4
.L_298:
        /*0700*/ 	.word	index@(_ZN3mkt6kernel10reduce_maxILj64EEEvPfS2_j)
        /*0704*/ 	.word	0x00000000


	//----- nvinfo : EIATTR_MIN_STACK_SIZE
	.align		4
.L_299:
        /*0708*/ 	.byte	0x04, 0x12
        /*070a*/ 	.short	(.L_301 - .L_300)
	.align		4
.L_300:
        /*070c*/ 	.word	index@(_ZN3mkt6kernel10reduce_maxILj128EEEvPfS2_j)
        /*0710*/ 	.word	0x00000000


	//----- nvinfo : EIATTR_MIN_STACK_SIZE
	.align		4
.L_301:
        /*0714*/ 	.byte	0x04, 0x12
        /*0716*/ 	.short	(.L_303 - .L_302)
	.align		4
.L_302:
        /*0718*/ 	.word	index@(_ZN3mkt6kernel10reduce_maxILj256EEEvPfS2_j)
        /*071c*/ 	.word	0x00000000


	//----- nvinfo : EIATTR_MIN_STACK_SIZE
	.align		4
.L_303:
        /*0720*/ 	.byte	0x04, 0x12
        /*0722*/ 	.short	(.L_305 - .L_304)
	.align		4
.L_304:
        /*0724*/ 	.word	index@(_ZN3mkt6kernel10reduce_maxILj512EEEvPfS2_j)
        /*0728*/ 	.word	0x00000000


	//----- nvinfo : EIATTR_MIN_STACK_SIZE
	.align		4
.L_305:
        /*072c*/ 	.byte	0x04, 0x12
        /*072e*/ 	.short	(.L_307 - .L_306)
	.align		4
.L_306:
        /*0730*/ 	.word	index@(_ZN3mkt6kernel10reduce_maxILj1024EEEvPfS2_j)
        /*0734*/ 	.word	0x00000000


	//----- nvinfo : EIATTR_MIN_STACK_SIZE
	.align		4
.L_307:
        /*0738*/ 	.byte	0x04, 0x12
        /*073a*/ 	.short	(.L_309 - .L_308)
	.align		4
.L_308:
        /*073c*/ 	.word	index@(_ZN3mkt6kernel10reduce_maxILj1EEEvPiS2_j)
        /*0740*/ 	.word	0x00000000


	//----- nvinfo : EIATTR_MIN_STACK_SIZE
	.align		4
.L_309:
        /*0744*/ 	.byte	0x04, 0x12
        /*0746*/ 	.short	(.L_311 - .L_310)
	.align		4
.L_310:
        /*0748*/ 	.word	index@(_ZN3mkt6kernel10reduce_maxILj2EEEvPiS2_j)
        /*074c*/ 	.word	0x00000000


	//----- nvinfo : EIATTR_MIN_STACK_SIZE
	.align		4
.L_311:
        /*0750*/ 	.byte	0x04, 0x12
        /*0752*/ 	.short	(.L_313 - .L_312)
	.align		4
.L_312:
        /*0754*/ 	.word	index@(_ZN3mkt6kernel10reduce_maxILj4EEEvPiS2_j)
        /*0758*/ 	.word	0x00000000


	//----- nvinfo : EIATTR_MIN_STACK_SIZE
	.align		4
.L_313:
        /*075c*/ 	.byte	0x04, 0x12
        /*075e*/ 	.short	(.L_315 - .L_314)
	.align		4
.L_314:
        /*0760*/ 	.word	index@(_ZN3mkt6kernel10reduce_maxILj8EEEvPiS2_j)
        /*0764*/ 	.word	0x00000000


	//----- nvinfo : EIATTR_MIN_STACK_SIZE
	.align		4
.L_315:
        /*0768*/ 	.byte	0x04, 0x12
        /*076a*/ 	.short	(.L_317 - .L_316)
	.align		4
.L_316:
        /*076c*/ 	.word	index@(_ZN3mkt6kernel10reduce_maxILj16EEEvPiS2_j)
        /*0770*/ 	.word	0x00000000


	//----- nvinfo : EIATTR_MIN_STACK_SIZE
	.align		4
.L_317:
        /*0774*/ 	.byte	0x04, 0x12
        /*0776*/ 	.short	(.L_319 - .L_318)
	.align		4
.L_318:
        /*0778*/ 	.word	index@(_ZN3mkt6kernel10reduce_maxILj32EEEvPiS2_j)
        /*077c*/ 	.word	0x00000000


	//----- nvinfo : EIATTR_MIN_STACK_SIZE
	.align		4
.L_319:
        /*0780*/ 	.byte	0x04, 0x12
        /*0782*/ 	.short	(.L_321 - .L_320)
	.align		4
.L_320:
        /*0784*/ 	.word	index@(_ZN3mkt6kernel10reduce_maxILj64EEEvPiS2_j)
        /*0788*/ 	.word	0x00000000


	//----- nvinfo : EIATTR_MIN_STACK_SIZE
	.align		4
.L_321:
        /*078c*/ 	.byte	0x04, 0x12
        /*078e*/ 	.short	(.L_323 - .L_322)
	.align		4
.L_322:
        /*0790*/ 	.word	index@(_ZN3mkt6kernel10reduce_maxILj128EEEvPiS2_j)
        /*0794*/ 	.word	0x00000000


	//----- nvinfo : EIATTR_MIN_STACK_SIZE
	.align		4
.L_323:
        /*0798*/ 	.byte	0x04, 0x12
        /*079a*/ 	.short	(.L_325 - .L_324)
	.align		4
.L_324:
        /*079c*/ 	.word	index@(_ZN3mkt6kernel10reduce_maxILj256EEEvPiS2_j)
        /*07a0*/ 	.word	0x00000000


	//----- nvinfo : EIATTR_MIN_STACK_SIZE
	.align		4
.L_325:
        /*07a4*/ 	.byte	0x04, 0x12
        /*07a6*/ 	.short	(.L_327 - .L_326)
	.align		4
.L_326:
        /*07a8*/ 	.word	index@(_ZN3mkt6kernel10reduce_maxILj512EEEvPiS2_j)
        /*07ac*/ 	.word	0x00000000


	//----- nvinfo : EIATTR_MIN_STACK_SIZE
	.align		4
.L_327:
        /*07b0*/ 	.byte	0x04, 0x12
        /*07b2*/ 	.short	(.L_329 - .L_328)
	.align		4
.L_328:
        /*07b4*/ 	.word	index@(_ZN3mkt6kernel10reduce_maxILj1024EEEvPiS2_j)
        /*07b8*/ 	.word	0x00000000


	//----- nvinfo : EIATTR_MIN_STACK_SIZE
	.align		4
.L_329:
        /*07bc*/ 	.byte	0x04, 0x12
        /*07be*/ 	.short	(.L_331 - .L_330)
	.align		4
.L_330:
        /*07c0*/ 	.word	index@(_ZN3mkt6kernel10reduce_minILj1EEEvPdS2_j)
        /*07c4*/ 	.word	0x00000000


	//----- nvinfo : EIATTR_MIN_STACK_SIZE
	.align		4
.L_331:
        /*07c8*/ 	.byte	0x04, 0x12
        /*07ca*/ 	.short	(.L_333 - .L_332)
	.align		4
.L_332:
        /*07cc*/ 	.word	index@(_ZN3mkt6kernel10reduce_minILj2EEEvPdS2_j)
        /*07d0*/ 	.word	0x00000000


	//----- nvinfo : EIATTR_MIN_STACK_SIZE
	.align		4
.L_333:
        /*07d4*/ 	.byte	0x04, 0x12
        /*07d6*/ 	.short	(.L_335 - .L_334)
	.align		4
.L_334:
        /*07d8*/ 	.word	index@(_ZN3mkt6kernel10reduce_minILj4EEEvPdS2_j)
        /*07dc*/ 	.word	0x00000000


	//----- nvinfo : EIATTR_MIN_STACK_SIZE
	.align		4
.L_335:
        /*07e0*/ 	.byte	0x04, 0x12
        /*07e2*/ 	.short	(.L_337 - .L_336)
	.align		4
.L_336:
        /*07e4*/ 	.word	index@(_ZN3mkt6kernel10reduce_minILj8EEEvPdS2_j)
        /*07e8*/ 	.word	0x00000000


	//----- nvinfo : EIATTR_MIN_STACK_SIZE
	.align		4
.L_337:
        /*07ec*/ 	.byte	0x04, 0x12
        /*07ee*/ 	.short	(.L_339 - .L_338)
	.align		4
.L_338:
        /*07f0*/ 	.word	index@(_ZN3mkt6kernel10reduce_minILj16EEEvPdS2_j)
        /*07f4*/ 	.word	0x00000000


	//----- nvinfo : EIATTR_MIN_STACK_SIZE
	.align		4
.L_339:
        /*07f8*/ 	.byte	0x04, 0x12
        /*07fa*/ 	.short	(.L_341 - .L_340)
	.align		4
.L_340:
        /*07fc*/ 	.word	index@(_ZN3mkt6kernel10reduce_minILj32EEEvPdS2_j)
        /*0800*/ 	.word	0x00000000


	//----- nvinfo : EIATTR_MIN_STACK_SIZE
	.align		4
.L_341:
        /*0804*/ 	.byte	0x04, 0x12
        /*0806*/ 	.short	(.L_343 - .L_342)
	.align		4
.L_342:
        /*0808*/ 	.word	index@(_ZN3mkt6kernel10reduce_minILj64EEEvPdS2_j)
        /*080c*/ 	.word	0x00000000


	//----- nvinfo : EIATTR_MIN_STACK_SIZE
	.align		4
.L_343:
        /*0810*/ 	.byte	0x04, 0x12
        /*0812*/ 	.short	(.L_345 - .L_344)
	.align		4
.L_344:
        /*0814*/ 	.word	index@(_ZN3mkt6kernel10reduce_minILj128EEEvPdS2_j)
        /*0818*/ 	.word	0x00000000


	//----- nvinfo : EIATTR_MIN_STACK_SIZE
	.align		4
.L_345:
        /*081c*/ 	.byte	0x04, 0x12
        /*081e*/ 	.short	(.L_347 - .L_346)
	.align		4
.L_346:
        /*0820*/ 	.word	index@(_ZN3mkt6kernel10reduce_minILj256EEEvPdS2_j)
        /*0824*/ 	.word	0x00000000


	//----- nvinfo : EIATTR_MIN_STACK_SIZE
	.align		4
.L_347:
        /*0828*/ 	.byte	0x04, 0x12
        /*082a*/ 	.short	(.L_349 - .L_348)
	.align		4
.L_348:
        /*082c*/ 	.word	index@(_ZN3mkt6kernel10reduce_minILj512EEEvPdS2_j)
        /*0830*/ 	.word	0x00000000


	//----- nvinfo : EIATTR_MIN_STACK_SIZE
	.align		4
.L_349:
        /*0834*/ 	.byte	0x04, 0x12
        /*0836*/ 	.short	(.L_351 - .L_350)
	.align		4
.L_350:
        /*0838*/ 	.word	index@(_ZN3mkt6kernel10reduce_minILj1024EEEvPdS2_j)
        /*083c*/ 	.word	0x00000000


	//----- nvinfo : EIATTR_MIN_STACK_SIZE
	.align		4
.L_351:
        /*0840*/ 	.byte	0x04, 0x12
        /*0842*/ 	.short	(.L_353 - .L_352)
	.align		4
.L_352:
        /*0844*/ 	.word	index@(_ZN3mkt6kernel10reduce_minILj1EEEvPfS2_j)
        /*0848*/ 	.word	0x00000000


	//----- nvinfo : EIATTR_MIN_STACK_SIZE
	.align		4
.L_353:
        /*084c*/ 	.byte	0x04, 0x12
        /*084e*/ 	.short	(.L_355 - .L_354)
	.align		4
.L_354:
        /*0850*/ 	.word	index@(_ZN3mkt6kernel10reduce_minILj2EEEvPfS2_j)
        /*0854*/ 	.word	0x00000000


	//----- nvinfo : EIATTR_MIN_STACK_SIZE
	.align		4
.L_355:
        /*0858*/ 	.byte	0x04, 0x12
        /*085a*/ 	.short	(.L_357 - .L_356)
	.align		4
.L_356:
        /*085c*/ 	.word	index@(_ZN3mkt6kernel10reduce_minILj4EEEvPfS2_j)
        /*0860*/ 	.word	0x00000000


	//----- nvinfo : EIATTR_MIN_STACK_SIZE
	.align		4
.L_357:
        /*0864*/ 	.byte	0x04, 0x12
        /*0866*/ 	.short	(.L_359 - .L_358)
	.align		4
.L_358:
        /*0868*/ 	.word	index@(_ZN3mkt6kernel10reduce_minILj8EEEvPfS2_j)
        /*086c*/ 	.word	0x00000000


	//----- nvinfo : EIATTR_MIN_STACK_SIZE
	.align		4
.L_359:
        /*0870*/ 	.byte	0x04, 0x12
        /*0872*/ 	.short	(.L_361 - .L_360)
	.align		4
.L_360:
        /*0874*/ 	.word	index@(_ZN3mkt6kernel10reduce_minILj16EEEvPfS2_j)
        /*0878*/ 	.word	0x00000000


	//----- nvinfo : EIATTR_MIN_STACK_SIZE
	.align		4
.L_361:
        /*087c*/ 	.byte	0x04, 0x12
        /*087e*/ 	.short	(.L_363 - .L_362)
	.align		4
.L_362:
        /*0880*/ 	.word	index@(_ZN3mkt6kernel10reduce_minILj32EEEvPfS2_j)
        /*0884*/ 	.word	0x00000000


	//----- nvinfo : EIATTR_MIN_STACK_SIZE
	.align		4
.L_363:
        /*0888*/ 	.byte	0x04, 0x12
        /*088a*/ 	.short	(.L_365 - .L_364)
	.align		4
.L_364:
        /*088c*/ 	.word	index@(_ZN3mkt6kernel10reduce_minILj64EEEvPfS2_j)
        /*0890*/ 	.word	0x00000000


	//----- nvinfo : EIATTR_MIN_STACK_SIZE
	.align		4
.L_365:
        /*0894*/ 	.byte	0x04, 0x12
        /*0896*/ 	.short	(.L_367 - .L_366)
	.align		4
.L_366:
        /*0898*/ 	.word	index@(_ZN3mkt6kernel10reduce_minILj128EEEvPfS2_j)
        /*089c*/ 	.word	0x00000000


	//----- nvinfo : EIATTR_MIN_STACK_SIZE
	.align		4
.L_367:
        /*08a0*/ 	.byte	0x04, 0x12
        /*08a2*/ 	.short	(.L_369 - .L_368)
	.align		4
.L_368:
        /*08a4*/ 	.word	index@(_ZN3mkt6kernel10reduce_minILj256EEEvPfS2_j)
        /*08a8*/ 	.word	0x00000000


	//----- nvinfo : EIATTR_MIN_STACK_SIZE
	.align		4
.L_369:
        /*08ac*/ 	.byte	0x04, 0x12
        /*08ae*/ 	.short	(.L_371 - .L_370)
	.align		4
.L_370:
        /*08b0*/ 	.word	index@(_ZN3mkt6kernel10reduce_minILj512EEEvPfS2_j)
        /*08b4*/ 	.word	0x00000000


	//----- nvinfo : EIATTR_MIN_STACK_SIZE
	.align		4
.L_371:
        /*08b8*/ 	.byte	0x04, 0x12
        /*08ba*/ 	.short	(.L_373 - .L_372)
	.align		4
.L_372:
        /*08bc*/ 	.word	index@(_ZN3mkt6kernel10reduce_minILj1024EEEvPfS2_j)
        /*08c0*/ 	.word	0x00000000


	//----- nvinfo : EIATTR_MIN_STACK_SIZE
	.align		4
.L_373:
        /*08c4*/ 	.byte	0x04, 0x12
        /*08c6*/ 	.short	(.L_375 - .L_374)
	.align		4
.L_374:
        /*08c8*/ 	.word	index@(_ZN3mkt6kernel10reduce_minILj1EEEvPiS2_j)
        /*08cc*/ 	.word	0x00000000


	//----- nvinfo : EIATTR_MIN_STACK_SIZE
	.align		4
.L_375:
        /*08d0*/ 	.byte	0x04, 0x12
        /*08d2*/ 	.short	(.L_377 - .L_376)
	.align		4
.L_376:
        /*08d4*/ 	.word	index@(_ZN3mkt6kernel10reduce_minILj2EEEvPiS2_j)
        /*08d8*/ 	.word	0x00000000


	//----- nvinfo : EIATTR_MIN_STACK_SIZE
	.align		4
.L_377:
        /*08dc*/ 	.byte	0x04, 0x12
        /*08de*/ 	.short	(.L_379 - .L_378)
	.align		4
.L_378:
        /*08e0*/ 	.word	index@(_ZN3mkt6kernel10reduce_minILj4EEEvPiS2_j)
        /*08e4*/ 	.word	0x00000000


	//----- nvinfo : EIATTR_MIN_STACK_SIZE
	.align		4
.L_379:
        /*08e8*/ 	.byte	0x04, 0x12
        /*08ea*/ 	.short	(.L_381 - .L_380)
	.align		4
.L_380:
        /*08ec*/ 	.word	index@(_ZN3mkt6kernel10reduce_minILj8EEEvPiS2_j)
        /*08f0*/ 	.word	0x00000000


	//----- nvinfo : EIATTR_MIN_STACK_SIZE
	.align		4
.L_381:
        /*08f4*/ 	.byte	0x04, 0x12
        /*08f6*/ 	.short	(.L_383 - .L_382)
	.align		4
.L_382:
        /*08f8*/ 	.word	index@(_ZN3mkt6kernel10reduce_minILj16EEEvPiS2_j)
        /*08fc*/ 	.word	0x00000000


	//----- nvinfo : EIATTR_MIN_STACK_SIZE
	.align		4
.L_383:
        /*0900*/ 	.byte	0x04, 0x12
        /*0902*/ 	.short	(.L_385 - .L_384)
	.align		4
.L_384:
        /*0904*/ 	.word	index@(_ZN3mkt6kernel10reduce_minILj32EEEvPiS2_j)
        /*0908*/ 	.word	0x00000000


	//----- nvinfo : EIATTR_MIN_STACK_SIZE
	.align		4
.L_385:
        /*090c*/ 	.byte	0x04, 0x12
        /*090e*/ 	.short	(.L_387 - .L_386)
	.align		4
.L_386:
        /*0910*/ 	.word	index@(_ZN3mkt6kernel10reduce_minILj64EEEvPiS2_j)
        /*0914*/ 	.word	0x00000000


	//----- nvinfo : EIATTR_MIN_STACK_SIZE
	.align		4
.L_387:
        /*0918*/ 	.byte	0x04, 0x12
        /*091a*/ 	.short	(.L_389 - .L_388)
	.align		4
.L_388:
        /*091c*/ 	.word	index@(_ZN3mkt6kernel10reduce_minILj128EEEvPiS2_j)
        /*0920*/ 	.word	0x00000000


	//----- nvinfo : EIATTR_MIN_STACK_SIZE
	.align		4
.L_389:
        /*0924*/ 	.byte	0x04, 0x12
        /*0926*/ 	.short	(.L_391 - .L_390)
	.align		4
.L_390:
        /*0928*/ 	.word	index@(_ZN3mkt6kernel10reduce_minILj256EEEvPiS2_j)
        /*092c*/ 	.word	0x00000000


	//----- nvinfo : EIATTR_MIN_STACK_SIZE
	.align		4
.L_391:
        /*0930*/ 	.byte	0x04, 0x12
        /*0932*/ 	.short	(.L_393 - .L_392)
	.align		4
.L_392:
        /*0934*/ 	.word	index@(_ZN3mkt6kernel10reduce_minILj512EEEvPiS2_j)
        /*0938*/ 	.word	0x00000000


	//----- nvinfo : EIATTR_MIN_STACK_SIZE
	.align		4
.L_393:
        /*093c*/ 	.byte	0x04, 0x12
        /*093e*/ 	.short	(.L_395 - .L_394)
	.align		4
.L_394:
        /*0940*/ 	.word	index@(_ZN3mkt6kernel10reduce_minILj1024EEEvPiS2_j)
        /*0944*/ 	.word	0x00000000
.L_395:


//--------------------- .nv.compat                --------------------------
	.section	.nv.compat,"",@"SHT_CUDA_COMPAT_INFO"
	.align	4
        /*0000*/ 	.byte	0x02, 0x09, 0x00, 0x00, 0x02, 0x02, 0x01, 0x00, 0x02, 0x05, 0x05, 0x00, 0x03, 0x07, 0x01, 0x01
        /*0010*/ 	.byte	0x02, 0x03, 0x00, 0x00, 0x02, 0x06, 0x01, 0x00, 0x04, 0x0b, 0x08, 0x00, 0x01, 0x00, 0x00, 0x00
        /*0020*/ 	.byte	0x00, 0x00, 0x00, 0x00


//--------------------- .nv.info._ZN3mkt6kernel10reduce_maxILj1EEEvPdS2_j --------------------------
	.section	.nv.info._ZN3mkt6kernel10reduce_maxILj1EEEvPdS2_j,"",@"SHT_CUDA_INFO"
	.sectionflags	@""
	.align	4


	//----- nvinfo : EIATTR_CUDA_API_VERSION
	.align		4
        /*0000*/ 	.byte	0x04, 0x37
        /*0002*/ 	.short	(.L_397 - .L_396)
.L_396:
        /*0004*/ 	.word	0x00000082


	//----- nvinfo : EIATTR_KPARAM_INFO
	.align		4
.L_397:
        /*0008*/ 	.byte	0x04, 0x17
        /*000a*/ 	.short	(.L_399 - .L_398)
.L_398:
        /*000c*/ 	.word	0x00000000
        /*0010*/ 	.short	0x0002
        /*0012*/ 	.short	0x0010
        /*0014*/ 	.byte	0x00, 0xf0, 0x11, 0x00


	//----- nvinfo : EIATTR_KPARAM_INFO
	.align		4
.L_399:
        /*0018*/ 	.byte	0x04, 0x17
        /*001a*/ 	.short	(.L_401 - .L_400)
.L_400:
        /*001c*/ 	.word	0x00000000
        /*0020*/ 	.short	0x0001
        /*0022*/ 	.short	0x0008
        /*0024*/ 	.byte	0x00, 0xf5, 0x21, 0x00


	//----- nvinfo : EIATTR_KPARAM_INFO
	.align		4
.L_401:
        /*0028*/ 	.byte	0x04, 0x17
        /*002a*/ 	.short	(.L_403 - .L_402)
.L_402:
        /*002c*/ 	.word	0x00000000
        /*0030*/ 	.short	0x0000
        /*0032*/ 	.short	0x0000
        /*0034*/ 	.byte	0x00, 0xf5, 0x21, 0x00


	//----- nvinfo : EIATTR_SPARSE_MMA_MASK
	.align		4
.L_403:
        /*0038*/ 	.byte	0x03, 0x50
        /*003a*/ 	.short	0x0000


	//----- nvinfo : EIATTR_MAXREG_COUNT
	.align		4
        /*003c*/ 	.byte	0x03, 0x1b
        /*003e*/ 	.short	0x00ff


	//----- nvinfo : EIATTR_NUM_BARRIERS
	.align		4
        /*0040*/ 	.byte	0x02, 0x4c
        /*0042*/ 	.byte	0x01
	.zero		1


	//----- nvinfo : EIATTR_MERCURY_ISA_VERSION
	.align		4
        /*0044*/ 	.byte	0x03, 0x5f
        /*0046*/ 	.short	0x0101


	//----- nvinfo : EIATTR_VRC_CTA_INIT_COUNT
	.align		4
        /*0048*/ 	.byte	0x02, 0x4a
	.zero		1
	.zero		1


	//----- nvinfo : EIATTR_EXIT_INSTR_OFFSETS
	.align		4
        /*004c*/ 	.byte	0x04, 0x1c
        /*004e*/ 	.short	(.L_405 - .L_404)


	//   ....[0]....
.L_404:
        /*0050*/ 	.word	0x00000310


	//   ....[1]....
        /*0054*/ 	.word	0x00000360


	//----- nvinfo : EIATTR_CRS_STACK_SIZE
	.align		4
.L_405:
        /*0058*/ 	.byte	0x04, 0x1e
        /*005a*/ 	.short	(.L_407 - .L_406)
.L_406:
        /*005c*/ 	.word	0x00000000


	//----- nvinfo : EIATTR_CBANK_PARAM_SIZE
	.align		4
.L_407:
        /*0060*/ 	.byte	0x03, 0x19
        /*0062*/ 	.short	0x0014


	//----- nvinfo : EIATTR_PARAM_CBANK
	.align		4
        /*0064*/ 	.byte	0x04, 0x0a
        /*0066*/ 	.short	(.L_409 - .L_408)
	.align		4
.L_408:
        /*0068*/ 	.word	index@(.nv.constant0._ZN3mkt6kernel10reduce_maxILj1EEEvPdS2_j)
        /*006c*/ 	.short	0x0380
        /*006e*/ 	.short	0x0014


	//----- nvinfo : EIATTR_SW_WAR
	.align		4
.L_409:
        /*0070*/ 	.byte	0x04, 0x36
        /*0072*/ 	.short	(.L_411 - .L_410)
.L_410:
        /*0074*/ 	.word	0x00000008
.L_411:


//--------------------- .nv.info._ZN3mkt6kernel10reduce_maxILj2EEEvPdS2_j --------------------------
	.section	.nv.info._ZN3mkt6kernel10reduce_maxILj2EEEvPdS2_j,"",@"SHT_CUDA_INFO"
	.sectionflags	@""
	.align	4


	//----- nvinfo : EIATTR_CUDA_API_VERSION
	.align		4
        /*0000*/ 	.byte	0x04, 0x37
        /*0002*/ 	.short	(.L_413 - .L_412)
.L_412:
        /*0004*/ 	.word	0x00000082


	//----- nvinfo : EIATTR_KPARAM_INFO
	.align		4
.L_413:
        /*0008*/ 	.byte	0x04, 0x17
        /*000a*/ 	.short	(.L_415 - .L_414)
.L_414:
        /*000c*/ 	.word	0x00000000
        /*0010*/ 	.short	0x0002
        /*0012*/ 	.short	0x0010
        /*0014*/ 	.byte	0x00, 0xf0, 0x11, 0x00


	//----- nvinfo : EIATTR_KPARAM_INFO
	.align		4
.L_415:
        /*0018*/ 	.byte	0x04, 0x17
        /*001a*/ 	.short	(.L_417 - .L_416)
.L_416:
        /*001c*/ 	.word	0x00000000
        /*0020*/ 	.short	0x0001
        /*0022*/ 	.short	0x0008
        /*0024*/ 	.byte	0x00, 0xf5, 0x21, 0x00


	//----- nvinfo : EIATTR_KPARAM_INFO
	.align		4
.L_417:
        /*0028*/ 	.byte	0x04, 0x17
        /*002a*/ 	.short	(.L_419 - .L_418)
.L_418:
        /*002c*/ 	.word	0x00000000
        /*0030*/ 	.short	0x0000
        /*0032*/ 	.short	0x0000
        /*0034*/ 	.byte	0x00, 0xf5, 0x21, 0x00


	//----- nvinfo : EIATTR_SPARSE_MMA_MASK
	.align		4
.L_419:
        /*0038*/ 	.byte	0x03, 0x50
        /*003a*/ 	.short	0x0000


	//----- nvinfo : EIATTR_MAXREG_COUNT
	.align		4
        /*003c*/ 	.byte	0x03, 0x1b
        /*003e*/ 	.short	0x00ff


	//----- nvinfo : EIATTR_NUM_BARRIERS
	.align		4
        /*0040*/ 	.byte	0x02, 0x4c
        /*0042*/ 	.byte	0x01
	.zero		1


	//----- nvinfo : EIATTR_MERCURY_ISA_VERSION
	.align		4
        /*0044*/ 	.byte	0x03, 0x5f
        /*0046*/ 	.short	0x0101


	//----- nvinfo : EIATTR_VRC_CTA_INIT_COUNT
	.align		4
        /*0048*/ 	.byte	0x02, 0x4a
	.zero		1
	.zero		1


	//----- nvinfo : EIATTR_EXIT_INSTR_OFFSETS
	.align		4
        /*004c*/ 	.byte	0x04, 0x1c
        /*004e*/ 	.short	(.L_421 - .L_420)


	//   ....[0]....
.L_420:
        /*0050*/ 	.word	0x000003b0


	//   ....[1]....
        /*0054*/ 	.word	0x00000400


	//----- nvinfo : EIATTR_CRS_STACK_SIZE
	.align		4
.L_421:
        /*0058*/ 	.byte	0x04, 0x1e
        /*005a*/ 	.short	(.L_423 - .L_422)
.L_422:
        /*005c*/ 	.word	0x00000000


	//----- nvinfo : EIATTR_CBANK_PARAM_SIZE
	.align		4
.L_423:
        /*0060*/ 	.byte	0x03, 0x19
        /*0062*/ 	.short	0x0014


	//----- nvinfo : EIATTR_PARAM_CBANK
	.align		4
        /*0064*/ 	.byte	0x04, 0x0a
        /*0066*/ 	.short	(.L_425 - .L_424)
	.align		4
.L_424:
        /*0068*/ 	.word	index@(.nv.constant0._ZN3mkt6kernel10reduce_maxILj2EEEvPdS2_j)
        /*006c*/ 	.short	0x0380
        /*006e*/ 	.short	0x0014


	//----- nvinfo : EIATTR_SW_WAR
	.align		4
.L_425:
        /*0070*/ 	.byte	0x04, 0x36
        /*0072*/ 	.short	(.L_427 - .L_426)
.L_426:
        /*0074*/ 	.word	0x00000008
.L_427:


//--------------------- .nv.info._ZN3mkt6kernel10reduce_maxILj4EEEvPdS2_j --------------------------
	.section	.nv.info._ZN3mkt6kernel10reduce_maxILj4EEEvPdS2_j,"",@"SHT_CUDA_INFO"
	.sectionflags	@""
	.align	4


	//----- nvinfo : EIATTR_CUDA_API_VERSION
	.align		4
        /*0000*/ 	.byte	0x04, 0x37
        /*0002*/ 	.short	(.L_429 - .L_428)
.L_428:
        /*0004*/ 	.word	0x00000082


	//----- nvinfo : EIATTR_KPARAM_INFO
	.align		4
.L_429:
        /*0008*/ 	.byte	0x04, 0x17
        /*000a*/ 	.short	(.L_431 - .L_430)
.L_430:
        /*000c*/ 	.word	0x00000000
        /*0010*/ 	.short	0x0002
        /*0012*/ 	.short	0x0010
        /*0014*/ 	.byte	0x00, 0xf0, 0x11, 0x00


	//----- nvinfo : EIATTR_KPARAM_INFO
	.align		4
.L_431:
        /*0018*/ 	.byte	0x04, 0x17
        /*001a*/ 	.short	(.L_433 - .L_432)
.L_432:
        /*001c*/ 	.word	0x00000000
        /*0020*/ 	.short	0x0001
        /*0022*/ 	.short	0x0008
        /*0024*/ 	.byte	0x00, 0xf5, 0x21, 0x00


	//----- nvinfo : EIATTR_KPARAM_INFO
	.align		4
.L_433:
        /*0028*/ 	.byte	0x04, 0x17
        /*002a*/ 	.short	(.L_435 - .L_434)
.L_434:
        /*002c*/ 	.word	0x00000000
        /*0030*/ 	.short	0x0000
        /*0032*/ 	.short	0x0000
        /*0034*/ 	.byte	0x00, 0xf5, 0x21, 0x00


	//----- nvinfo : EIATTR_SPARSE_MMA_MASK
	.align		4
.L_435:
        /*0038*/ 	.byte	0x03, 0x50
        /*003a*/ 	.short	0x0000


	//----- nvinfo : EIATTR_MAXREG_COUNT
	.align		4
        /*003c*/ 	.byte	0x03, 0x1b
        /*003e*/ 	.short	0x00ff


	//----- nvinfo : EIATTR_NUM_BARRIERS
	.align		4
        /*0040*/ 	.byte	0x02, 0x4c
        /*0042*/ 	.byte	0x01
	.zero		1


	//----- nvinfo : EIATTR_MERCURY_ISA_VERSION
	.align		4
        /*0044*/ 	.byte	0x03, 0x5f
        /*0046*/ 	.short	0x0101


	//----- nvinfo : EIATTR_VRC_CTA_INIT_COUNT
	.align		4
        /*0048*/ 	.byte	0x02, 0x4a
	.zero		1
	.zero		1


	//----- nvinfo : EIATTR_EXIT_INSTR_OFFSETS
	.align		4
        /*004c*/ 	.byte	0x04, 0x1c
        /*004e*/ 	.short	(.L_437 - .L_436)


	//   ....[0]....
.L_436:
        /*0050*/ 	.word	0x00000450


	//   ....[1]....
        /*0054*/ 	.word	0x000004a0


	//----- nvinfo : EIATTR_CRS_STACK_SIZE
	.align		4
.L_437:
        /*0058*/ 	.byte	0x04, 0x1e
        /*005a*/ 	.short	(.L_439 - .L_438)
.L_438:
        /*005c*/ 	.word	0x00000000


	//----- nvinfo : EIATTR_CBANK_PARAM_SIZE
	.align		4
.L_439:
        /*0060*/ 	.byte	0x03, 0x19
        /*0062*/ 	.short	0x0014


	//----- nvinfo : EIATTR_PARAM_CBANK
	.align		4
        /*0064*/ 	.byte	0x04, 0x0a
        /*0066*/ 	.short	(.L_441 - .L_440)
	.align		4
.L_440:
        /*0068*/ 	.word	index@(.nv.constant0._ZN3mkt6kernel10reduce_maxILj4EEEvPdS2_j)
        /*006c*/ 	.short	0x0380
        /*006e*/ 	.short	0x0014


	//----- nvinfo : EIATTR_SW_WAR
	.align		4
.L_441:
        /*0070*/ 	.byte	0x04, 0x36
        /*0072*/ 	.short	(.L_443 - .L_442)
.L_442:
        /*0074*/ 	.word	0x00000008
.L_443:


//--------------------- .nv.info._ZN3mkt6kernel10reduce_maxILj8EEEvPdS2_j --------------------------
	.section	.nv.info._ZN3mkt6kernel10reduce_maxILj8EEEvPdS2_j,"",@"SHT_CUDA_INFO"
	.sectionflags	@""
	.align	4


	//----- nvinfo : EIATTR_CUDA_API_VERSION
	.align		4
        /*0000*/ 	.byte	0x04, 0x37
        /*0002*/ 	.short	(.L_445 - .L_444)
.L_444:
        /*0004*/ 	.word	0x00000082


	//----- nvinfo : EIATTR_KPARAM_INFO
	.align		4
.L_445:
        /*0008*/ 	.byte	0x04, 0x17
        /*000a*/ 	.short	(.L_447 - .L_446)
.L_446:
        /*000c*/ 	.word	0x00000000
        /*0010*/ 	.short	0x0002
        /*0012*/ 	.short	0x0010
        /*0014*/ 	.byte	0x00, 0xf0, 0x11, 0x00


	//----- nvinfo : EIATTR_KPARAM_INFO
	.align		4
.L_447:
        /*0018*/ 	.byte	0x04, 0x17
        /*001a*/ 	.short	(.L_449 - .L_448)
.L_448:
        /*001c*/ 	.word	0x00000000
        /*0020*/ 	.short	0x0001
        /*0022*/ 	.short	0x0008
        /*0024*/ 	.byte	0x00, 0xf5, 0x21, 0x00


	//----- nvinfo : EIATTR_KPARAM_INFO
	.align		4
.L_449:
        /*0028*/ 	.byte	0x04, 0x17
        /*002a*/ 	.short	(.L_451 - .L_450)
.L_450:
        /*002c*/ 	.word	0x00000000
        /*0030*/ 	.short	0x0000
        /*0032*/ 	.short	0x0000
        /*0034*/ 	.byte	0x00, 0xf5, 0x21, 0x00


	//----- nvinfo : EIATTR_SPARSE_MMA_MASK
	.align		4
.L_451:
        /*0038*/ 	.byte	0x03, 0x50
        /*003a*/ 	.short	0x0000


	//----- nvinfo : EIATTR_MAXREG_COUNT
	.align		4
        /*003c*/ 	.byte	0x03, 0x1b
        /*003e*/ 	.short	0x00ff


	//----- nvinfo : EIATTR_NUM_BARRIERS
	.align		4
        /*0040*/ 	.byte	0x02, 0x4c
        /*0042*/ 	.byte	0x01
	.zero		1


	//----- nvinfo : EIATTR_MERCURY_ISA_VERSION
	.align		4
        /*0044*/ 	.byte	0x03, 0x5f
        /*0046*/ 	.short	0x0101


	//----- nvinfo : EIATTR_VRC_CTA_INIT_COUNT
	.align		4
        /*0048*/ 	.byte	0x02, 0x4a
	.zero		1
	.zero		1


	//----- nvinfo : EIATTR_EXIT_INSTR_OFFSETS
	.align		4
        /*004c*/ 	.byte	0x04, 0x1c
        /*004e*/ 	.short	(.L_453 - .L_452)


	//   ....[0]....
.L_452:
        /*0050*/ 	.word	0x00000510


	//   ....[1]....
        /*0054*/ 	.word	0x00000560


	//----- nvinfo : EIATTR_CRS_STACK_SIZE
	.align		4
.L_453:
        /*0058*/ 	.byte	0x04, 0x1e
        /*005a*/ 	.short	(.L_455 - .L_454)
.L_454:
        /*005c*/ 	.word	0x00000000


	//----- nvinfo : EIATTR_CBANK_PARAM_SIZE
	.align		4
.L_455:
        /*0060*/ 	.byte	0x03, 0x19
        /*0062*/ 	.short	0x0014


	//----- nvinfo : EIATTR_PARAM_CBANK
	.align		4
        /*0064*/ 	.byte	0x04, 0x0a
        /*0066*/ 	.short	(.L_457 - .L_456)
	.align		4
.L_456:
        /*0068*/ 	.word	index@(.nv.constant0._ZN3mkt6kernel10reduce_maxILj8EEEvPdS2_j)
        /*006c*/ 	.short	0x0380
        /*006e*/ 	.short	0x0014


	//----- nvinfo : EIATTR_SW_WAR
	.align		4
.L_457:
        /*0070*/ 	.byte	0x04, 0x36
        /*0072*/ 	.short	(.L_459 - .L_458)
.L_458:
        /*0074*/ 	.word	0x00000008
.L_459:


//--------------------- .nv.info._ZN3mkt6kernel10reduce_maxILj16EEEvPdS2_j --------------------------
	.section	.nv.info._ZN3mkt6kernel10reduce_maxILj16EEEvPdS2_j,"",@"SHT_CUDA_INFO"
	.sectionflags	@""
	.align	4


	//----- nvinfo : EIATTR_CUDA_API_VERSION
	.align		4
        /*0000*/ 	.byte	0x04, 0x37
        /*0002*/ 	.short	(.L_461 - .L_460)
.L_460:
        /*0004*/ 	.word	0x00000082


	//----- nvinfo : EIATTR_KPARAM_INFO
	.align		4
.L_461:
        /*0008*/ 	.byte	0x04, 0x17
        /*000a*/ 	.short	(.L_463 - .L_462)
.L_462:
        /*000c*/ 	.word	0x00000000
        /*0010*/ 	.short	0x0002
        /*0012*/ 	.short	0x0010
        /*0014*/ 	.byte	0x00, 0xf0, 0x11, 0x00


	//----- nvinfo : EIATTR_KPARAM_INFO
	.align		4
.L_463:
        /*0018*/ 	.byte	0x04, 0x17
        /*001a*/ 	.short	(.L_465 - .L_464)
.L_464:
        /*001c*/ 	.word	0x00000000
        /*0020*/ 	.short	0x0001
        /*0022*/ 	.short	0x0008
        /*0024*/ 	.byte	0x00, 0xf5, 0x21, 0x00


	//----- nvinfo : EIATTR_KPARAM_INFO
	.align		4
.L_465:
        /*0028*/ 	.byte	0x04, 0x17
        /*002a*/ 	.short	(.L_467 - .L_466)
.L_466:
        /*002c*/ 	.word	0x00000000
        /*0030*/ 	.short	0x0000
        /*0032*/ 	.short	0x0000
        /*0034*/ 	.byte	0x00, 0xf5, 0x21, 0x00


	//----- nvinfo : EIATTR_SPARSE_MMA_MASK
	.align		4
.L_467:
        /*0038*/ 	.byte	0x03, 0x50
        /*003a*/ 	.short	0x0000


	//----- nvinfo : EIATTR_MAXREG_COUNT
	.align		4
        /*003c*/ 	.byte	0x03, 0x1b
        /*003e*/ 	.short	0x00ff


	//----- nvinfo : EIATTR_NUM_BARRIERS
	.align		4
        /*0040*/ 	.byte	0x02, 0x4c
        /*0042*/ 	.byte	0x01
	.zero		1


	//----- nvinfo : EIATTR_MERCURY_ISA_VERSION
	.align		4
        /*0044*/ 	.byte	0x03, 0x5f
        /*0046*/ 	.short	0x0101


	//----- nvinfo : EIATTR_VRC_CTA_INIT_COUNT
	.align		4
        /*0048*/ 	.byte	0x02, 0x4a
	.zero		1
	.zero		1


	//----- nvinfo : EIATTR_EXIT_INSTR_OFFSETS
	.align		4
        /*004c*/ 	.byte	0x04, 0x1c
        /*004e*/ 	.short	(.L_469 - .L_468)


	//   ....[0]....
.L_468:
        /*0050*/ 	.word	0x000005c0


	//   ....[1]....
        /*0054*/ 	.word	0x00000610


	//----- nvinfo : EIATTR_CRS_STACK_SIZE
	.align		4
.L_469:
        /*0058*/ 	.byte	0x04, 0x1e
        /*005a*/ 	.short	(.L_471 - .L_470)
.L_470:
        /*005c*/ 	.word	0x00000000


	//----- nvinfo : EIATTR_CBANK_PARAM_SIZE
	.align		4
.L_471:
        /*0060*/ 	.byte	0x03, 0x19
        /*0062*/ 	.short	0x0014


	//----- nvinfo : EIATTR_PARAM_CBANK
	.align		4
        /*0064*/ 	.byte	0x04, 0x0a
        /*0066*/ 	.short	(.L_473 - .L_472)
	.align		4
.L_472:
        /*0068*/ 	.word	index@(.nv.constant0._ZN3mkt6kernel10reduce_maxILj16EEEvPdS2_j)
        /*006c*/ 	.short	0x0380
        /*006e*/ 	.short	0x0014


	//----- nvinfo : EIATTR_SW_WAR
	.align		4
.L_473:
        /*0070*/ 	.byte	0x04, 0x36
        /*0072*/ 	.short	(.L_475 - .L_474)
.L_474:
        /*0074*/ 	.word	0x00000008
.L_475:


//--------------------- .nv.info._ZN3mkt6kernel10reduce_maxILj32EEEvPdS2_j --------------------------
	.section	.nv.info._ZN3mkt6kernel10reduce_maxILj32EEEvPdS2_j,"",@"SHT_CUDA_INFO"
	.sectionflags	@""
	.align	4


	//----- nvinfo : EIATTR_CUDA_API_VERSION
	.align		4
        /*0000*/ 	.byte	0x04, 0x37
        /*0002*/ 	.short	(.L_477 - .L_476)
.L_476:
        /*0004*/ 	.word	0x00000082


	//----- nvinfo : EIATTR_KPARAM_INFO
	.align		4
.L_477:
        /*0008*/ 	.byte	0x04, 0x17
        /*000a*/ 	.short	(.L_479 - .L_478)
.L_478:
        /*000c*/ 	.word	0x00000000
        /*0010*/ 	.short	0x0002
        /*0012*/ 	.short	0x0010
        /*0014*/ 	.byte	0x00, 0xf0, 0x11, 0x00


	//----- nvinfo : EIATTR_KPARAM_INFO
	.align		4
.L_479:
        /*0018*/ 	.byte	0x04, 0x17
        /*001a*/ 	.short	(.L_481 - .L_480)
.L_480:
        /*001c*/ 	.word	0x00000000
        /*0020*/ 	.short	0x0001
        /*0022*/ 	.short	0x0008
        /*0024*/ 	.byte	0x00, 0xf5, 0x21, 0x00


	//----- nvinfo : EIATTR_KPARAM_INFO
	.align		4
.L_481:
        /*0028*/ 	.byte	0x04, 0x17
        /*002a*/ 	.short	(.L_483 - .L_482)
.L_482:
        /*002c*/ 	.word	0x00000000
        /*0030*/ 	.short	0x0000
        /*0032*/ 	.short	0x0000
        /*0034*/ 	.byte	0x00, 0xf5, 0x21, 0x00


	//----- nvinfo : EIATTR_SPARSE_MMA_MASK
	.align		4
.L_483:
        /*0038*/ 	.byte	0x03, 0x50
        /*003a*/ 	.short	0x0000


	//----- nvinfo : EIATTR_MAXREG_COUNT
	.align		4
        /*003c*/ 	.byte	0x03, 0x1b
        /*003e*/ 	.short	0x00ff


	//----- nvinfo : EIATTR_NUM_BARRIERS
	.align		4
        /*0040*/ 	.byte	0x02, 0x4c
        /*0042*/ 	.byte	0x01
	.zero		1


	//----- nvinfo : EIATTR_MERCURY_ISA_VERSION
	.align		4
        /*0044*/ 	.byte	0x03, 0x5f
        /*0046*/ 	.short	0x0101


	//----- nvinfo : EIATTR_VRC_CTA_INIT_COUNT
	.align		4
        /*0048*/ 	.byte	0x02, 0x4a
	.zero		1
	.zero		1


	//----- nvinfo : EIATTR_EXIT_INSTR_OFFSETS
	.align		4
        /*004c*/ 	.byte	0x04, 0x1c
        /*004e*/ 	.short	(.L_485 - .L_484)


	//   ....[0]....
.L_484:
        /*0050*/ 	.word	0x00000670


	//   ....[1]....
        /*0054*/ 	.word	0x000006c0


	//----- nvinfo : EIATTR_CRS_STACK_SIZE
	.align		4
.L_485:
        /*0058*/ 	.byte	0x04, 0x1e
        /*005a*/ 	.short	(.L_487 - .L_486)
.L_486:
        /*005c*/ 	.word	0x00000000


	//----- nvinfo : EIATTR_CBANK_PARAM_SIZE
	.align		4
.L_487:
        /*0060*/ 	.byte	0x03, 0x19
        /*0062*/ 	.short	0x0014


	//----- nvinfo : EIATTR_PARAM_CBANK
	.align		4
        /*0064*/ 	.byte	0x04, 0x0a
        /*0066*/ 	.short	(.L_489 - .L_488)
	.align		4
.L_488:
        /*0068*/ 	.word	index@(.nv.constant0._ZN3mkt6kernel10reduce_maxILj32EEEvPdS2_j)
        /*006c*/ 	.short	0x0380
        /*006e*/ 	.short	0x0014


	//----- nvinfo : EIATTR_SW_WAR
	.align		4
.L_489:
        /*0070*/ 	.byte	0x04, 0x36
        /*0072*/ 	.short	(.L_491 - .L_490)
.L_490:
        /*0074*/ 	.word	0x00000008
.L_491:


//--------------------- .nv.info._ZN3mkt6kernel10reduce_maxILj64EEEvPdS2_j --------------------------
	.section	.nv.info._ZN3mkt6kernel10reduce_maxILj64EEEvPdS2_j,"",@"SHT_CUDA_INFO"
	.sectionflags	@""
	.align	4


	//----- nvinfo : EIATTR_CUDA_API_VERSION
	.align		4
        /*0000*/ 	.byte	0x04, 0x37
        /*0002*/ 	.short	(.L_493 - .L_492)
.L_492:
        /*0004*/ 	.word	0x00000082


	//----- nvinfo : EIATTR_KPARAM_INFO
	.align		4
.L_493:
        /*0008*/ 	.byte	0x04, 0x17
        /*000a*/ 	.short	(.L_495 - .L_494)
.L_494:
        /*000c*/ 	.word	0x00000000
        /*0010*/ 	.short	0x0002
        /*0012*/ 	.short	0x0010
        /*0014*/ 	.byte	0x00, 0xf0, 0x11, 0x00


	//----- nvinfo : EIATTR_KPARAM_INFO
	.align		4
.L_495:
        /*0018*/ 	.byte	0x04, 0x17
        /*001a*/ 	.short	(.L_497 - .L_496)
.L_496:
        /*001c*/ 	.word	0x00000000
        /*0020*/ 	.short	0x0001
        /*0022*/ 	.short	0x0008
        /*0024*/ 	.byte	0x00, 0xf5, 0x21, 0x00


	//----- nvinfo : EIATTR_KPARAM_INFO
	.align		4
.L_497:
        /*0028*/ 	.byte	0x04, 0x17
        /*002a*/ 	.short	(.L_499 - .L_498)
.L_498:
        /*002c*/ 	.word	0x00000000
        /*0030*/ 	.short	0x0000
        /*0032*/ 	.short	0x0000
        /*0034*/ 	.byte	0x00, 0xf5, 0x21, 0x00


	//----- nvinfo : EIATTR_SPARSE_MMA_MASK
	.align		4
.L_499:
        /*0038*/ 	.byte	0x03, 0x50
        /*003a*/ 	.short	0x0000


	//----- nvinfo : EIATTR_MAXREG_COUNT
	.align		4
        /*003c*/ 	.byte	0x03, 0x1b
        /*003e*/ 	.short	0x00ff


	//----- nvinfo : EIATTR_NUM_BARRIERS
	.align		4
        /*0040*/ 	.byte	0x02, 0x4c
        /*0042*/ 	.byte	0x01
	.zero		1


	//----- nvinfo : EIATTR_MERCURY_ISA_VERSION
	.align		4
        /*0044*/ 	.byte	0x03, 0x5f
        /*0046*/ 	.short	0x0101


	//----- nvinfo : EIATTR_VRC_CTA_INIT_COUNT
	.align		4
        /*0048*/ 	.byte	0x02, 0x4a
	.zero		1
	.zero		1


	//----- nvinfo : EIATTR_EXIT_INSTR_OFFSETS
	.align		4
        /*004c*/ 	.byte	0x04, 0x1c
        /*004e*/ 	.short	(.L_501 - .L_500)


	//   ....[0]....
.L_500:
        /*0050*/ 	.word	0x00000720


	//   ....[1]....
        /*0054*/ 	.word	0x00000770


	//----- nvinfo : EIATTR_CRS_STACK_SIZE
	.align		4
.L_501:
        /*0058*/ 	.byte	0x04, 0x1e
        /*005a*/ 	.short	(.L_503 - .L_502)
.L_502:
        /*005c*/ 	.word	0x00000000


	//----- nvinfo : EIATTR_CBANK_PARAM_SIZE
	.align		4
.L_503:
        /*0060*/ 	.byte	0x03, 0x19
        /*0062*/ 	.short	0x0014


	//----- nvinfo : EIATTR_PARAM_CBANK
	.align		4
        /*0064*/ 	.byte	0x04, 0x0a
        /*0066*/ 	.short	(.L_505 - .L_504)
	.align		4
.L_504:
        /*0068*/ 	.word	index@(.nv.constant0._ZN3mkt6kernel10reduce_maxILj64EEEvPdS2_j)
        /*006c*/ 	.short	0x0380
        /*006e*/ 	.short	0x0014


	//----- nvinfo : EIATTR_SW_WAR
	.align		4
.L_505:
        /*0070*/ 	.byte	0x04, 0x36
        /*0072*/ 	.short	(.L_507 - .L_506)
.L_506:
        /*0074*/ 	.word	0x00000008
.L_507:


//--------------------- .nv.info._ZN3mkt6kernel10reduce_maxILj128EEEvPdS2_j --------------------------
	.section	.nv.info._ZN3mkt6kernel10reduce_maxILj128EEEvPdS2_j,"",@"SHT_CUDA_INFO"
	.sectionflags	@""
	.align	4


	//----- nvinfo : EIATTR_CUDA_API_VERSION
	.align		4
        /*0000*/ 	.byte	0x04, 0x37
        /*0002*/ 	.short	(.L_509 - .L_508)
.L_508:
        /*0004*/ 	.word	0x00000082


	//----- nvinfo : EIATTR_KPARAM_INFO
	.align		4
.L_509:
        /*0008*/ 	.byte	0x04, 0x17
        /*000a*/ 	.short	(.L_511 - .L_510)
.L_510:
        /*000c*/ 	.word	0x00000000
        /*0010*/ 	.short	0x0002
        /*0012*/ 	.short	0x0010
        /*0014*/ 	.byte	0x00, 0xf0, 0x11, 0x00


	//----- nvinfo : EIATTR_KPARAM_INFO
	.align		4
.L_511:
        /*0018*/ 	.byte	0x04, 0x17
        /*001a*/ 	.short	(.L_513 - .L_512)
.L_512:
        /*001c*/ 	.word	0x00000000
        /*0020*/ 	.short	0x0001
        /*0022*/ 	.short	0x0008
        /*0024*/ 	.byte	0x00, 0xf5, 0x21, 0x00


	//----- nvinfo : EIATTR_KPARAM_INFO
	.align		4
.L_513:
        /*0028*/ 	.byte	0x04, 0x17
        /*002a*/ 	.short	(.L_515 - .L_514)
.L_514:
        /*002c*/ 	.word	0x00000000
        /*0030*/ 	.short	0x0000
        /*0032*/ 	.short	0x0000
        /*0034*/ 	.byte	0x00, 0xf5, 0x21, 0x00


	//----- nvinfo : EIATTR_SPARSE_MMA_MASK
	.align		4
.L_515:
        /*0038*/ 	.byte	0x03, 0x50
        /*003a*/ 	.short	0x0000


	//----- nvinfo : EIATTR_MAXREG_COUNT
	.align		4
        /*003c*/ 	.byte	0x03, 0x1b
        /*003e*/ 	.short	0x00ff


	//----- nvinfo : EIATTR_NUM_BARRIERS
	.align		4
        /*0040*/ 	.byte	0x02, 0x4c
        /*0042*/ 	.byte	0x01
	.zero		1


	//----- nvinfo : EIATTR_MERCURY_ISA_VERSION
	.align		4
        /*0044*/ 	.byte	0x03, 0x5f
        /*0046*/ 	.short	0x0101


	//----- nvinfo : EIATTR_VRC_CTA_INIT_COUNT
	.align		4
        /*0048*/ 	.byte	0x02, 0x4a
	.zero		1
	.zero		1


	//----- nvinfo : EIATTR_EXIT_INSTR_OFFSETS
	.align		4
        /*004c*/ 	.byte	0x04, 0x1c
        /*004e*/ 	.short	(.L_517 - .L_516)


	//   ....[0]....
.L_516:
        /*0050*/ 	.word	0x000007d0


	//   ....[1]....
        /*0054*/ 	.word	0x00000820


	//----- nvinfo : EIATTR_CRS_STACK_SIZE
	.align		4
.L_517:
        /*0058*/ 	.byte	0x04, 0x1e
        /*005a*/ 	.short	(.L_519 - .L_518)
.L_518:
        /*005c*/ 	.word	0x00000000


	//----- nvinfo : EIATTR_CBANK_PARAM_SIZE
	.align		4
.L_519:
        /*0060*/ 	.byte	0x03, 0x19
        /*0062*/ 	.short	0x0014


	//----- nvinfo : EIATTR_PARAM_CBANK
	.align		4
        /*0064*/ 	.byte	0x04, 0x0a
        /*0066*/ 	.short	(.L_521 - .L_520)
	.align		4
.L_520:
        /*0068*/ 	.word	index@(.nv.constant0._ZN3mkt6kernel10reduce_maxILj128EEEvPdS2_j)
        /*006c*/ 	.short	0x0380
        /*006e*/ 	.short	0x0014


	//----- nvinfo : EIATTR_SW_WAR
	.align		4
.L_521:
        /*0070*/ 	.byte	0x04, 0x36
        /*0072*/ 	.short	(.L_523 - .L_522)
.L_522:
        /*0074*/ 	.word	0x00000008
.L_523:


//--------------------- .nv.info._ZN3mkt6kernel10reduce_maxILj256EEEvPdS2_j --------------------------
	.section	.nv.info._ZN3mkt6kernel10reduce_maxILj256EEEvPdS2_j,"",@"SHT_CUDA_INFO"
	.sectionflags	@""
	.align	4


	//----- nvinfo : EIATTR_CUDA_API_VERSION
	.align		4
        /*0000*/ 	.byte	0x04, 0x37
        /*0002*/ 	.short	(.L_525 - .L_524)
.L_524:
        /*0004*/ 	.word	0x00000082


	//----- nvinfo : EIATTR_KPARAM_INFO
	.align		4
.L_525:
        /*0008*/ 	.byte	0x04, 0x17
        /*000a*/ 	.short	(.L_527 - .L_526)
.L_526:
        /*000c*/ 	.word	0x00000000
        /*0010*/ 	.short	0x0002
        /*0012*/ 	.short	0x0010
        /*0014*/ 	.byte	0x00, 0xf0, 0x11, 0x00


	//----- nvinfo : EIATTR_KPARAM_INFO
	.align		4
.L_527:
        /*0018*/ 	.byte	0x04, 0x17
        /*001a*/ 	.short	(.L_529 - .L_528)
.L_528:
        /*001c*/ 	.word	0x00000000
        /*0020*/ 	.short	0x0001
        /*0022*/ 	.short	0x0008
        /*0024*/ 	.byte	0x00, 0xf5, 0x21, 0x00


	//----- nvinfo : EIATTR_KPARAM_INFO
	.align		4
.L_529:
        /*0028*/ 	.byte	0x04, 0x17
        /*002a*/ 	.short	(.L_531 - .L_530)
.L_530:
        /*002c*/ 	.word	0x00000000
        /*0030*/ 	.short	0x0000
        /*0032*/ 	.short	0x0000
        /*0034*/ 	.byte	0x00, 0xf5, 0x21, 0x00


	//----- nvinfo : EIATTR_SPARSE_MMA_MASK
	.align		4
.L_531:
        /*0038*/ 	.byte	0x03, 0x50
        /*003a*/ 	.short	0x0000


	//----- nvinfo : EIATTR_MAXREG_COUNT
	.align		4
        /*003c*/ 	.byte	0x03, 0x1b
        /*003e*/ 	.short	0x00ff


	//----- nvinfo : EIATTR_NUM_BARRIERS
	.align		4
        /*0040*/ 	.byte	0x02, 0x4c
        /*0042*/ 	.byte	0x01
	.zero		1


	//----- nvinfo : EIATTR_MERCURY_ISA_VERSION
	.align		4
        /*0044*/ 	.byte	0x03, 0x5f
        /*0046*/ 	.short	0x0101


	//----- nvinfo : EIATTR_VRC_CTA_INIT_COUNT
	.align		4
        /*0048*/ 	.byte	0x02, 0x4a
	.zero		1
	.zero		1


	//----- nvinfo : EIATTR_EXIT_INSTR_OFFSETS
	.align		4
        /*004c*/ 	.byte	0x04, 0x1c
        /*004e*/ 	.short	(.L_533 - .L_532)


	//   ....[0]....
.L_532:
        /*0050*/ 	.word	0x00000880


	//   ....[1]....
        /*0054*/ 	.word	0x000008d0


	//----- nvinfo : EIATTR_CRS_STACK_SIZE
	.align		4
.L_533:
        /*0058*/ 	.byte	0x04, 0x1e
        /*005a*/ 	.short	(.L_535 - .L_534)
.L_534:
        /*005c*/ 	.word	0x00000000


	//----- nvinfo : EIATTR_CBANK_PARAM_SIZE
	.align		4
.L_535:
        /*0060*/ 	.byte	0x03, 0x19
        /*0062*/ 	.short	0x0014


	//----- nvinfo : EIATTR_PARAM_CBANK
	.align		4
        /*0064*/ 	.byte	0x04, 0x0a
        /*0066*/ 	.short	(.L_537 - .L_536)
	.align		4
.L_536:
        /*0068*/ 	.word	index@(.nv.constant0._ZN3mkt6kernel10reduce_maxILj256EEEvPdS2_j)
        /*006c*/ 	.short	0x0380
        /*006e*/ 	.short	0x0014


	//----- nvinfo : EIATTR_SW_WAR
	.align		4
.L_537:
        /*0070*/ 	.byte	0x04, 0x36
        /*0072*/ 	.short	(.L_539 - .L_538)
.L_538:
        /*0074*/ 	.word	0x00000008
.L_539:


//--------------------- .nv.info._ZN3mkt6kernel10reduce_maxILj512EEEvPdS2_j --------------------------
	.section	.nv.info._ZN3mkt6kernel10reduce_maxILj512EEEvPdS2_j,"",@"SHT_CUDA_INFO"
	.sectionflags	@""
	.align	4


	//----- nvinfo : EIATTR_CUDA_API_VERSION
	.align		4
        /*0000*/ 	.byte	0x04, 0x37
        /*0002*/ 	.short	(.L_541 - .L_540)
.L_540:
        /*0004*/ 	.word	0x00000082


	//----- nvinfo : EIATTR_KPARAM_INFO
	.align		4
.L_541:
        /*0008*/ 	.byte	0x04, 0x17
        /*000a*/ 	.short	(.L_543 - .L_542)
.L_542:
        /*000c*/ 	.word	0x00000000
        /*0010*/ 	.short	0x0002
        /*0012*/ 	.short	0x0010
        /*0014*/ 	.byte	0x00, 0xf0, 0x11, 0x00


	//----- nvinfo : EIATTR_KPARAM_INFO
	.align		4
.L_543:
        /*0018*/ 	.byte	0x04, 0x17
        /*001a*/ 	.short	(.L_545 - .L_544)
.L_544:
        /*001c*/ 	.word	0x00000000
        /*0020*/ 	.short	0x0001
        /*0022*/ 	.short	0x0008
        /*0024*/ 	.byte	0x00, 0xf5, 0x21, 0x00


	//----- nvinfo : EIATTR_KPARAM_INFO
	.align		4
.L_545:
        /*0028*/ 	.byte	0x04, 0x17
        /*002a*/ 	.short	(.L_547 - .L_546)
.L_546:
        /*002c*/ 	.word	0x00000000
        /*0030*/ 	.short	0x0000
        /*0032*/ 	.short	0x0000
        /*0034*/ 	.byte	0x00, 0xf5, 0x21, 0x00


	//----- nvinfo : EIATTR_SPARSE_MMA_MASK
	.align		4
.L_547:
        /*0038*/ 	.byte	0x03, 0x50
        /*003a*/ 	.short	0x0000


	//----- nvinfo : EIATTR_MAXREG_COUNT
	.align		4
        /*003c*/ 	.byte	0x03, 0x1b
        /*003e*/ 	.short	0x00ff


	//----- nvinfo : EIATTR_NUM_BARRIERS
	.align		4
        /*0040*/ 	.byte	0x02, 0x4c
        /*0042*/ 	.byte	0x01
	.zero		1


	//----- nvinfo : EIATTR_MERCURY_ISA_VERSION
	.align		4
        /*0044*/ 	.byte	0x03, 0x5f
        /*0046*/ 	.short	0x0101


	//----- nvinfo : EIATTR_VRC_CTA_INIT_COUNT
	.align		4
        /*0048*/ 	.byte	0x02, 0x4a
	.zero		1
	.zero		1


	//----- nvinfo : EIATTR_EXIT_INSTR_OFFSETS
	.align		4
        /*004c*/ 	.byte	0x04, 0x1c
        /*004e*/ 	.short	(.L_549 - .L_548)


	//   ....[0]....
.L_548:
        /*0050*/ 	.word	0x00000930


	//   ....[1]....
        /*0054*/ 	.word	0x00000980


	//----- nvinfo : EIATTR_CRS_STACK_SIZE
	.align		4
.L_549:
        /*0058*/ 	.byte	0x04, 0x1e
        /*005a*/ 	.short	(.L_551 - .L_550)
.L_550:
        /*005c*/ 	.word	0x00000000


	//----- nvinfo : EIATTR_CBANK_PARAM_SIZE
	.align		4
.L_551:
        /*0060*/ 	.byte	0x03, 0x19
        /*0062*/ 	.short	0x0014


	//----- nvinfo : EIATTR_PARAM_CBANK
	.align		4
        /*0064*/ 	.byte	0x04, 0x0a
        /*0066*/ 	.short	(.L_553 - .L_552)
	.align		4
.L_552:
        /*0068*/ 	.word	index@(.nv.constant0._ZN3mkt6kernel10reduce_maxILj512EEEvPdS2_j)
        /*006c*/ 	.short	0x0380
        /*006e*/ 	.short	0x0014


	//----- nvinfo : EIATTR_SW_WAR
	.align		4
.L_553:
        /*0070*/ 	.byte	0x04, 0x36
        /*0072*/ 	.short	(.L_555 - .L_554)
.L_554:
        /*0074*/ 	.word	0x00000008
.L_555:


//--------------------- .nv.info._ZN3mkt6kernel10reduce_maxILj1024EEEvPdS2_j --------------------------
	.section	.nv.info._ZN3mkt6kernel10reduce_maxILj1024EEEvPdS2_j,"",@"SHT_CUDA_INFO"
	.sectionflags	@""
	.align	4


	//----- nvinfo : EIATTR_CUDA_API_VERSION
	.align		4
        /*0000*/ 	.byte	0x04, 0x37
        /*0002*/ 	.short	(.L_557 - .L_556)
.L_556:
        /*0004*/ 	.word	0x00000082


	//----- nvinfo : EIATTR_KPARAM_INFO
	.align		4
.L_557:
        /*0008*/ 	.byte	0x04, 0x17
        /*000a*/ 	.short	(.L_559 - .L_558)
.L_558:
        /*000c*/ 	.word	0x00000000
        /*0010*/ 	.short	0x0002
        /*0012*/ 	.short	0x0010
        /*0014*/ 	.byte	0x00, 0xf0, 0x11, 0x00


	//----- nvinfo : EIATTR_KPARAM_INFO
	.align		4
.L_559:
        /*0018*/ 	.byte	0x04, 0x17
        /*001a*/ 	.short	(.L_561 - .L_560)
.L_560:
        /*001c*/ 	.word	0x00000000
        /*0020*/ 	.short	0x0001
        /*0022*/ 	.short	0x0008
        /*0024*/ 	.byte	0x00, 0xf5, 0x21, 0x00


	//----- nvinfo : EIATTR_KPARAM_INFO
	.align		4
.L_561:
        /*0028*/ 	.byte	0x04, 0x17
        /*002a*/ 	.short	(.L_563 - .L_562)
.L_562:
        /*002c*/ 	.word	0x00000000
        /*0030*/ 	.short	0x0000
        /*0032*/ 	.short	0x0000
        /*0034*/ 	.byte	0x00, 0xf5, 0x21, 0x00


	//----- nvinfo : EIATTR_SPARSE_MMA_MASK
	.align		4
.L_563:
        /*0038*/ 	.byte	0x03, 0x50
        /*003a*/ 	.short	0x0000


	//----- nvinfo : EIATTR_MAXREG_COUNT
	.align		4
        /*003c*/ 	.byte	0x03, 0x1b
        /*003e*/ 	.short	0x00ff


	//----- nvinfo : EIATTR_NUM_BARRIERS
	.align		4
        /*0040*/ 	.byte	0x02, 0x4c
        /*0042*/ 	.byte	0x01
	.zero		1


	//----- nvinfo : EIATTR_MERCURY_ISA_VERSION
	.align		4
        /*0044*/ 	.byte	0x03, 0x5f
        /*0046*/ 	.short	0x0101


	//----- nvinfo : EIATTR_VRC_CTA_INIT_COUNT
	.align		4
        /*0048*/ 	.byte	0x02, 0x4a
	.zero		1
	.zero		1


	//----- nvinfo : EIATTR_EXIT_INSTR_OFFSETS
	.align		4
        /*004c*/ 	.byte	0x04, 0x1c
        /*004e*/ 	.short	(.L_565 - .L_564)


	//   ....[0]....
.L_564:
        /*0050*/ 	.word	0x000009f0


	//   ....[1]....
        /*0054*/ 	.word	0x00000a40


	//----- nvinfo : EIATTR_CRS_STACK_SIZE
	.align		4
.L_565:
        /*0058*/ 	.byte	0x04, 0x1e
        /*005a*/ 	.short	(.L_567 - .L_566)
.L_566:
        /*005c*/ 	.word	0x00000000


	//----- nvinfo : EIATTR_CBANK_PARAM_SIZE
	.align		4
.L_567:
        /*0060*/ 	.byte	0x03, 0x19
        /*0062*/ 	.short	0x0014


	//----- nvinfo : EIATTR_PARAM_CBANK
	.align		4
        /*0064*/ 	.byte	0x04, 0x0a
        /*0066*/ 	.short	(.L_569 - .L_568)
	.align		4
.L_568:
        /*0068*/ 	.word	index@(.nv.constant0._ZN3mkt6kernel10reduce_maxILj1024EEEvPdS2_j)
        /*006c*/ 	.short	0x0380
        /*006e*/ 	.short	0x0014


	//----- nvinfo : EIATTR_SW_WAR
	.align		4
.L_569:
        /*0070*/ 	.byte	0x04, 0x36
        /*0072*/ 	.short	(.L_571 - .L_570)
.L_570:
        /*0074*/ 	.word	0x00000008
.L_571:


//--------------------- .nv.info._ZN3mkt6kernel10reduce_maxILj1EEEvPfS2_j --------------------------
	.section	.nv.info._ZN3mkt6kernel10reduce_maxILj1EEEvPfS2_j,"",@"SHT_CUDA_INFO"
	.sectionflags	@""
	.align	4


	//----- nvinfo : EIATTR_CUDA_API_VERSION
	.align		4
        /*0000*/ 	.byte	0x04, 0x37
        /*0002*/ 	.short	(.L_573 - .L_572)
.L_572:
        /*0004*/ 	.word	0x00000082


	//----- nvinfo : EIATTR_KPARAM_INFO
	.align		4
.L_573:
        /*0008*/ 	.byte	0x04, 0x17
        /*000a*/ 	.short	(.L_575 - .L_574)
.L_574:
        /*000c*/ 	.word	0x00000000
        /*0010*/ 	.short	0x0002
        /*0012*/ 	.short	0x0010
        /*0014*/ 	.byte	0x00, 0xf0, 0x11, 0x00


	//----- nvinfo : EIATTR_KPARAM_INFO
	.align		4
.L_575:
        /*0018*/ 	.byte	0x04, 0x17
        /*001a*/ 	.short	(.L_577 - .L_576)
.L_576:
        /*001c*/ 	.word	0x00000000
        /*0020*/ 	.short	0x0001
        /*0022*/ 	.short	0x0008
        /*0024*/ 	.byte	0x00, 0xf5, 0x21, 0x00


	//----- nvinfo : EIATTR_KPARAM_INFO
	.align		4
.L_577:
        /*0028*/ 	.byte	0x04, 0x17
        /*002a*/ 	.short	(.L_579 - .L_578)
.L_578:
        /*002c*/ 	.word	0x00000000
        /*0030*/ 	.short	0x0000
        /*0032*/ 	.short	0x0000
        /*0034*/ 	.byte	0x00, 0xf5, 0x21, 0x00


	//----- nvinfo : EIATTR_SPARSE_MMA_MASK
	.align		4
.L_579:
        /*0038*/ 	.byte	0x03, 0x50
        /*003a*/ 	.short	0x0000


	//----- nvinfo : EIATTR_MAXREG_COUNT
	.align		4
        /*003c*/ 	.byte	0x03, 0x1b
        /*003e*/ 	.short	0x00ff


	//----- nvinfo : EIATTR_NUM_BARRIERS
	.align		4
        /*0040*/ 	.byte	0x02, 0x4c
        /*0042*/ 	.byte	0x01
	.zero		1


	//----- nvinfo : EIATTR_MERCURY_ISA_VERSION
	.align		4
        /*0044*/ 	.byte	0x03, 0x5f
        /*0046*/ 	.short	0x0101


	//----- nvinfo : EIATTR_VRC_CTA_INIT_COUNT
	.align		4
        /*0048*/ 	.byte	0x02, 0x4a
	.zero		1
	.zero		1


	//----- nvinfo : EIATTR_EXIT_INSTR_OFFSETS
	.align		4
        /*004c*/ 	.byte	0x04, 0x1c
        /*004e*/ 	.short	(.L_581 - .L_580)


	//   ....[0]....
.L_580:
        /*0050*/ 	.word	0x00000280


	//   ....[1]....
        /*0054*/ 	.word	0x000002d0


	//----- nvinfo : EIATTR_CRS_STACK_SIZE
	.align		4
.L_581:
        /*0058*/ 	.byte	0x04, 0x1e
        /*005a*/ 	.short	(.L_583 - .L_582)
.L_582:
        /*005c*/ 	.word	0x00000000


	//----- nvinfo : EIATTR_CBANK_PARAM_SIZE
	.align		4
.L_583:
        /*0060*/ 	.byte	0x03, 0x19
        /*0062*/ 	.short	0x0014


	//----- nvinfo : EIATTR_PARAM_CBANK
	.align		4
        /*0064*/ 	.byte	0x04, 0x0a
        /*0066*/ 	.short	(.L_585 - .L_584)
	.align		4
.L_584:
        /*0068*/ 	.word	index@(.nv.constant0._ZN3mkt6kernel10reduce_maxILj1EEEvPfS2_j)
        /*006c*/ 	.short	0x0380
        /*006e*/ 	.short	0x0014


	//----- nvinfo : EIATTR_SW_WAR
	.align		4
.L_585:
        /*0070*/ 	.byte	0x04, 0x36
        /*0072*/ 	.short	(.L_587 - .L_586)
.L_586:
        /*0074*/ 	.word	0x00000008
.L_587:


//--------------------- .nv.info._ZN3mkt6kernel10reduce_maxILj2EEEvPfS2_j --------------------------
	.section	.nv.info._ZN3mkt6kernel10reduce_maxILj2EEEvPfS2_j,"",@"SHT_CUDA_INFO"
	.sectionflags	@""
	.align	4


	//----- nvinfo : EIATTR_CUDA_API_VERSION
	.align		4
        /*0000*/ 	.byte	0x04, 0x37
        /*0002*/ 	.short	(.L_589 - .L_588)
.L_588:
        /*0004*/ 	.word	0x00000082


	//----- nvinfo : EIATTR_KPARAM_INFO
	.align		4
.L_589:
        /*0008*/ 	.byte	0x04, 0x17
        /*000a*/ 	.short	(.L_591 - .L_590)
.L_590:
        /*000c*/ 	.word	0x00000000
        /*0010*/ 	.short	0x0002
        /*0012*/ 	.short	0x0010
        /*0014*/ 	.byte	0x00, 0xf0, 0x11, 0x00


	//----- nvinfo : EIATTR_KPARAM_INFO
	.align		4
.L_591:
        /*0018*/ 	.byte	0x04, 0x17
        /*001a*/ 	.short	(.L_593 - .L_592)
.L_592:
        /*001c*/ 	.word	0x00000000
        /*0020*/ 	.short	0x0001
        /*0022*/ 	.short	0x0008
        /*0024*/ 	.byte	0x00, 0xf5, 0x21, 0x00


	//----- nvinfo : EIATTR_KPARAM_INFO
	.align		4
.L_593:
        /*0028*/ 	.byte	0x04, 0x17
        /*002a*/ 	.short	(.L_595 - .L_594)
.L_594:
        /*002c*/ 	.word	0x00000000
        /*0030*/ 	.short	0x0000
        /*0032*/ 	.short	0x0000
        /*0034*/ 	.byte	0x00, 0xf5, 0x21, 0x00


	//----- nvinfo : EIATTR_SPARSE_MMA_MASK
	.align		4
.L_595:
        /*0038*/ 	.byte	0x03, 0x50
        /*003a*/ 	.short	0x0000


	//----- nvinfo : EIATTR_MAXREG_COUNT
	.align		4
        /*003c*/ 	.byte	0x03, 0x1b
        /*003e*/ 	.short	0x00ff


	//----- nvinfo : EIATTR_NUM_BARRIERS
	.align		4
        /*0040*/ 	.byte	0x02, 0x4c
        /*0042*/ 	.byte	0x01
	.zero		1


	//----- nvinfo : EIATTR_MERCURY_ISA_VERSION
	.align		4
        /*0044*/ 	.byte	0x03, 0x5f
        /*0046*/ 	.short	0x0101


	//----- nvinfo : EIATTR_VRC_CTA_INIT_COUNT
	.align		4
        /*0048*/ 	.byte	0x02, 0x4a
	.zero		1
	.zero		1


	//----- nvinfo : EIATTR_EXIT_INSTR_OFFSETS
	.align		4
        /*004c*/ 	.byte	0x04, 0x1c
        /*004e*/ 	.short	(.L_597 - .L_596)


	//   ....[0]....
.L_596:
        /*0050*/ 	.word	0x000002b0


	//   ....[1]....
        /*0054*/ 	.word	0x00000300


	//----- nvinfo : EIATTR_CRS_STACK_SIZE
	.align		4
.L_597:
        /*0058*/ 	.byte	0x04, 0x1e
        /*005a*/ 	.short	(.L_599 - .L_598)
.L_598:
        /*005c*/ 	.word	0x00000000


	//----- nvinfo : EIATTR_CBANK_PARAM_SIZE
	.align		4
.L_599:
        /*0060*/ 	.byte	0x03, 0x19
        /*0062*/ 	.short	0x0014


	//----- nvinfo : EIATTR_PARAM_CBANK
	.align		4
        /*0064*/ 	.byte	0x04, 0x0a
        /*0066*/ 	.short	(.L_601 - .L_600)
	.align		4
.L_600:
        /*0068*/ 	.word	index@(.nv.constant0._ZN3mkt6kernel10reduce_maxILj2EEEvPfS2_j)
        /*006c*/ 	.short	0x0380
        /*006e*/ 	.short	0x0014


	//----- nvinfo : EIATTR_SW_WAR
	.align		4
.L_601:
        /*0070*/ 	.byte	0x04, 0x36
        /*0072*/ 	.short	(.L_603 - .L_602)
.L_602:
        /*0074*/ 	.word	0x00000008
.L_603:


//--------------------- .nv.info._ZN3mkt6kernel10reduce_maxILj4EEEvPfS2_j --------------------------
	.section	.nv.info._ZN3mkt6kernel10reduce_maxILj4EEEvPfS2_j,"",@"SHT_CUDA_INFO"
	.sectionflags	@""
	.align	4


	//----- nvinfo : EIATTR_CUDA_API_VERSION
	.align		4
        /*0000*/ 	.byte	0x04, 0x37
        /*0002*/ 	.short	(.L_605 - .L_604)
.L_604:
        /*0004*/ 	.word	0x00000082


	//----- nvinfo : EIATTR_KPARAM_INFO
	.align		4
.L_605:
        /*0008*/ 	.byte	0x04, 0x17
        /*000a*/ 	.short	(.L_607 - .L_606)
.L_606:
        /*000c*/ 	.word	0x00000000
        /*0010*/ 	.short	0x0002
        /*0012*/ 	.short	0x0010
        /*0014*/ 	.byte	0x00, 0xf0, 0x11, 0x00


	//----- nvinfo : EIATTR_KPARAM_INFO
	.align		4
.L_607:
        /*0018*/ 	.byte	0x04, 0x17
        /*001a*/ 	.short	(.L_609 - .L_608)
.L_608:
        /*001c*/ 	.word	0x00000000
        /*0020*/ 	.short	0x0001
        /*0022*/ 	.short	0x0008
        /*0024*/ 	.byte	0x00, 0xf5, 0x21, 0x00


	//----- nvinfo : EIATTR_KPARAM_INFO
	.align		4
.L_609:
        /*0028*/ 	.byte	0x04, 0x17
        /*002a*/ 	.short	(.L_611 - .L_610)
.L_610:
        /*002c*/ 	.word	0x00000000
        /*0030*/ 	.short	0x0000
        /*0032*/ 	.short	0x0000
        /*0034*/ 	.byte	0x00, 0xf5, 0x21, 0x00


	//----- nvinfo : EIATTR_SPARSE_MMA_MASK
	.align		4
.L_611:
        /*0038*/ 	.byte	0x03, 0x50
        /*003a*/ 	.short	0x0000


	//----- nvinfo : EIATTR_MAXREG_COUNT
	.align		4
        /*003c*/ 	.byte	0x03, 0x1b
        /*003e*/ 	.short	0x00ff


	//----- nvinfo : EIATTR_NUM_BARRIERS
	.align		4
        /*0040*/ 	.byte	0x02, 0x4c
        /*0042*/ 	.byte	0x01
	.zero		1


	//----- nvinfo : EIATTR_MERCURY_ISA_VERSION
	.align		4
        /*0044*/ 	.byte	0x03, 0x5f
        /*0046*/ 	.short	0x0101


	//----- nvinfo : EIATTR_VRC_CTA_INIT_COUNT
	.align		4
        /*0048*/ 	.byte	0x02, 0x4a
	.zero		1
	.zero		1


	//----- nvinfo : EIATTR_EXIT_INSTR_OFFSETS
	.align		4
        /*004c*/ 	.byte	0x04, 0x1c
        /*004e*/ 	.short	(.L_613 - .L_612)


	//   ....[0]....
.L_612:
        /*0050*/ 	.word	0x00000300


	//   ....[1]....
        /*0054*/ 	.word	0x00000350


	//----- nvinfo : EIATTR_CRS_STACK_SIZE
	.align		4
.L_613:
        /*0058*/ 	.byte	0x04, 0x1e
        /*005a*/ 	.short	(.L_615 - .L_614)
.L_614:
        /*005c*/ 	.word	0x00000000


	//----- nvinfo : EIATTR_CBANK_PARAM_SIZE
	.align		4
.L_615:
        /*0060*/ 	.byte	0x03, 0x19
        /*0062*/ 	.short	0x0014


	//----- nvinfo : EIATTR_PARAM_CBANK
	.align		4
        /*0064*/ 	.byte	0x04, 0x0a
        /*0066*/ 	.short	(.L_617 - .L_616)
	.align		4
.L_616:
        /*0068*/ 	.word	index@(.nv.constant0._ZN3mkt6kernel10reduce_maxILj4EEEvPfS2_j)
        /*006c*/ 	.short	0x0380
        /*006e*/ 	.short	0x0014


	//----- nvinfo : EIATTR_SW_WAR
	.align		4
.L_617:
        /*0070*/ 	.byte	0x04, 0x36
        /*0072*/ 	.short	(.L_619 - .L_618)
.L_618:
        /*0074*/ 	.word	0x00000008
.L_619:


//--------------------- .nv.info._ZN3mkt6kernel10reduce_maxILj8EEEvPfS2_j --------------------------
	.section	.nv.info._ZN3mkt6kernel10reduce_maxILj8EEEvPfS2_j,"",@"SHT_CUDA_INFO"
	.sectionflags	@""
	.align	4


	//----- nvinfo : EIATTR_CUDA_API_VERSION
	.align		4
        /*0000*/ 	.byte	0x04, 0x37
        /*0002*/ 	.short	(.L_621 - .L_620)
.L_620:
        /*0004*/ 	.word	0x00000082


	//----- nvinfo : EIATTR_KPARAM_INFO
	.align		4
.L_621:
        /*0008*/ 	.byte	0x04, 0x17
        /*000a*/ 	.short	(.L_623 - .L_622)
.L_622:
        /*000c*/ 	.word	0x00000000
        /*0010*/ 	.short	0x0002
        /*0012*/ 	.short	0x0010
        /*0014*/ 	.byte	0x00, 0xf0, 0x11, 0x00


	//----- nvinfo : EIATTR_KPARAM_INFO
	.align		4
.L_623:
        /*0018*/ 	.byte	0x04, 0x17
        /*001a*/ 	.short	(.L_625 - .L_624)
.L_624:
        /*001c*/ 	.word	0x00000000
        /*0020*/ 	.short	0x0001
        /*0022*/ 	.short	0x0008
        /*0024*/ 	.byte	0x00, 0xf5, 0x21, 0x00


	//----- nvinfo : EIATTR_KPARAM_INFO
	.align		4
.L_625:
        /*0028*/ 	.byte	0x04, 0x17
        /*002a*/ 	.short	(.L_627 - .L_626)
.L_626:
        /*002c*/ 	.word	0x00000000
        /*0030*/ 	.short	0x0000
        /*0032*/ 	.short	0x0000
        /*0034*/ 	.byte	0x00, 0xf5, 0x21, 0x00


	//----- nvinfo : EIATTR_SPARSE_MMA_MASK
	.align		4
.L_627:
        /*0038*/ 	.byte	0x03, 0x50
        /*003a*/ 	.short	0x0000


	//----- nvinfo : EIATTR_MAXREG_COUNT
	.align		4
        /*003c*/ 	.byte	0x03, 0x1b
        /*003e*/ 	.short	0x00ff


	//----- nvinfo : EIATTR_NUM_BARRIERS
	.align		4
        /*0040*/ 	.byte	0x02, 0x4c
        /*0042*/ 	.byte	0x01
	.zero		1


	//----- nvinfo : EIATTR_MERCURY_ISA_VERSION
	.align		4
        /*0044*/ 	.byte	0x03, 0x5f
        /*0046*/ 	.short	0x0101


	//----- nvinfo : EIATTR_VRC_CTA_INIT_COUNT
	.align		4
        /*0048*/ 	.byte	0x02, 0x4a
	.zero		1
	.zero		1


	//----- nvinfo : EIATTR_EXIT_INSTR_OFFSETS
	.align		4
        /*004c*/ 	.byte	0x04, 0x1c
        /*004e*/ 	.short	(.L_629 - .L_628)


	//   ....[0]....
.L_628:
        /*0050*/ 	.word	0x00000350


	//   ....[1]....
        /*0054*/ 	.word	0x000003a0


	//----- nvinfo : EIATTR_CRS_STACK_SIZE
	.align		4
.L_629:
        /*0058*/ 	.byte	0x04, 0x1e
        /*005a*/ 	.short	(.L_631 - .L_630)
.L_630:
        /*005c*/ 	.word	0x00000000


	//----- nvinfo : EIATTR_CBANK_PARAM_SIZE
	.align		4
.L_631:
        /*0060*/ 	.byte	0x03, 0x19
        /*0062*/ 	.short	0x0014


	//----- nvinfo : EIATTR_PARAM_CBANK
	.align		4
        /*0064*/ 	.byte	0x04, 0x0a
        /*0066*/ 	.short	(.L_633 - .L_632)
	.align		4
.L_632:
        /*0068*/ 	.word	index@(.nv.constant0._ZN3mkt6kernel10reduce_maxILj8EEEvPfS2_j)
        /*006c*/ 	.short	0x0380
        /*006e*/ 	.short	0x0014


	//----- nvinfo : EIATTR_SW_WAR
	.align		4
.L_633:
        /*0070*/ 	.byte	0x04, 0x36
        /*0072*/ 	.short	(.L_635 - .L_634)
.L_634:
        /*0074*/ 	.word	0x00000008
.L_635:


//--------------------- .nv.info._ZN3mkt6kernel10reduce_maxILj16EEEvPfS2_j --------------------------
	.section	.nv.info._ZN3mkt6kernel10reduce_maxILj16EEEvPfS2_j,"",@"SHT_CUDA_INFO"
	.sectionflags	@""
	.align	4


	//----- nvinfo : EIATTR_CUDA_API_VERSION
	.align		4
        /*0000*/ 	.byte	0x04, 0x37
        /*0002*/ 	.short	(.L_637 - .L_636)
.L_636:
        /*0004*/ 	.word	0x00000082


	//----- nvinfo : EIATTR_KPARAM_INFO
	.align		4
.L_637:
        /*0008*/ 	.byte	0x04, 0x17
        /*000a*/ 	.short	(.L_639 - .L_638)
.L_638:
        /*000c*/ 	.word	0x00000000
        /*0010*/ 	.short	0x0002
        /*0012*/ 	.short	0x0010
        /*0014*/ 	.byte	0x00, 0xf0, 0x11, 0x00


	//----- nvinfo : EIATTR_KPARAM_INFO
	.align		4
.L_639:
        /*0018*/ 	.byte	0x04, 0x17
        /*001a*/ 	.short	(.L_641 - .L_640)
.L_640:
        /*001c*/ 	.word	0x00000000
        /*0020*/ 	.short	0x0001
        /*0022*/ 	.short	0x0008
        /*0024*/ 	.byte	0x00, 0xf5, 0x21, 0x00


	//----- nvinfo : EIATTR_KPARAM_INFO
	.align		4
.L_641:
        /*0028*/ 	.byte	0x04, 0x17
        /*002a*/ 	.short	(.L_643 - .L_642)
.L_642:
        /*002c*/ 	.word	0x00000000
        /*0030*/ 	.short	0x0000
        /*0032*/ 	.short	0x0000
        /*0034*/ 	.byte	0x00, 0xf5, 0x21, 0x00


	//----- nvinfo : EIATTR_SPARSE_MMA_MASK
	.align		4
.L_643:
        /*0038*/ 	.byte	0x03, 0x50
        /*003a*/ 	.short	0x0000


	//----- nvinfo : EIATTR_MAXREG_COUNT
	.align		4
        /*003c*/ 	.byte	0x03, 0x1b
        /*003e*/ 	.short	0x00ff


	//----- nvinfo : EIATTR_NUM_BARRIERS
	.align		4
        /*0040*/ 	.byte	0x02, 0x4c
        /*0042*/ 	.byte	0x01
	.zero		1


	//----- nvinfo : EIATTR_MERCURY_ISA_VERSION
	.align		4
        /*0044*/ 	.byte	0x03, 0x5f
        /*0046*/ 	.short	0x0101


	//----- nvinfo : EIATTR_VRC_CTA_INIT_COUNT
	.align		4
        /*0048*/ 	.byte	0x02, 0x4a
	.zero		1
	.zero		1


	//----- nvinfo : EIATTR_EXIT_INSTR_OFFSETS
	.align		4
        /*004c*/ 	.byte	0x04, 0x1c
        /*004e*/ 	.short	(.L_645 - .L_644)


	//   ....[0]....
.L_644:
        /*0050*/ 	.word	0x000003a0


	//   ....[1]....
        /*0054*/ 	.word	0x000003f0


	//----- nvinfo : EIATTR_CRS_STACK_SIZE
	.align		4
.L_645:
        /*0058*/ 	.byte	0x04, 0x1e
        /*005a*/ 	.short	(.L_647 - .L_646)
.L_646:
        /*005c*/ 	.word	0x00000000


	//----- nvinfo : EIATTR_CBANK_PARAM_SIZE
	.align		4
.L_647:
        /*0060*/ 	.byte	0x03, 0x19
        /*0062*/ 	.short	0x0014


	//----- nvinfo : EIATTR_PARAM_CBANK
	.align		4
        /*0064*/ 	.byte	0x04, 0x0a
        /*0066*/ 	.short	(.L_649 - .L_648)
	.align		4
.L_648:
        /*0068*/ 	.word	index@(.nv.constant0._ZN3mkt6kernel10reduce_maxILj16EEEvPfS2_j)
        /*006c*/ 	.short	0x0380
        /*006e*/ 	.short	0x0014


	//----- nvinfo : EIATTR_SW_WAR
	.align		4
.L_649:
        /*0070*/ 	.byte	0x04, 0x36
        /*0072*/ 	.short	(.L_651 - .L_650)
.L_650:
        /*0074*/ 	.word	0x00000008
.L_651:


//--------------------- .nv.info._ZN3mkt6kernel10reduce_maxILj32EEEvPfS2_j --------------------------
	.section	.nv.info._ZN3mkt6kernel10reduce_maxILj32EEEvPfS2_j,"",@"SHT_CUDA_INFO"
	.sectionflags	@""
	.align	4


	//----- nvinfo : EIATTR_CUDA_API_VERSION
	.align		4
        /*0000*/ 	.byte	0x04, 0x37
        /*0002*/ 	.short	(.L_653 - .L_652)
.L_652:
        /*0004*/ 	.word	0x00000082


	//----- nvinfo : EIATTR_KPARAM_INFO
	.align		4
.L_653:
        /*0008*/ 	.byte	0x04, 0x17
        /*000a*/ 	.short	(.L_655 - .L_654)
.L_654:
        /*000c*/ 	.word	0x00000000
        /*0010*/ 	.short	0x0002
        /*0012*/ 	.short	0x0010
        /*0014*/ 	.byte	0x00, 0xf0, 0x11, 0x00


	//----- nvinfo : EIATTR_KPARAM_INFO
	.align		4
.L_655:
        /*0018*/ 	.byte	0x04, 0x17
        /*001a*/ 	.short	(.L_657 - .L_656)
.L_656:
        /*001c*/ 	.word	0x00000000
        /*0020*/ 	.short	0x0001
        /*0022*/ 	.short	0x0008
        /*0024*/ 	.byte	0x00, 0xf5, 0x21, 0x00


	//----- nvinfo : EIATTR_KPARAM_INFO
	.align		4
.L_657:
        /*0028*/ 	.byte	0x04, 0x17
        /*002a*/ 	.short	(.L_659 - .L_658)
.L_658:
        /*002c*/ 	.word	0x00000000
        /*0030*/ 	.short	0x0000
        /*0032*/ 	.short	0x0000
        /*0034*/ 	.byte	0x00, 0xf5, 0x21, 0x00


	//----- nvinfo : EIATTR_SPARSE_MMA_MASK
	.align		4
.L_659:
        /*0038*/ 	.byte	0x03, 0x50
        /*003a*/ 	.short	0x0000


	//----- nvinfo : EIATTR_MAXREG_COUNT
	.align		4
        /*003c*/ 	.byte	0x03, 0x1b
        /*003e*/ 	.short	0x00ff


	//----- nvinfo : EIATTR_NUM_BARRIERS
	.align		4
        /*0040*/ 	.byte	0x02, 0x4c
        /*0042*/ 	.byte	0x01
	.zero		1


	//----- nvinfo : EIATTR_MERCURY_ISA_VERSION
	.align		4
        /*0044*/ 	.byte	0x03, 0x5f
        /*0046*/ 	.short	0x0101


	//----- nvinfo : EIATTR_VRC_CTA_INIT_COUNT
	.align		4
        /*0048*/ 	.byte	0x02, 0x4a
	.zero		1
	.zero		1


	//----- nvinfo : EIATTR_EXIT_INSTR_OFFSETS
	.align		4
        /*004c*/ 	.byte	0x04, 0x1c
        /*004e*/ 	.short	(.L_661 - .L_660)


	//   ....[0]....
.L_660:
        /*0050*/ 	.word	0x00000400


	//   ....[1]....
        /*0054*/ 	.word	0x00000450


	//----- nvinfo : EIATTR_CRS_STACK_SIZE
	.align		4
.L_661:
        /*0058*/ 	.byte	0x04, 0x1e
        /*005a*/ 	.short	(.L_663 - .L_662)
.L_662:
        /*005c*/ 	.word	0x00000000


	//----- nvinfo : EIATTR_CBANK_PARAM_SIZE
	.align		4
.L_663:
        /*0060*/ 	.byte	0x03, 0x19
        /*0062*/ 	.short	0x0014


	//----- nvinfo : EIATTR_PARAM_CBANK
	.align		4
        /*0064*/ 	.byte	0x04, 0x0a
        /*0066*/ 	.short	(.L_665 - .L_664)
	.align		4
.L_664:
        /*0068*/ 	.word	index@(.nv.constant0._ZN3mkt6kernel10reduce_maxILj32EEEvPfS2_j)
        /*006c*/ 	.short	0x0380
        /*006e*/ 	.short	0x0014


	//----- nvinfo : EIATTR_SW_WAR
	.align		4
.L_665:
        /*0070*/ 	.byte	0x04, 0x36
        /*0072*/ 	.short	(.L_667 - .L_666)
.L_666:
        /*0074*/ 	.word	0x00000008
.L_667:


//--------------------- .nv.info._ZN3mkt6kernel10reduce_maxILj64EEEvPfS2_j --------------------------
	.section	.nv.info._ZN3mkt6kernel10reduce_maxILj64EEEvPfS2_j,"",@"SHT_CUDA_INFO"
	.sectionflags	@""
	.align	4


	//----- nvinfo : EIATTR_CUDA_API_VERSION
	.align		4
        /*0000*/ 	.byte	0x04, 0x37
        /*0002*/ 	.short	(.L_669 - .L_668)
.L_668:
        /*0004*/ 	.word	0x00000082


	//----- nvinfo : EIATTR_KPARAM_INFO
	.align		4
.L_669:
        /*0008*/ 	.byte	0x04, 0x17
        /*000a*/ 	.short	(.L_671 - .L_670)
.L_670:
        /*000c*/ 	.word	0x00000000
        /*0010*/ 	.short	0x0002
        /*0012*/ 	.short	0x0010
        /*0014*/ 	.byte	0x00, 0xf0, 0x11, 0x00


	//----- nvinfo : EIATTR_KPARAM_INFO
	.align		4
.L_671:
        /*0018*/ 	.byte	0x04, 0x17
        /*001a*/ 	.short	(.L_673 - .L_672)
.L_672:
        /*001c*/ 	.word	0x00000000
        /*0020*/ 	.short	0x0001
        /*0022*/ 	.short	0x0008
        /*0024*/ 	.byte	0x00, 0xf5, 0x21, 0x00


	//----- nvinfo : EIATTR_KPARAM_INFO
	.align		4
.L_673:
        /*0028*/ 	.byte	0x04, 0x17
        /*002a*/ 	.short	(.L_675 - .L_674)
.L_674:
        /*002c*/ 	.word	0x00000000
        /*0030*/ 	.short	0x0000
        /*0032*/ 	.short	0x0000
        /*0034*/ 	.byte	0x00, 0xf5, 0x21, 0x00


	//----- nvinfo : EIATTR_SPARSE_MMA_MASK
	.align		4
.L_675:
        /*0038*/ 	.byte	0x03, 0x50
        /*003a*/ 	.short	0x0000


	//----- nvinfo : EIATTR_MAXREG_COUNT
	.align		4
        /*003c*/ 	.byte	0x03, 0x1b
        /*003e*/ 	.short	0x00ff


	//----- nvinfo : EIATTR_NUM_BARRIERS
	.align		4
        /*0040*/ 	.byte	0x02, 0x4c
        /*0042*/ 	.byte	0x01
	.zero		1


	//----- nvinfo : EIATTR_MERCURY_ISA_VERSION
	.align		4
        /*0044*/ 	.byte	0x03, 0x5f
        /*0046*/ 	.short	0x0101


	//----- nvinfo : EIATTR_VRC_CTA_INIT_COUNT
	.align		4
        /*0048*/ 	.byte	0x02, 0x4a
	.zero		1
	.zero		1


	//----- nvinfo : EIATTR_EXIT_INSTR_OFFSETS
	.align		4
        /*004c*/ 	.byte	0x04, 0x1c
        /*004e*/ 	.short	(.L_677 - .L_676)


	//   ....[0]....
.L_676:
        /*0050*/ 	.word	0x00000450


	//   ....[1]....
        /*0054*/ 	.word	0x000004a0


	//----- nvinfo : EIATTR_CRS_STACK_SIZE
	.align		4
.L_677:
        /*0058*/ 	.byte	0x04, 0x1e
        /*005a*/ 	.short	(.L_679 - .L_678)
.L_678:
        /*005c*/ 	.word	0x00000000


	//----- nvinfo : EIATTR_CBANK_PARAM_SIZE
	.align		4
.L_679:
        /*0060*/ 	.byte	0x03, 0x19
        /*0062*/ 	.short	0x0014


	//----- nvinfo : EIATTR_PARAM_CBANK
	.align		4
        /*0064*/ 	.byte	0x04, 0x0a
        /*0066*/ 	.short	(.L_681 - .L_680)
	.align		4
.L_680:
        /*0068*/ 	.word	index@(.nv.constant0._ZN3mkt6kernel10reduce_maxILj64EEEvPfS2_j)
        /*006c*/ 	.short	0x0380
        /*006e*/ 	.short	0x0014


	//----- nvinfo : EIATTR_SW_WAR
	.align		4
.L_681:
        /*0070*/ 	.byte	0x04, 0x36
        /*0072*/ 	.short	(.L_683 - .L_682)
.L_682:
        /*0074*/ 	.word	0x00000008
.L_683:


//--------------------- .nv.info._ZN3mkt6kernel10reduce_maxILj128EEEvPfS2_j --------------------------
	.section	.nv.info._ZN3mkt6kernel10reduce_maxILj128EEEvPfS2_j,"",@"SHT_CUDA_INFO"
	.sectionflags	@""
	.align	4


	//----- nvinfo : EIATTR_CUDA_API_VERSION
	.align		4
        /*0000*/ 	.byte	0x04, 0x37
        /*0002*/ 	.short	(.L_685 - .L_684)
.L_684:
        /*0004*/ 	.word	0x00000082


	//----- nvinfo : EIATTR_KPARAM_INFO
	.align		4
.L_685:
        /*0008*/ 	.byte	0x04, 0x17
        /*000a*/ 	.short	(.L_687 - .L_686)
.L_686:
        /*000c*/ 	.word	0x00000000
        /*0010*/ 	.short	0x0002
        /*0012*/ 	.short	0x0010
        /*0014*/ 	.byte	0x00, 0xf0, 0x11, 0x00


	//----- nvinfo : EIATTR_KPARAM_INFO
	.align		4
.L_687:
        /*0018*/ 	.byte	0x04, 0x17
        /*001a*/ 	.short	(.L_689 - .L_688)
.L_688:
        /*001c*/ 	.word	0x00000000
        /*0020*/ 	.short	0x0001
        /*0022*/ 	.short	0x0008
        /*0024*/ 	.byte	0x00, 0xf5, 0x21, 0x00


	//----- nvinfo : EIATTR_KPARAM_INFO
	.align		4
.L_689:
        /*0028*/ 	.byte	0x04, 0x17
        /*002a*/ 	.short	(.L_691 - .L_690)
.L_690:
        /*002c*/ 	.word	0x00000000
        /*0030*/ 	.short	0x0000
        /*0032*/ 	.short	0x0000
        /*0034*/ 	.byte	0x00, 0xf5, 0x21, 0x00


	//----- nvinfo : EIATTR_SPARSE_MMA_MASK
	.align		4
.L_691:
        /*0038*/ 	.byte	0x03, 0x50
        /*003a*/ 	.short	0x0000


	//----- nvinfo : EIATTR_MAXREG_COUNT
	.align		4
        /*003c*/ 	.byte	0x03, 0x1b
        /*003e*/ 	.short	0x00ff


	//----- nvinfo : EIATTR_NUM_BARRIERS
	.align		4
        /*0040*/ 	.byte	0x02, 0x4c
        /*0042*/ 	.byte	0x01
	.zero		1


	//----- nvinfo : EIATTR_MERCURY_ISA_VERSION
	.align		4
        /*0044*/ 	.byte	0x03, 0x5f
        /*0046*/ 	.short	0x0101


	//----- nvinfo : EIATTR_VRC_CTA_INIT_COUNT
	.align		4
        /*0048*/ 	.byte	0x02, 0x4a
	.zero		1
	.zero		1


	//----- nvinfo : EIATTR_EXIT_INSTR_OFFSETS
	.align		4
        /*004c*/ 	.byte	0x04, 0x1c
        /*004e*/ 	.short	(.L_693 - .L_692)


	//   ....[0]....
.L_692:
        /*0050*/ 	.word	0x000004a0


	//   ....[1]....
        /*0054*/ 	.word	0x000004f0


	//----- nvinfo : EIATTR_CRS_STACK_SIZE
	.align		4
.L_693:
        /*0058*/ 	.byte	0x04, 0x1e
        /*005a*/ 	.short	(.L_695 - .L_694)
.L_694:
        /*005c*/ 	.word	0x00000000


	//----- nvinfo : EIATTR_CBANK_PARAM_SIZE
	.align		4
.L_695:
        /*0060*/ 	.byte	0x03, 0x19
        /*0062*/ 	.short	0x0014


	//----- nvinfo : EIATTR_PARAM_CBANK
	.align		4
        /*0064*/ 	.byte	0x04, 0x0a
        /*0066*/ 	.short	(.L_697 - .L_696)
	.align		4
.L_696:
        /*0068*/ 	.word	index@(.nv.constant0._ZN3mkt6kernel10reduce_maxILj128EEEvPfS2_j)
        /*006c*/ 	.short	0x0380
        /*006e*/ 	.short	0x0014


	//----- nvinfo : EIATTR_SW_WAR
	.align		4
.L_697:
        /*0070*/ 	.byte	0x04, 0x36
        /*0072*/ 	.short	(.L_699 - .L_698)
.L_698:
        /*0074*/ 	.word	0x00000008
.L_699:


//--------------------- .nv.info._ZN3mkt6kernel10reduce_maxILj256EEEvPfS2_j --------------------------
	.section	.nv.info._ZN3mkt6kernel10reduce_maxILj256EEEvPfS2_j,"",@"SHT_CUDA_INFO"
	.sectionflags	@""
	.align	4


	//----- nvinfo : EIATTR_CUDA_API_VERSION
	.align		4
        /*0000*/ 	.byte	0x04, 0x37
        /*0002*/ 	.short	(.L_701 - .L_700)
.L_700:
        /*0004*/ 	.word	0x00000082


	//----- nvinfo : EIATTR_KPARAM_INFO
	.align		4
.L_701:
        /*0008*/ 	.byte	0x04, 0x17
        /*000a*/ 	.short	(.L_703 - .L_702)
.L_702:
        /*000c*/ 	.word	0x00000000
        /*0010*/ 	.short	0x0002
        /*0012*/ 	.short	0x0010
        /*0014*/ 	.byte	0x00, 0xf0, 0x11, 0x00


	//----- nvinfo : EIATTR_KPARAM_INFO
	.align		4
.L_703:
        /*0018*/ 	.byte	0x04, 0x17
        /*001a*/ 	.short	(.L_705 - .L_704)
.L_704:
        /*001c*/ 	.word	0x00000000
        /*0020*/ 	.short	0x0001
        /*0022*/ 	.short	0x0008
        /*0024*/ 	.byte	0x00, 0xf5, 0x21, 0x00


	//----- nvinfo : EIATTR_KPARAM_INFO
	.align		4
.L_705:
        /*0028*/ 	.byte	0x04, 0x17
        /*002a*/ 	.short	(.L_707 - .L_706)
.L_706:
        /*002c*/ 	.word	0x00000000
        /*0030*/ 	.short	0x0000
        /*0032*/ 	.short	0x0000
        /*0034*/ 	.byte	0x00, 0xf5, 0x21, 0x00


	//----- nvinfo : EIATTR_SPARSE_MMA_MASK
	.align		4
.L_707:
        /*0038*/ 	.byte	0x03, 0x50
        /*003a*/ 	.short	0x0000


	//----- nvinfo : EIATTR_MAXREG_COUNT
	.align		4
        /*003c*/ 	.byte	0x03, 0x1b
        /*003e*/ 	.short	0x00ff


	//----- nvinfo : EIATTR_NUM_BARRIERS
	.align		4
        /*0040*/ 	.byte	0x02, 0x4c
        /*0042*/ 	.byte	0x01
	.zero		1


	//----- nvinfo : EIATTR_MERCURY_ISA_VERSION
	.align		4
        /*0044*/ 	.byte	0x03, 0x5f
        /*0046*/ 	.short	0x0101


	//----- nvinfo : EIATTR_VRC_CTA_INIT_COUNT
	.align		4
        /*0048*/ 	.byte	0x02, 0x4a
	.zero		1
	.zero		1


	//----- nvinfo : EIATTR_EXIT_INSTR_OFFSETS
	.align		4
        /*004c*/ 	.byte	0x04, 0x1c
        /*004e*/ 	.short	(.L_709 - .L_708)


	//   ....[0]....
.L_708:
        /*0050*/ 	.word	0x000004f0


	//   ....[1]....
        /*0054*/ 	.word	0x00000540


	//----- nvinfo : EIATTR_CRS_STACK_SIZE
	.align		4
.L_709:
        /*0058*/ 	.byte	0x04, 0x1e
        /*005a*/ 	.short	(.L_711 - .L_710)
.L_710:
        /*005c*/ 	.word	0x00000000


	//----- nvinfo : EIATTR_CBANK_PARAM_SIZE
	.align		4
.L_711:
        /*0060*/ 	.byte	0x03, 0x19
        /*0062*/ 	.short	0x0014


	//----- nvinfo : EIATTR_PARAM_CBANK
	.align		4
        /*0064*/ 	.byte	0x04, 0x0a
        /*0066*/ 	.short	(.L_713 - .L_712)
	.align		4
.L_712:
        /*0068*/ 	.word	index@(.nv.constant0._ZN3mkt6kernel10reduce_maxILj256EEEvPfS2_j)
        /*006c*/ 	.short	0x0380
        /*006e*/ 	.short	0x0014


	//----- nvinfo : EIATTR_SW_WAR
	.align		4
.L_713:
        /*0070*/ 	.byte	0x04, 0x36
        /*0072*/ 	.short	(.L_715 - .L_714)
.L_714:
        /*0074*/ 	.word	0x00000008
.L_715:


//--------------------- .nv.info._ZN3mkt6kernel10reduce_maxILj512EEEvPfS2_j --------------------------
	.section	.nv.info._ZN3mkt6kernel10reduce_maxILj512EEEvPfS2_j,"",@"SHT_CUDA_INFO"
	.sectionflags	@""
	.align	4


	//----- nvinfo : EIATTR_CUDA_API_VERSION
	.align		4
        /*0000*/ 	.byte	0x04, 0x37
        /*0002*/ 	.short	(.L_717 - .L_716)
.L_716:
        /*0004*/ 	.word	0x00000082


	//----- nvinfo : EIATTR_KPARAM_INFO
	.align		4
.L_717:
        /*0008*/ 	.byte	0x04, 0x17
        /*000a*/ 	.short	(.L_719 - .L_718)
.L_718:
        /*000c*/ 	.word	0x00000000
        /*0010*/ 	.short	0x0002
        /*0012*/ 	.short	0x0010
        /*0014*/ 	.byte	0x00, 0xf0, 0x11, 0x00


	//----- nvinfo : EIATTR_KPARAM_INFO
	.align		4
.L_719:
        /*0018*/ 	.byte	0x04, 0x17
        /*001a*/ 	.short	(.L_721 - .L_720)
.L_720:
        /*001c*/ 	.word	0x00000000
        /*0020*/ 	.short	0x0001
        /*0022*/ 	.short	0x0008
        /*0024*/ 	.byte	0x00, 0xf5, 0x21, 0x00


	//----- nvinfo : EIATTR_KPARAM_INFO
	.align		4
.L_721:
        /*0028*/ 	.byte	0x04, 0x17
        /*002a*/ 	.short	(.L_723 - .L_722)
.L_722:
        /*002c*/ 	.word	0x00000000
        /*0030*/ 	.short	0x0000
        /*0032*/ 	.short	0x0000
        /*0034*/ 	.byte	0x00, 0xf5, 0x21, 0x00


	//----- nvinfo : EIATTR_SPARSE_MMA_MASK
	.align		4
.L_723:
        /*0038*/ 	.byte	0x03, 0x50
        /*003a*/ 	.short	0x0000


	//----- nvinfo : EIATTR_MAXREG_COUNT
	.align		4
        /*003c*/ 	.byte	0x03, 0x1b
        /*003e*/ 	.short	0x00ff


	//----- nvinfo : EIATTR_NUM_BARRIERS
	.align		4
        /*0040*/ 	.byte	0x02, 0x4c
        /*0042*/ 	.byte	0x01
	.zero		1


	//----- nvinfo : EIATTR_MERCURY_ISA_VERSION
	.align		4
        /*0044*/ 	.byte	0x03, 0x5f
        /*0046*/ 	.short	0x0101


	//----- nvinfo : EIATTR_VRC_CTA_INIT_COUNT
	.align		4
        /*0048*/ 	.byte	0x02, 0x4a
	.zero		1
	.zero		1


	//----- nvinfo : EIATTR_EXIT_INSTR_OFFSETS
	.align		4
        /*004c*/ 	.byte	0x04, 0x1c
        /*004e*/ 	.short	(.L_725 - .L_724)


	//   ....[0]....
.L_724:
        /*0050*/ 	.word	0x00000540


	//   ....[1]....
        /*0054*/ 	.word	0x00000590


	//----- nvinfo : EIATTR_CRS_STACK_SIZE
	.align		4
.L_725:
        /*0058*/ 	.byte	0x04, 0x1e
        /*005a*/ 	.short	(.L_727 - .L_726)
.L_726:
        /*005c*/ 	.word	0x00000000


	//----- nvinfo : EIATTR_CBANK_PARAM_SIZE
	.align		4
.L_727:
        /*0060*/ 	.byte	0x03, 0x19
        /*0062*/ 	.short	0x0014


	//----- nvinfo : EIATTR_PARAM_CBANK
	.align		4
        /*0064*/ 	.byte	0x04, 0x0a
        /*0066*/ 	.short	(.L_729 - .L_728)
	.align		4
.L_728:
        /*0068*/ 	.word	index@(.nv.constant0._ZN3mkt6kernel10reduce_maxILj512EEEvPfS2_j)
        /*006c*/ 	.short	0x0380
        /*006e*/ 	.short	0x0014


	//----- nvinfo : EIATTR_SW_WAR
	.align		4
.L_729:
        /*0070*/ 	.byte	0x04, 0x36
        /*0072*/ 	.short	(.L_731 - .L_730)
.L_730:
        /*0074*/ 	.word	0x00000008
.L_731:


//--------------------- .nv.info._ZN3mkt6kernel10reduce_maxILj1024EEEvPfS2_j --------------------------
	.section	.nv.info._ZN3mkt6kernel10reduce_maxILj1024EEEvPfS2_j,"",@"SHT_CUDA_INFO"
	.sectionflags	@""
	.align	4


	//----- nvinfo : EIATTR_CUDA_API_VERSION
	.align		4
        /*0000*/ 	.byte	0x04, 0x37
        /*0002*/ 	.short	(.L_733 - .L_732)
.L_732:
        /*0004*/ 	.word	0x00000082


	//----- nvinfo : EIATTR_KPARAM_INFO
	.align		4
.L_733:
        /*0008*/ 	.byte	0x04, 0x17
        /*000a*/ 	.short	(.L_735 - .L_734)
.L_734:
        /*000c*/ 	.word	0x00000000
        /*0010*/ 	.short	0x0002
        /*0012*/ 	.short	0x0010
        /*0014*/ 	.byte	0x00, 0xf0, 0x11, 0x00


	//----- nvinfo : EIATTR_KPARAM_INFO
	.align		4
.L_735:
        /*0018*/ 	.byte	0x04, 0x17
        /*001a*/ 	.short	(.L_737 - .L_736)
.L_736:
        /*001c*/ 	.word	0x00000000
        /*0020*/ 	.short	0x0001
        /*0022*/ 	.short	0x0008
        /*0024*/ 	.byte	0x00, 0xf5, 0x21, 0x00


	//----- nvinfo : EIATTR_KPARAM_INFO
	.align		4
.L_737:
        /*0028*/ 	.byte	0x04, 0x17
        /*002a*/ 	.short	(.L_739 - .L_738)
.L_738:
        /*002c*/ 	.word	0x00000000
        /*0030*/ 	.short	0x0000
        /*0032*/ 	.short	0x0000
        /*0034*/ 	.byte	0x00, 0xf5, 0x21, 0x00


	//----- nvinfo : EIATTR_SPARSE_MMA_MASK
	.align		4
.L_739:
        /*0038*/ 	.byte	0x03, 0x50
        /*003a*/ 	.short	0x0000


	//----- nvinfo : EIATTR_MAXREG_COUNT
	.align		4
        /*003c*/ 	.byte	0x03, 0x1b
        /*003e*/ 	.short	0x00ff


	//----- nvinfo : EIATTR_NUM_BARRIERS
	.align		4
        /*0040*/ 	.byte	0x02, 0x4c
        /*0042*/ 	.byte	0x01
	.zero		1


	//----- nvinfo : EIATTR_MERCURY_ISA_VERSION
	.align		4
        /*0044*/ 	.byte	0x03, 0x5f
        /*0046*/ 	.short	0x0101


	//----- nvinfo : EIATTR_VRC_CTA_INIT_COUNT
	.align		4
        /*0048*/ 	.byte	0x02, 0x4a
	.zero		1
	.zero		1


	//----- nvinfo : EIATTR_EXIT_INSTR_OFFSETS
	.align		4
        /*004c*/ 	.byte	0x04, 0x1c
        /*004e*/ 	.short	(.L_741 - .L_740)


	//   ....[0]....
.L_740:
        /*0050*/ 	.word	0x000005a0


	//   ....[1]....
        /*0054*/ 	.word	0x000005f0


	//----- nvinfo : EIATTR_CRS_STACK_SIZE
	.align		4
.L_741:
        /*0058*/ 	.byte	0x04, 0x1e
        /*005a*/ 	.short	(.L_743 - .L_742)
.L_742:
        /*005c*/ 	.word	0x00000000


	//----- nvinfo : EIATTR_CBANK_PARAM_SIZE
	.align		4
.L_743:
        /*0060*/ 	.byte	0x03, 0x19
        /*0062*/ 	.short	0x0014


	//----- nvinfo : EIATTR_PARAM_CBANK
	.align		4
        /*0064*/ 	.byte	0x04, 0x0a
        /*0066*/ 	.short	(.L_745 - .L_744)
	.align		4
.L_744:
        /*0068*/ 	.word	index@(.nv.constant0._ZN3mkt6kernel10reduce_maxILj1024EEEvPfS2_j)
        /*006c*/ 	.short	0x0380
        /*006e*/ 	.short	0x0014


	//----- nvinfo : EIATTR_SW_WAR
	.align		4
.L_745:
        /*0070*/ 	.byte	0x04, 0x36
        /*0072*/ 	.short	(.L_747 - .L_746)
.L_746:
        /*0074*/ 	.word	0x00000008
.L_747:


//--------------------- .nv.info._ZN3mkt6kernel10reduce_maxILj1EEEvPiS2_j --------------------------
	.section	.nv.info._ZN3mkt6kernel10reduce_maxILj1EEEvPiS2_j,"",@"SHT_CUDA_INFO"
	.sectionflags	@""
	.align	4


	//----- nvinfo : EIATTR_CUDA_API_VERSION
	.align		4
        /*0000*/ 	.byte	0x04, 0x37
        /*0002*/ 	.short	(.L_749 - .L_748)
.L_748:
        /*0004*/ 	.word	0x00000082


	//----- nvinfo : EIATTR_KPARAM_INFO
	.align		4
.L_749:
        /*0008*/ 	.byte	0x04, 0x17
        /*000a*/ 	.short	(.L_751 - .L_750)
.L_750:
        /*000c*/ 	.word	0x00000000
        /*0010*/ 	.short	0x0002
        /*0012*/ 	.short	0x0010
        /*0014*/ 	.byte	0x00, 0xf0, 0x11, 0x00


	//----- nvinfo : EIATTR_KPARAM_INFO
	.align		4
.L_751:
        /*0018*/ 	.byte	0x04, 0x17
        /*001a*/ 	.short	(.L_753 - .L_752)
.L_752:
        /*001c*/ 	.word	0x00000000
        /*0020*/ 	.short	0x0001
        /*0022*/ 	.short	0x0008
        /*0024*/ 	.byte	0x00, 0xf5, 0x21, 0x00


	//----- nvinfo : EIATTR_KPARAM_INFO
	.align		4
.L_753:
        /*0028*/ 	.byte	0x04, 0x17
        /*002a*/ 	.short	(.L_755 - .L_754)
.L_754:
        /*002c*/ 	.word	0x00000000
        /*0030*/ 	.short	0x0000
        /*0032*/ 	.short	0x0000
        /*0034*/ 	.byte	0x00, 0xf5, 0x21, 0x00


	//----- nvinfo : EIATTR_SPARSE_MMA_MASK
	.align		4
.L_755:
        /*0038*/ 	.byte	0x03, 0x50
        /*003a*/ 	.short	0x0000


	//----- nvinfo : EIATTR_MAXREG_COUNT
	.align		4
        /*003c*/ 	.byte	0x03, 0x1b
        /*003e*/ 	.short	0x00ff


	//----- nvinfo : EIATTR_NUM_BARRIERS
	.align		4
        /*0040*/ 	.byte	0x02, 0x4c
        /*0042*/ 	.byte	0x01
	.zero		1


	//----- nvinfo : EIATTR_MERCURY_ISA_VERSION
	.align		4
        /*0044*/ 	.byte	0x03, 0x5f
        /*0046*/ 	.short	0x0101


	//----- nvinfo : EIATTR_VRC_CTA_INIT_COUNT
	.align		4
        /*0048*/ 	.byte	0x02, 0x4a
	.zero		1
	.zero		1


	//----- nvinfo : EIATTR_EXIT_INSTR_OFFSETS
	.align		4
        /*004c*/ 	.byte	0x04, 0x1c
        /*004e*/ 	.short	(.L_757 - .L_756)


	//   ....[0]....
.L_756:
        /*0050*/ 	.word	0x00000280


	//   ....[1]....
        /*0054*/ 	.word	0x000002d0


	//----- nvinfo : EIATTR_CRS_STACK_SIZE
	.align		4
.L_757:
        /*0058*/ 	.byte	0x04, 0x1e
        /*005a*/ 	.short	(.L_759 - .L_758)
.L_758:
        /*005c*/ 	.word	0x00000000


	//----- nvinfo : EIATTR_CBANK_PARAM_SIZE
	.align		4
.L_759:
        /*0060*/ 	.byte	0x03, 0x19
        /*0062*/ 	.short	0x0014


	//----- nvinfo : EIATTR_PARAM_CBANK
	.align		4
        /*0064*/ 	.byte	0x04, 0x0a
        /*0066*/ 	.short	(.L_761 - .L_760)
	.align		4
.L_760:
        /*0068*/ 	.word	index@(.nv.constant0._ZN3mkt6kernel10reduce_maxILj1EEEvPiS2_j)
        /*006c*/ 	.short	0x0380
        /*006e*/ 	.short	0x0014


	//----- nvinfo : EIATTR_SW_WAR
	.align		4
.L_761:
        /*0070*/ 	.byte	0x04, 0x36
        /*0072*/ 	.short	(.L_763 - .L_762)
.L_762:
        /*0074*/ 	.word	0x00000008
.L_763:


//--------------------- .nv.info._ZN3mkt6kernel10reduce_maxILj2EEEvPiS2_j --------------------------
	.section	.nv.info._ZN3mkt6kernel10reduce_maxILj2EEEvPiS2_j,"",@"SHT_CUDA_INFO"
	.sectionflags	@""
	.align	4


	//----- nvinfo : EIATTR_CUDA_API_VERSION
	.align		4
        /*0000*/ 	.byte	0x04, 0x37
        /*0002*/ 	.short	(.L_765 - .L_764)
.L_764:
        /*0004*/ 	.word	0x00000082


	//----- nvinfo : EIATTR_KPARAM_INFO
	.align		4
.L_765:
        /*0008*/ 	.byte	0x04, 0x17
        /*000a*/ 	.short	(.L_767 - .L_766)
.L_766:
        /*000c*/ 	.word	0x00000000
        /*0010*/ 	.short	0x0002
        /*0012*/ 	.short	0x0010
        /*0014*/ 	.byte	0x00, 0xf0, 0x11, 0x00


	//----- nvinfo : EIATTR_KPARAM_INFO
	.align		4
.L_767:
        /*0018*/ 	.byte	0x04, 0x17
        /*001a*/ 	.short	(.L_769 - .L_768)
.L_768:
        /*001c*/ 	.word	0x00000000
        /*0020*/ 	.short	0x0001
        /*0022*/ 	.short	0x0008
        /*0024*/ 	.byte	0x00, 0xf5, 0x21, 0x00


	//----- nvinfo : EIATTR_KPARAM_INFO
	.align		4
.L_769:
        /*0028*/ 	.byte	0x04, 0x17
        /*002a*/ 	.short	(.L_771 - .L_770)
.L_770:
        /*002c*/ 	.word	0x00000000
        /*0030*/ 	.short	0x0000
        /*0032*/ 	.short	0x0000
        /*0034*/ 	.byte	0x00, 0xf5, 0x21, 0x00


	//----- nvinfo : EIATTR_SPARSE_MMA_MASK
	.align		4
.L_771:
        /*0038*/ 	.byte	0x03, 0x50
        /*003a*/ 	.short	0x0000


	//----- nvinfo : EIATTR_MAXREG_COUNT
	.align		4
        /*003c*/ 	.byte	0x03, 0x1b
        /*003e*/ 	.short	0x00ff


	//----- nvinfo : EIATTR_NUM_BARRIERS
	.align		4
        /*0040*/ 	.byte	0x02, 0x4c
        /*0042*/ 	.byte	0x01
	.zero		1


	//----- nvinfo : EIATTR_MERCURY_ISA_VERSION
	.align		4
        /*0044*/ 	.byte	0x03, 0x5f
        /*0046*/ 	.short	0x0101


	//----- nvinfo : EIATTR_VRC_CTA_INIT_COUNT
	.align		4
        /*0048*/ 	.byte	0x02, 0x4a
	.zero		1
	.zero		1


	//----- nvinfo : EIATTR_EXIT_INSTR_OFFSETS
	.align		4
        /*004c*/ 	.byte	0x04, 0x1c
        /*004e*/ 	.short	(.L_773 - .L_772)


	//   ....[0]....
.L_772:
        /*0050*/ 	.word	0x000002b0


	//   ....[1]....
        /*0054*/ 	.word	0x00000300


	//----- nvinfo : EIATTR_CRS_STACK_SIZE
	.align		4
.L_773:
        /*0058*/ 	.byte	0x04, 0x1e
        /*005a*/ 	.short	(.L_775 - .L_774)
.L_774:
        /*005c*/ 	.word	0x00000000


	//----- nvinfo : EIATTR_CBANK_PARAM_SIZE
	.align		4
.L_775:
        /*0060*/ 	.byte	0x03, 0x19
        /*0062*/ 	.short	0x0014


	//----- nvinfo : EIATTR_PARAM_CBANK
	.align		4
        /*0064*/ 	.byte	0x04, 0x0a
        /*0066*/ 	.short	(.L_777 - .L_776)
	.align		4
.L_776:
        /*0068*/ 	.word	index@(.nv.constant0._ZN3mkt6kernel10reduce_maxILj2EEEvPiS2_j)
        /*006c*/ 	.short	0x0380
        /*006e*/ 	.short	0x0014


	//----- nvinfo : EIATTR_SW_WAR
	.align		4
.L_777:
        /*0070*/ 	.byte	0x04, 0x36
        /*0072*/ 	.short	(.L_779 - .L_778)
.L_778:
        /*0074*/ 	.word	0x00000008
.L_779:


//--------------------- .nv.info._ZN3mkt6kernel10reduce_maxILj4EEEvPiS2_j --------------------------
	.section	.nv.info._ZN3mkt6kernel10reduce_maxILj4EEEvPiS2_j,"",@"SHT_CUDA_INFO"
	.sectionflags	@""
	.align	4


	//----- nvinfo : EIATTR_CUDA_API_VERSION
	.align		4
        /*0000*/ 	.byte	0x04, 0x37
        /*0002*/ 	.short	(.L_781 - .L_780)
.L_780:
        /*0004*/ 	.word	0x00000082


	//----- nvinfo : EIATTR_KPARAM_INFO
	.align		4
.L_781:
        /*0008*/ 	.byte	0x04, 0x17
        /*000a*/ 	.short	(.L_783 - .L_782)
.L_782:
        /*000c*/ 	.word	0x00000000
        /*0010*/ 	.short	0x0002
        /*0012*/ 	.short	0x0010
        /*0014*/ 	.byte	0x00, 0xf0, 0x11, 0x00


	//----- nvinfo : EIATTR_KPARAM_INFO
	.align		4
.L_783:
        /*0018*/ 	.byte	0x04, 0x17
        /*001a*/ 	.short	(.L_785 - .L_784)
.L_784:
        /*001c*/ 	.word	0x00000000
        /*0020*/ 	.short	0x0001
        /*0022*/ 	.short	0x0008
        /*0024*/ 	.byte	0x00, 0xf5, 0x21, 0x00


	//----- nvinfo : EIATTR_KPARAM_INFO
	.align		4
.L_785:
        /*0028*/ 	.byte	0x04, 0x17
        /*002a*/ 	.short	(.L_787 - .L_786)
.L_786:
        /*002c*/ 	.word	0x00000000
        /*0030*/ 	.short	0x0000
        /*0032*/ 	.short	0x0000
        /*0034*/ 	.byte	0x00, 0xf5, 0x21, 0x00


	//----- nvinfo : EIATTR_SPARSE_MMA_MASK
	.align		4
.L_787:
        /*0038*/ 	.byte	0x03, 0x50
        /*003a*/ 	.short	0x0000


	//----- nvinfo : EIATTR_MAXREG_COUNT
	.align		4
        /*003c*/ 	.byte	0x03, 0x1b
        /*003e*/ 	.short	0x00ff


	//----- nvinfo : EIATTR_NUM_BARRIERS
	.align		4
        /*0040*/ 	.byte	0x02, 0x4c
        /*0042*/ 	.byte	0x01
	.zero		1


	//----- nvinfo : EIATTR_MERCURY_ISA_VERSION
	.align		4
        /*0044*/ 	.byte	0x03, 0x5f
        /*0046*/ 	.short	0x0101


	//----- nvinfo : EIATTR_VRC_CTA_INIT_COUNT
	.align		4
        /*0048*/ 	.byte	0x02, 0x4a
	.zero		1
	.zero		1


	//----- nvinfo : EIATTR_EXIT_INSTR_OFFSETS
	.align		4
        /*004c*/ 	.byte	0x04, 0x1c
        /*004e*/ 	.short	(.L_789 - .L_788)


	//   ....[0]....
.L_788:
        /*0050*/ 	.word	0x00000300


	//   ....[1]....
        /*0054*/ 	.word	0x00000350


	//----- nvinfo : EIATTR_CRS_STACK_SIZE
	.align		4
.L_789:
        /*0058*/ 	.byte	0x04, 0x1e
        /*005a*/ 	.short	(.L_791 - .L_790)
.L_790:
        /*005c*/ 	.word	0x00000000


	//----- nvinfo : EIATTR_CBANK_PARAM_SIZE
	.align		4
.L_791:
        /*0060*/ 	.byte	0x03, 0x19
        /*0062*/ 	.short	0x0014


	//----- nvinfo : EIATTR_PARAM_CBANK
	.align		4
        /*0064*/ 	.byte	0x04, 0x0a
        /*0066*/ 	.short	(.L_793 - .L_792)
	.align		4
.L_792:
        /*0068*/ 	.word	index@(.nv.constant0._ZN3mkt6kernel10reduce_maxILj4EEEvPiS2_j)
        /*006c*/ 	.short	0x0380
        /*006e*/ 	.short	0x0014


	//----- nvinfo : EIATTR_SW_WAR
	.align		4
.L_793:
        /*0070*/ 	.byte	0x04, 0x36
        /*0072*/ 	.short	(.L_795 - .L_794)
.L_794:
        /*0074*/ 	.word	0x00000008
.L_795:


//--------------------- .nv.info._ZN3mkt6kernel10reduce_maxILj8EEEvPiS2_j --------------------------
	.section	.nv.info._ZN3mkt6kernel10reduce_maxILj8EEEvPiS2_j,"",@"SHT_CUDA_INFO"
	.sectionflags	@""
	.align	4


	//----- nvinfo : EIATTR_CUDA_API_VERSION
	.align		4
        /*0000*/ 	.byte	0x04, 0x37
        /*0002*/ 	.short	(.L_797 - .L_796)
.L_796:
        /*0004*/ 	.word	0x00000082


	//----- nvinfo : EIATTR_KPARAM_INFO
	.align		4
.L_797:
        /*0008*/ 	.byte	0x04, 0x17
        /*000a*/ 	.short	(.L_799 - .L_798)
.L_798:
        /*000c*/ 	.word	0x00000000
        /*0010*/ 	.short	0x0002
        /*0012*/ 	.short	0x0010
        /*0014*/ 	.byte	0x00, 0xf0, 0x11, 0x00


	//----- nvinfo : EIATTR_KPARAM_INFO
	.align		4
.L_799:
        /*0018*/ 	.byte	0x04, 0x17
        /*001a*/ 	.short	(.L_801 - .L_800)
.L_800:
        /*001c*/ 	.word	0x00000000
        /*0020*/ 	.short	0x0001
        /*0022*/ 	.short	0x0008
        /*0024*/ 	.byte	0x00, 0xf5, 0x21, 0x00


	//----- nvinfo : EIATTR_KPARAM_INFO
	.align		4
.L_801:
        /*0028*/ 	.byte	0x04, 0x17
        /*002a*/ 	.short	(.L_803 - .L_802)
.L_802:
        /*002c*/ 	.word	0x00000000
        /*0030*/ 	.short	0x0000
        /*0032*/ 	.short	0x0000
        /*0034*/ 	.byte	0x00, 0xf5, 0x21, 0x00


	//----- nvinfo : EIATTR_SPARSE_MMA_MASK
	.align		4
.L_803:
        /*0038*/ 	.byte	0x03, 0x50
        /*003a*/ 	.short	0x0000


	//----- nvinfo : EIATTR_MAXREG_COUNT
	.align		4
        /*003c*/ 	.byte	0x03, 0x1b
        /*003e*/ 	.short	0x00ff


	//----- nvinfo : EIATTR_NUM_BARRIERS
	.align		4
        /*0040*/ 	.byte	0x02, 0x4c
        /*0042*/ 	.byte	0x01
	.zero		1


	//----- nvinfo : EIATTR_MERCURY_ISA_VERSION
	.align		4
        /*0044*/ 	.byte	0x03, 0x5f
        /*0046*/ 	.short	0x0101


	//----- nvinfo : EIATTR_VRC_CTA_INIT_COUNT
	.align		4
        /*0048*/ 	.byte	0x02, 0x4a
	.zero		1
	.zero		1


	//----- nvinfo : EIATTR_EXIT_INSTR_OFFSETS
	.align		4
        /*004c*/ 	.byte	0x04, 0x1c
        /*004e*/ 	.short	(.L_805 - .L_804)


	//   ....[0]....
.L_804:
        /*0050*/ 	.word	0x00000350


	//   ....[1]....
        /*0054*/ 	.word	0x000003a0


	//----- nvinfo : EIATTR_CRS_STACK_SIZE
	.align		4
.L_805:
        /*0058*/ 	.byte	0x04, 0x1e
        /*005a*/ 	.short	(.L_807 - .L_806)
.L_806:
        /*005c*/ 	.word	0x00000000


	//----- nvinfo : EIATTR_CBANK_PARAM_SIZE
	.align		4
.L_807:
        /*0060*/ 	.byte	0x03, 0x19
        /*0062*/ 	.short	0x0014


	//----- nvinfo : EIATTR_PARAM_CBANK
	.align		4
        /*0064*/ 	.byte	0x04, 0x0a
        /*0066*/ 	.short	(.L_809 - .L_808)
	.align		4
.L_808:
        /*0068*/ 	.word	index@(.nv.constant0._ZN3mkt6kernel10reduce_maxILj8EEEvPiS2_j)
        /*006c*/ 	.short	0x0380
        /*006e*/ 	.short	0x0014


	//----- nvinfo : EIATTR_SW_WAR
	.align		4
.L_809:
        /*0070*/ 	.byte	0x04, 0x36
        /*0072*/ 	.short	(.L_811 - .L_810)
.L_810:
        /*0074*/ 	.word	0x00000008
.L_811:


//--------------------- .nv.info._ZN3mkt6kernel10reduce_maxILj16EEEvPiS2_j --------------------------
	.section	.nv.info._ZN3mkt6kernel10reduce_maxILj16EEEvPiS2_j,"",@"SHT_CUDA_INFO"
	.sectionflags	@""
	.align	4


	//----- nvinfo : EIATTR_CUDA_API_VERSION
	.align		4
        /*0000*/ 	.byte	0x04, 0x37
        /*0002*/ 	.short	(.L_813 - .L_812)
.L_812:
        /*0004*/ 	.word	0x00000082


	//----- nvinfo : EIATTR_KPARAM_INFO
	.align		4
.L_813:
        /*0008*/ 	.byte	0x04, 0x17
        /*000a*/ 	.short	(.L_815 - .L_814)
.L_814:
        /*000c*/ 	.word	0x00000000
        /*0010*/ 	.short	0x0002
        /*0012*/ 	.short	0x0010
        /*0014*/ 	.byte	0x00, 0xf0, 0x11, 0x00


	//----- nvinfo : EIATTR_KPARAM_INFO
	.align		4
.L_815:
        /*0018*/ 	.byte	0x04, 0x17
        /*001a*/ 	.short	(.L_817 - .L_816)
.L_816:
        /*001c*/ 	.word	0x00000000
        /*0020*/ 	.short	0x0001
        /*0022*/ 	.short	0x0008
        /*0024*/ 	.byte	0x00, 0xf5, 0x21, 0x00


	//----- nvinfo : EIATTR_KPARAM_INFO
	.align		4
.L_817:
        /*0028*/ 	.byte	0x04, 0x17
        /*002a*/ 	.short	(.L_819 - .L_818)
.L_818:
        /*002c*/ 	.word	0x00000000
        /*0030*/ 	.short	0x0000
        /*0032*/ 	.short	0x0000
        /*0034*/ 	.byte	0x00, 0xf5, 0x21, 0x00


	//----- nvinfo : EIATTR_SPARSE_MMA_MASK
	.align		4
.L_819:
        /*0038*/ 	.byte	0x03, 0x50
        /*003a*/ 	.short	0x0000


	//----- nvinfo : EIATTR_MAXREG_COUNT
	.align		4
        /*003c*/ 	.byte	0x03, 0x1b
        /*003e*/ 	.short	0x00ff


	//----- nvinfo : EIATTR_NUM_BARRIERS
	.align		4
        /*0040*/ 	.byte	0x02, 0x4c
        /*0042*/ 	.byte	0x01
	.zero		1


	//----- nvinfo : EIATTR_MERCURY_ISA_VERSION
	.align		4
        /*0044*/ 	.byte	0x03, 0x5f
        /*0046*/ 	.short	0x0101


	//----- nvinfo : EIATTR_VRC_CTA_INIT_COUNT
	.align		4
        /*0048*/ 	.byte	0x02, 0x4a
	.zero		1
	.zero		1


	//----- nvinfo : EIATTR_EXIT_INSTR_OFFSETS
	.align		4
        /*004c*/ 	.byte	0x04, 0x1c
        /*004e*/ 	.short	(.L_821 - .L_820)


	//   ....[0]....
.L_820:
        /*0050*/ 	.word	0x000003a0


	//   ....[1]....
        /*0054*/ 	.word	0x000003f0


	//----- nvinfo : EIATTR_CRS_STACK_SIZE
	.align		4
.L_821:
        /*0058*/ 	.byte	0x04, 0x1e
        /*005a*/ 	.short	(.L_823 - .L_822)
.L_822:
        /*005c*/ 	.word	0x00000000


	//----- nvinfo : EIATTR_CBANK_PARAM_SIZE
	.align		4
.L_823:
        /*0060*/ 	.byte	0x03, 0x19
        /*0062*/ 	.short	0x0014


	//----- nvinfo : EIATTR_PARAM_CBANK
	.align		4
        /*0064*/ 	.byte	0x04, 0x0a
        /*0066*/ 	.short	(.L_825 - .L_824)
	.align		4
.L_824:
        /*0068*/ 	.word	index@(.nv.constant0._ZN3mkt6kernel10reduce_maxILj16EEEvPiS2_j)
        /*006c*/ 	.short	0x0380
        /*006e*/ 	.short	0x0014


	//----- nvinfo : EIATTR_SW_WAR
	.align		4
.L_825:
        /*0070*/ 	.byte	0x04, 0x36
        /*0072*/ 	.short	(.L_827 - .L_826)
.L_826:
        /*0074*/ 	.word	0x00000008
.L_827:


//--------------------- .nv.info._ZN3mkt6kernel10reduce_maxILj32EEEvPiS2_j --------------------------
	.section	.nv.info._ZN3mkt6kernel10reduce_maxILj32EEEvPiS2_j,"",@"SHT_CUDA_INFO"
	.sectionflags	@""
	.align	4


	//----- nvinfo : EIATTR_CUDA_API_VERSION
	.align		4
        /*0000*/ 	.byte	0x04, 0x37
        /*0002*/ 	.short	(.L_829 - .L_828)
.L_828:
        /*0004*/ 	.word	0x00000082


	//----- nvinfo : EIATTR_KPARAM_INFO
	.align		4
.L_829:
        /*0008*/ 	.byte	0x04, 0x17
        /*000a*/ 	.short	(.L_831 - .L_830)
.L_830:
        /*000c*/ 	.word	0x00000000
        /*0010*/ 	.short	0x0002
        /*0012*/ 	.short	0x0010
        /*0014*/ 	.byte	0x00, 0xf0, 0x11, 0x00


	//----- nvinfo : EIATTR_KPARAM_INFO
	.align		4
.L_831:
        /*0018*/ 	.byte	0x04, 0x17
        /*001a*/ 	.short	(.L_833 - .L_832)
.L_832:
        /*001c*/ 	.word	0x00000000
        /*0020*/ 	.short	0x0001
        /*0022*/ 	.short	0x0008
        /*0024*/ 	.byte	0x00, 0xf5, 0x21, 0x00


	//----- nvinfo : EIATTR_KPARAM_INFO
	.align		4
.L_833:
        /*0028*/ 	.byte	0x04, 0x17
        /*002a*/ 	.short	(.L_835 - .L_834)
.L_834:
        /*002c*/ 	.word	0x00000000
        /*0030*/ 	.short	0x0000
        /*0032*/ 	.short	0x0000
        /*0034*/ 	.byte	0x00, 0xf5, 0x21, 0x00


	//----- nvinfo : EIATTR_SPARSE_MMA_MASK
	.align		4
.L_835:
        /*0038*/ 	.byte	0x03, 0x50
        /*003a*/ 	.short	0x0000


	//----- nvinfo : EIATTR_MAXREG_COUNT
	.align		4
        /*003c*/ 	.byte	0x03, 0x1b
        /*003e*/ 	.short	0x00ff


	//----- nvinfo : EIATTR_NUM_BARRIERS
	.align		4
        /*0040*/ 	.byte	0x02, 0x4c
        /*0042*/ 	.byte	0x01
	.zero		1


	//----- nvinfo : EIATTR_MERCURY_ISA_VERSION
	.align		4
        /*0044*/ 	.byte	0x03, 0x5f
        /*0046*/ 	.short	0x0101


	//----- nvinfo : EIATTR_VRC_CTA_INIT_COUNT
	.align		4
        /*0048*/ 	.byte	0x02, 0x4a
	.zero		1
	.zero		1


	//----- nvinfo : EIATTR_EXIT_INSTR_OFFSETS
	.align		4
        /*004c*/ 	.byte	0x04, 0x1c
        /*004e*/ 	.short	(.L_837 - .L_836)


	//   ....[0]....
.L_836:
        /*0050*/ 	.word	0x00000400


	//   ....[1]....
        /*0054*/ 	.word	0x00000450


	//----- nvinfo : EIATTR_CRS_STACK_SIZE
	.align		4
.L_837:
        /*0058*/ 	.byte	0x04, 0x1e
        /*005a*/ 	.short	(.L_839 - .L_838)
.L_838:
        /*005c*/ 	.word	0x00000000


	//----- nvinfo : EIATTR_CBANK_PARAM_SIZE
	.align		4
.L_839:
        /*0060*/ 	.byte	0x03, 0x19
        /*0062*/ 	.short	0x0014


	//----- nvinfo : EIATTR_PARAM_CBANK
	.align		4
        /*0064*/ 	.byte	0x04, 0x0a
        /*0066*/ 	.short	(.L_841 - .L_840)
	.align		4
.L_840:
        /*0068*/ 	.word	index@(.nv.constant0._ZN3mkt6kernel10reduce_maxILj32EEEvPiS2_j)
        /*006c*/ 	.short	0x0380
        /*006e*/ 	.short	0x0014


	//----- nvinfo : EIATTR_SW_WAR
	.align		4
.L_841:
        /*0070*/ 	.byte	0x04, 0x36
        /*0072*/ 	.short	(.L_843 - .L_842)
.L_842:
        /*0074*/ 	.word	0x00000008
.L_843:


//--------------------- .nv.info._ZN3mkt6kernel10reduce_maxILj64EEEvPiS2_j --------------------------
	.section	.nv.info._ZN3mkt6kernel10reduce_maxILj64EEEvPiS2_j,"",@"SHT_CUDA_INFO"
	.sectionflags	@""
	.align	4


	//----- nvinfo : EIATTR_CUDA_API_VERSION
	.align		4
        /*0000*/ 	.byte	0x04, 0x37
        /*0002*/ 	.short	(.L_845 - .L_844)
.L_844:
        /*0004*/ 	.word	0x00000082


	//----- nvinfo : EIATTR_KPARAM_INFO
	.align		4
.L_845:
        /*0008*/ 	.byte	0x04, 0x17
        /*000a*/ 	.short	(.L_847 - .L_846)
.L_846:
        /*000c*/ 	.word	0x00000000
        /*0010*/ 	.short	0x0002
        /*0012*/ 	.short	0x0010
        /*0014*/ 	.byte	0x00, 0xf0, 0x11, 0x00


	//----- nvinfo : EIATTR_KPARAM_INFO
	.align		4
.L_847:
        /*0018*/ 	.byte	0x04, 0x17
        /*001a*/ 	.short	(.L_849 - .L_848)
.L_848:
        /*001c*/ 	.word	0x00000000
        /*0020*/ 	.short	0x0001
        /*0022*/ 	.short	0x0008
        /*0024*/ 	.byte	0x00, 0xf5, 0x21, 0x00


	//----- nvinfo : EIATTR_KPARAM_INFO
	.align		4
.L_849:
        /*0028*/ 	.byte	0x04, 0x17
        /*002a*/ 	.short	(.L_851 - .L_850)
.L_850:
        /*002c*/ 	.word	0x00000000
        /*0030*/ 	.short	0x0000
        /*0032*/ 	.short	0x0000
        /*0034*/ 	.byte	0x00, 0xf5, 0x21, 0x00


	//----- nvinfo : EIATTR_SPARSE_MMA_MASK
	.align		4
.L_851:
        /*0038*/ 	.byte	0x03, 0x50
        /*003a*/ 	.short	0x0000


	//----- nvinfo : EIATTR_MAXREG_COUNT
	.align		4
        /*003c*/ 	.byte	0x03, 0x1b
        /*003e*/ 	.short	0x00ff


	//----- nvinfo : EIATTR_NUM_BARRIERS
	.align		4
        /*0040*/ 	.byte	0x02, 0x4c
        /*0042*/ 	.byte	0x01
	.zero		1


	//----- nvinfo : EIATTR_MERCURY_ISA_VERSION
	.align		4
        /*0044*/ 	.byte	0x03, 0x5f
        /*0046*/ 	.short	0x0101


	//----- nvinfo : EIATTR_VRC_CTA_INIT_COUNT
	.align		4
        /*0048*/ 	.byte	0x02, 0x4a
	.zero		1
	.zero		1


	//----- nvinfo : EIATTR_EXIT_INSTR_OFFSETS
	.align		4
        /*004c*/ 	.byte	0x04, 0x1c
        /*004e*/ 	.short	(.L_853 - .L_852)


	//   ....[0]....
.L_852:
        /*0050*/ 	.word	0x00000450


	//   ....[1]....
        /*0054*/ 	.word	0x000004a0


	//----- nvinfo : EIATTR_CRS_STACK_SIZE
	.align		4
.L_853:
        /*0058*/ 	.byte	0x04, 0x1e
        /*005a*/ 	.short	(.L_855 - .L_854)
.L_854:
        /*005c*/ 	.word	0x00000000


	//----- nvinfo : EIATTR_CBANK_PARAM_SIZE
	.align		4
.L_855:
        /*0060*/ 	.byte	0x03, 0x19
        /*0062*/ 	.short	0x0014


	//----- nvinfo : EIATTR_PARAM_CBANK
	.align		4
        /*0064*/ 	.byte	0x04, 0x0a
        /*0066*/ 	.short	(.L_857 - .L_856)
	.align		4
.L_856:
        /*0068*/ 	.word	index@(.nv.constant0._ZN3mkt6kernel10reduce_maxILj64EEEvPiS2_j)
        /*006c*/ 	.short	0x0380
        /*006e*/ 	.short	0x0014


	//----- nvinfo : EIATTR_SW_WAR
	.align		4
.L_857:
        /*0070*/ 	.byte	0x04, 0x36
        /*0072*/ 	.short	(.L_859 - .L_858)
.L_858:
        /*0074*/ 	.word	0x00000008
.L_859:


//--------------------- .nv.info._ZN3mkt6kernel10reduce_maxILj128EEEvPiS2_j --------------------------
	.section	.nv.info._ZN3mkt6kernel10reduce_maxILj128EEEvPiS2_j,"",@"SHT_CUDA_INFO"
	.sectionflags	@""
	.align	4


	//----- nvinfo : EIATTR_CUDA_API_VERSION
	.align		4
        /*0000*/ 	.byte	0x04, 0x37
        /*0002*/ 	.short	(.L_861 - .L_860)
.L_860:
        /*0004*/ 	.word	0x00000082


	//----- nvinfo : EIATTR_KPARAM_INFO
	.align		4
.L_861:
        /*0008*/ 	.byte	0x04, 0x17
        /*000a*/ 	.short	(.L_863 - .L_862)
.L_862:
        /*000c*/ 	.word	0x00000000
        /*0010*/ 	.short	0x0002
        /*0012*/ 	.short	0x0010
        /*0014*/ 	.byte	0x00, 0xf0, 0x11, 0x00


	//----- nvinfo : EIATTR_KPARAM_INFO
	.align		4
.L_863:
        /*0018*/ 	.byte	0x04, 0x17
        /*001a*/ 	.short	(.L_865 - .L_864)
.L_864:
        /*001c*/ 	.word	0x00000000
        /*0020*/ 	.short	0x0001
        /*0022*/ 	.short	0x0008
        /*0024*/ 	.byte	0x00, 0xf5, 0x21, 0x00


	//----- nvinfo : EIATTR_KPARAM_INFO
	.align		4
.L_865:
        /*0028*/ 	.byte	0x04, 0x17
        /*002a*/ 	.short	(.L_867 - .L_866)
.L_866:
        /*002c*/ 	.word	0x00000000
        /*0030*/ 	.short	0x0000
        /*0032*/ 	.short	0x0000
        /*0034*/ 	.byte	0x00, 0xf5, 0x21, 0x00


	//----- nvinfo : EIATTR_SPARSE_MMA_MASK
	.align		4
.L_867:
        /*0038*/ 	.byte	0x03, 0x50
        /*003a*/ 	.short	0x0000


	//----- nvinfo : EIATTR_MAXREG_COUNT
	.align		4
        /*003c*/ 	.byte	0x03, 0x1b
        /*003e*/ 	.short	0x00ff


	//----- nvinfo : EIATTR_NUM_BARRIERS
	.align		4
        /*0040*/ 	.byte	0x02, 0x4c
        /*0042*/ 	.byte	0x01
	.zero		1


	//----- nvinfo : EIATTR_MERCURY_ISA_VERSION
	.align		4
        /*0044*/ 	.byte	0x03, 0x5f
        /*0046*/ 	.short	0x0101


	//----- nvinfo : EIATTR_VRC_CTA_INIT_COUNT
	.align		4
        /*0048*/ 	.byte	0x02, 0x4a
	.zero		1
	.zero		1


	//----- nvinfo : EIATTR_EXIT_INSTR_OFFSETS
	.align		4
        /*004c*/ 	.byte	0x04, 0x1c
        /*004e*/ 	.short	(.L_869 - .L_868)


	//   ....[0]....
.L_868:
        /*0050*/ 	.word	0x000004a0


	//   ....[1]....
        /*0054*/ 	.word	0x000004f0


	//----- nvinfo : EIATTR_CRS_STACK_SIZE
	.align		4
.L_869:
        /*0058*/ 	.byte	0x04, 0x1e
        /*005a*/ 	.short	(.L_871 - .L_870)
.L_870:
        /*005c*/ 	.word	0x00000000


	//----- nvinfo : EIATTR_CBANK_PARAM_SIZE
	.align		4
.L_871:
        /*0060*/ 	.byte	0x03, 0x19
        /*0062*/ 	.short	0x0014


	//----- nvinfo : EIATTR_PARAM_CBANK
	.align		4
        /*0064*/ 	.byte	0x04, 0x0a
        /*0066*/ 	.short	(.L_873 - .L_872)
	.align		4
.L_872:
        /*0068*/ 	.word	index@(.nv.constant0._ZN3mkt6kernel10reduce_maxILj128EEEvPiS2_j)
        /*006c*/ 	.short	0x0380
        /*006e*/ 	.short	0x0014


	//----- nvinfo : EIATTR_SW_WAR
	.align		4
.L_873:
        /*0070*/ 	.byte	0x04, 0x36
        /*0072*/ 	.short	(.L_875 - .L_874)
.L_874:
        /*0074*/ 	.word	0x00000008
.L_875:


//--------------------- .nv.info._ZN3mkt6kernel10reduce_maxILj256EEEvPiS2_j --------------------------
	.section	.nv.info._ZN3mkt6kernel10reduce_maxILj256EEEvPiS2_j,"",@"SHT_CUDA_INFO"
	.sectionflags	@""
	.align	4


	//----- nvinfo : EIATTR_CUDA_API_VERSION
	.align		4
        /*0000*/ 	.byte	0x04, 0x37
        /*0002*/ 	.short	(.L_877 - .L_876)
.L_876:
        /*0004*/ 	.word	0x00000082


	//----- nvinfo : EIATTR_KPARAM_INFO
	.align		4
.L_877:
        /*0008*/ 	.byte	0x04, 0x17
        /*000a*/ 	.short	(.L_879 - .L_878)
.L_878:
        /*000c*/ 	.word	0x00000000
        /*0010*/ 	.short	0x0002
        /*0012*/ 	.short	0x0010
        /*0014*/ 	.byte	0x00, 0xf0, 0x11, 0x00


	//----- nvinfo : EIATTR_KPARAM_INFO
	.align		4
.L_879:
        /*0018*/ 	.byte	0x04, 0x17
        /*001a*/ 	.short	(.L_881 - .L_880)
.L_880:
        /*001c*/ 	.word	0x00000000
        /*0020*/ 	.short	0x0001
        /*0022*/ 	.short	0x0008
        /*0024*/ 	.byte	0x00, 0xf5, 0x21, 0x00


	//----- nvinfo : EIATTR_KPARAM_INFO
	.align		4
.L_881:
        /*0028*/ 	.byte	0x04, 0x17
        /*002a*/ 	.short	(.L_883 - .L_882)
.L_882:
        /*002c*/ 	.word	0x00000000
        /*0030*/ 	.short	0x0000
        /*0032*/ 	.short	0x0000
        /*0034*/ 	.byte	0x00, 0xf5, 0x21, 0x00


	//----- nvinfo : EIATTR_SPARSE_MMA_MASK
	.align		4
.L_883:
        /*0038*/ 	.byte	0x03, 0x50
        /*003a*/ 	.short	0x0000


	//----- nvinfo : EIATTR_MAXREG_COUNT
	.align		4
        /*003c*/ 	.byte	0x03, 0x1b
        /*003e*/ 	.short	0x00ff


	//----- nvinfo : EIATTR_NUM_BARRIERS
	.align		4
        /*0040*/ 	.byte	0x02, 0x4c
        /*0042*/ 	.byte	0x01
	.zero		1


	//----- nvinfo : EIATTR_MERCURY_ISA_VERSION
	.align		4
        /*0044*/ 	.byte	0x03, 0x5f
        /*0046*/ 	.short	0x0101


	//----- nvinfo : EIATTR_VRC_CTA_INIT_COUNT
	.align		4
        /*0048*/ 	.byte	0x02, 0x4a
	.zero		1
	.zero		1


	//----- nvinfo : EIATTR_EXIT_INSTR_OFFSETS
	.align		4
        /*004c*/ 	.byte	0x04, 0x1c
        /*004e*/ 	.short	(.L_885 - .L_884)


	//   ....[0]....
.L_884:
        /*0050*/ 	.word	0x000004f0


	//   ....[1]....
        /*0054*/ 	.word	0x00000540


	//----- nvinfo : EIATTR_CRS_STACK_SIZE
	.align		4
.L_885:
        /*0058*/ 	.byte	0x04, 0x1e
        /*005a*/ 	.short	(.L_887 - .L_886)
.L_886:
        /*005c*/ 	.word	0x00000000


	//----- nvinfo : EIATTR_CBANK_PARAM_SIZE
	.align		4
.L_887:
        /*0060*/ 	.byte	0x03, 0x19
        /*0062*/ 	.short	0x0014


	//----- nvinfo : EIATTR_PARAM_CBANK
	.align		4
        /*0064*/ 	.byte	0x04, 0x0a
        /*0066*/ 	.short	(.L_889 - .L_888)
	.align		4
.L_888:
        /*0068*/ 	.word	index@(.nv.constant0._ZN3mkt6kernel10reduce_maxILj256EEEvPiS2_j)
        /*006c*/ 	.short	0x0380
        /*006e*/ 	.short	0x0014


	//----- nvinfo : EIATTR_SW_WAR
	.align		4
.L_889:
        /*0070*/ 	.byte	0x04, 0x36
        /*0072*/ 	.short	(.L_891 - .L_890)
.L_890:
        /*0074*/ 	.word	0x00000008
.L_891:


//--------------------- .nv.info._ZN3mkt6kernel10reduce_maxILj512EEEvPiS2_j --------------------------
	.section	.nv.info._ZN3mkt6kernel10reduce_maxILj512EEEvPiS2_j,"",@"SHT_CUDA_INFO"
	.sectionflags	@""
	.align	4


	//----- nvinfo : EIATTR_CUDA_API_VERSION
	.align		4
        /*0000*/ 	.byte	0x04, 0x37
        /*0002*/ 	.short	(.L_893 - .L_892)
.L_892:
        /*0004*/ 	.word	0x00000082


	//----- nvinfo : EIATTR_KPARAM_INFO
	.align		4
.L_893:
        /*0008*/ 	.byte	0x04, 0x17
        /*000a*/ 	.short	(.L_895 - .L_894)
.L_894:
        /*000c*/ 	.word	0x00000000
        /*0010*/ 	.short	0x0002
        /*0012*/ 	.short	0x0010
        /*0014*/ 	.byte	0x00, 0xf0, 0x11, 0x00


	//----- nvinfo : EIATTR_KPARAM_INFO
	.align		4
.L_895:
        /*0018*/ 	.byte	0x04, 0x17
        /*001a*/ 	.short	(.L_897 - .L_896)
.L_896:
        /*001c*/ 	.word	0x00000000
        /*0020*/ 	.short	0x0001
        /*0022*/ 	.short	0x0008
        /*0024*/ 	.byte	0x00, 0xf5, 0x21, 0x00


	//----- nvinfo : EIATTR_KPARAM_INFO
	.align		4
.L_897:
        /*0028*/ 	.byte	0x04, 0x17
        /*002a*/ 	.short	(.L_899 - .L_898)
.L_898:
        /*002c*/ 	.word	0x00000000
        /*0030*/ 	.short	0x0000
        /*0032*/ 	.short	0x0000
        /*0034*/ 	.byte	0x00, 0xf5, 0x21, 0x00


	//----- nvinfo : EIATTR_SPARSE_MMA_MASK
	.align		4
.L_899:
        /*0038*/ 	.byte	0x03, 0x50
        /*003a*/ 	.short	0x0000


	//----- nvinfo : EIATTR_MAXREG_COUNT
	.align		4
        /*003c*/ 	.byte	0x03, 0x1b
        /*003e*/ 	.short	0x00ff


	//----- nvinfo : EIATTR_NUM_BARRIERS
	.align		4
        /*0040*/ 	.byte	0x02, 0x4c
        /*0042*/ 	.byte	0x01
	.zero		1


	//----- nvinfo : EIATTR_MERCURY_ISA_VERSION
	.align		4
        /*0044*/ 	.byte	0x03, 0x5f
        /*0046*/ 	.short	0x0101


	//----- nvinfo : EIATTR_VRC_CTA_INIT_COUNT
	.align		4
        /*0048*/ 	.byte	0x02, 0x4a
	.zero		1
	.zero		1


	//----- nvinfo : EIATTR_EXIT_INSTR_OFFSETS
	.align		4
        /*004c*/ 	.byte	0x04, 0x1c
        /*004e*/ 	.short	(.L_901 - .L_900)


	//   ....[0]....
.L_900:
        /*0050*/ 	.word	0x00000540


	//   ....[1]....
        /*0054*/ 	.word	0x00000590


	//----- nvinfo : EIATTR_CRS_STACK_SIZE
	.align		4
.L_901:
        /*0058*/ 	.byte	0x04, 0x1e
        /*005a*/ 	.short	(.L_903 - .L_902)
.L_902:
        /*005c*/ 	.word	0x00000000


	//----- nvinfo : EIATTR_CBANK_PARAM_SIZE
	.align		4
.L_903:
        /*0060*/ 	.byte	0x03, 0x19
        /*0062*/ 	.short	0x0014


	//----- nvinfo : EIATTR_PARAM_CBANK
	.align		4
        /*0064*/ 	.byte	0x04, 0x0a
        /*0066*/ 	.short	(.L_905 - .L_904)
	.align		4
.L_904:
        /*0068*/ 	.word	index@(.nv.constant0._ZN3mkt6kernel10reduce_maxILj512EEEvPiS2_j)
        /*006c*/ 	.short	0x0380
        /*006e*/ 	.short	0x0014


	//----- nvinfo : EIATTR_SW_WAR
	.align		4
.L_905:
        /*0070*/ 	.byte	0x04, 0x36
        /*0072*/ 	.short	(.L_907 - .L_906)
.L_906:
        /*0074*/ 	.word	0x00000008
.L_907:


//--------------------- .nv.info._ZN3mkt6kernel10reduce_maxILj1024EEEvPiS2_j --------------------------
	.section	.nv.info._ZN3mkt6kernel10reduce_maxILj1024EEEvPiS2_j,"",@"SHT_CUDA_INFO"
	.sectionflags	@""
	.align	4


	//----- nvinfo : EIATTR_CUDA_API_VERSION
	.align		4
        /*0000*/ 	.byte	0x04, 0x37
        /*0002*/ 	.short	(.L_909 - .L_908)
.L_908:
        /*0004*/ 	.word	0x00000082


	//----- nvinfo : EIATTR_KPARAM_INFO
	.align		4
.L_909:
        /*0008*/ 	.byte	0x04, 0x17
        /*000a*/ 	.short	(.L_911 - .L_910)
.L_910:
        /*000c*/ 	.word	0x00000000
        /*0010*/ 	.short	0x0002
        /*0012*/ 	.short	0x0010
        /*0014*/ 	.byte	0x00, 0xf0, 0x11, 0x00


	//----- nvinfo : EIATTR_KPARAM_INFO
	.align		4
.L_911:
        /*0018*/ 	.byte	0x04, 0x17
        /*001a*/ 	.short	(.L_913 - .L_912)
.L_912:
        /*001c*/ 	.word	0x00000000
        /*0020*/ 	.short	0x0001
        /*0022*/ 	.short	0x0008
        /*0024*/ 	.byte	0x00, 0xf5, 0x21, 0x00


	//----- nvinfo : EIATTR_KPARAM_INFO
	.align		4
.L_913:
        /*0028*/ 	.byte	0x04, 0x17
        /*002a*/ 	.short	(.L_915 - .L_914)
.L_914:
        /*002c*/ 	.word	0x00000000
        /*0030*/ 	.short	0x0000
        /*0032*/ 	.short	0x0000
        /*0034*/ 	.byte	0x00, 0xf5, 0x21, 0x00


	//----- nvinfo : EIATTR_SPARSE_MMA_MASK
	.align		4
.L_915:
        /*0038*/ 	.byte	0x03, 0x50
        /*003a*/ 	.short	0x0000


	//----- nvinfo : EIATTR_MAXREG_COUNT
	.align		4
        /*003c*/ 	.byte	0x03, 0x1b
        /*003e*/ 	.short	0x00ff


	//----- nvinfo : EIATTR_NUM_BARRIERS
	.align		4
        /*0040*/ 	.byte	0x02, 0x4c
        /*0042*/ 	.byte	0x01
	.zero		1


	//----- nvinfo : EIATTR_MERCURY_ISA_VERSION
	.align		4
        /*0044*/ 	.byte	0x03, 0x5f
        /*0046*/ 	.short	0x0101


	//----- nvinfo : EIATTR_VRC_CTA_INIT_COUNT
	.align		4
        /*0048*/ 	.byte	0x02, 0x4a
	.zero		1
	.zero		1


	//----- nvinfo : EIATTR_EXIT_INSTR_OFFSETS
	.align		4
        /*004c*/ 	.byte	0x04, 0x1c
        /*004e*/ 	.short	(.L_917 - .L_916)


	//   ....[0]....
.L_916:
        /*0050*/ 	.word	0x000005a0


	//   ....[1]....
        /*0054*/ 	.word	0x000005f0


	//----- nvinfo : EIATTR_CRS_STACK_SIZE
	.align		4
.L_917:
        /*0058*/ 	.byte	0x04, 0x1e
        /*005a*/ 	.short	(.L_919 - .L_918)
.L_918:
        /*005c*/ 	.word	0x00000000


	//----- nvinfo : EIATTR_CBANK_PARAM_SIZE
	.align		4
.L_919:
        /*0060*/ 	.byte	0x03, 0x19
        /*0062*/ 	.short	0x0014


	//----- nvinfo : EIATTR_PARAM_CBANK
	.align		4
        /*0064*/ 	.byte	0x04, 0x0a
        /*0066*/ 	.short	(.L_921 - .L_920)
	.align		4
.L_920:
        /*0068*/ 	.word	index@(.nv.constant0._ZN3mkt6kernel10reduce_maxILj1024EEEvPiS2_j)
        /*006c*/ 	.short	0x0380
        /*006e*/ 	.short	0x0014


	//----- nvinfo : EIATTR_SW_WAR
	.align		4
.L_921:
        /*0070*/ 	.byte	0x04, 0x36
        /*0072*/ 	.short	(.L_923 - .L_922)
.L_922:
        /*0074*/ 	.word	0x00000008
.L_923:


//--------------------- .nv.info._ZN3mkt6kernel10reduce_minILj1EEEvPdS2_j --------------------------
	.section	.nv.info._ZN3mkt6kernel10reduce_minILj1EEEvPdS2_j,"",@"SHT_CUDA_INFO"
	.sectionflags	@""
	.align	4


	//----- nvinfo : EIATTR_CUDA_API_VERSION
	.align		4
        /*0000*/ 	.byte	0x04, 0x37
        /*0002*/ 	.short	(.L_925 - .L_924)
.L_924:
        /*0004*/ 	.word	0x00000082


	//----- nvinfo : EIATTR_KPARAM_INFO
	.align		4
.L_925:
        /*0008*/ 	.byte	0x04, 0x17
        /*000a*/ 	.short	(.L_927 - .L_926)
.L_926:
        /*000c*/ 	.word	0x00000000
        /*0010*/ 	.short	0x0002
        /*0012*/ 	.short	0x0010
        /*0014*/ 	.byte	0x00, 0xf0, 0x11, 0x00


	//----- nvinfo : EIATTR_KPARAM_INFO
	.align		4
.L_927:
        /*0018*/ 	.byte	0x04, 0x17
        /*001a*/ 	.short	(.L_929 - .L_928)
.L_928:
        /*001c*/ 	.word	0x00000000
        /*0020*/ 	.short	0x0001
        /*0022*/ 	.short	0x0008
        /*0024*/ 	.byte	0x00, 0xf5, 0x21, 0x00


	//----- nvinfo : EIATTR_KPARAM_INFO
	.align		4
.L_929:
        /*0028*/ 	.byte	0x04, 0x17
        /*002a*/ 	.short	(.L_931 - .L_930)
.L_930:
        /*002c*/ 	.word	0x00000000
        /*0030*/ 	.short	0x0000
        /*0032*/ 	.short	0x0000
        /*0034*/ 	.byte	0x00, 0xf5, 0x21, 0x00


	//----- nvinfo : EIATTR_SPARSE_MMA_MASK
	.align		4
.L_931:
        /*0038*/ 	.byte	0x03, 0x50
        /*003a*/ 	.short	0x0000


	//----- nvinfo : EIATTR_MAXREG_COUNT
	.align		4
        /*003c*/ 	.byte	0x03, 0x1b
        /*003e*/ 	.short	0x00ff


	//----- nvinfo : EIATTR_NUM_BARRIERS
	.align		4
        /*0040*/ 	.byte	0x02, 0x4c
        /*0042*/ 	.byte	0x01
	.zero		1


	//----- nvinfo : EIATTR_MERCURY_ISA_VERSION
	.align		4
        /*0044*/ 	.byte	0x03, 0x5f
        /*0046*/ 	.short	0x0101


	//----- nvinfo : EIATTR_VRC_CTA_INIT_COUNT
	.align		4
        /*0048*/ 	.byte	0x02, 0x4a
	.zero		1
	.zero		1


	//----- nvinfo : EIATTR_EXIT_INSTR_OFFSETS
	.align		4
        /*004c*/ 	.byte	0x04, 0x1c
        /*004e*/ 	.short	(.L_933 - .L_932)


	//   ....[0]....
.L_932:
        /*0050*/ 	.word	0x00000310


	//   ....[1]....
        /*0054*/ 	.word	0x00000360


	//----- nvinfo : EIATTR_CRS_STACK_SIZE
	.align		4
.L_933:
        /*0058*/ 	.byte	0x04, 0x1e
        /*005a*/ 	.short	(.L_935 - .L_934)
.L_934:
        /*005c*/ 	.word	0x00000000


	//----- nvinfo : EIATTR_CBANK_PARAM_SIZE
	.align		4
.L_935:
        /*0060*/ 	.byte	0x03, 0x19
        /*0062*/ 	.short	0x0014


	//----- nvinfo : EIATTR_PARAM_CBANK
	.align		4
        /*0064*/ 	.byte	0x04, 0x0a
        /*0066*/ 	.short	(.L_937 - .L_936)
	.align		4
.L_936:
        /*0068*/ 	.word	index@(.nv.constant0._ZN3mkt6kernel10reduce_minILj1EEEvPdS2_j)
        /*006c*/ 	.short	0x0380
        /*006e*/ 	.short	0x0014


	//----- nvinfo : EIATTR_SW_WAR
	.align		4
.L_937:
        /*0070*/ 	.byte	0x04, 0x36
        /*0072*/ 	.short	(.L_939 - .L_938)
.L_938:
        /*0074*/ 	.word	0x00000008
.L_939:


//--------------------- .nv.info._ZN3mkt6kernel10reduce_minILj2EEEvPdS2_j --------------------------
	.section	.nv.info._ZN3mkt6kernel10reduce_minILj2EEEvPdS2_j,"",@"SHT_CUDA_INFO"
	.sectionflags	@""
	.align	4


	//----- nvinfo : EIATTR_CUDA_API_VERSION
	.align		4
        /*0000*/ 	.byte	0x04, 0x37
        /*0002*/ 	.short	(.L_941 - .L_940)
.L_940:
        /*0004*/ 	.word	0x00000082


	//----- nvinfo : EIATTR_KPARAM_INFO
	.align		4
.L_941:
        /*0008*/ 	.byte	0x04, 0x17
        /*000a*/ 	.short	(.L_943 - .L_942)
.L_942:
        /*000c*/ 	.word	0x00000000
        /*0010*/ 	.short	0x0002
        /*0012*/ 	.short	0x0010
        /*0014*/ 	.byte	0x00, 0xf0, 0x11, 0x00


	//----- nvinfo : EIATTR_KPARAM_INFO
	.align		4
.L_943:
        /*0018*/ 	.byte	0x04, 0x17
        /*001a*/ 	.short	(.L_945 - .L_944)
.L_944:
        /*001c*/ 	.word	0x00000000
        /*0020*/ 	.short	0x0001
        /*0022*/ 	.short	0x0008
        /*0024*/ 	.byte	0x00, 0xf5, 0x21, 0x00


	//----- nvinfo : EIATTR_KPARAM_INFO
	.align		4
.L_945:
        /*0028*/ 	.byte	0x04, 0x17
        /*002a*/ 	.short	(.L_947 - .L_946)
.L_946:
        /*002c*/ 	.word	0x00000000
        /*0030*/ 	.short	0x0000
        /*0032*/ 	.short	0x0000
        /*0034*/ 	.byte	0x00, 0xf5, 0x21, 0x00


	//----- nvinfo : EIATTR_SPARSE_MMA_MASK
	.align		4
.L_947:
        /*0038*/ 	.byte	0x03, 0x50
        /*003a*/ 	.short	0x0000


	//----- nvinfo : EIATTR_MAXREG_COUNT
	.align		4
        /*003c*/ 	.byte	0x03, 0x1b
        /*003e*/ 	.short	0x00ff


	//----- nvinfo : EIATTR_NUM_BARRIERS
	.align		4
        /*0040*/ 	.byte	0x02, 0x4c
        /*0042*/ 	.byte	0x01
	.zero		1


	//----- nvinfo : EIATTR_MERCURY_ISA_VERSION
	.align		4
        /*0044*/ 	.byte	0x03, 0x5f
        /*0046*/ 	.short	0x0101


	//----- nvinfo : EIATTR_VRC_CTA_INIT_COUNT
	.align		4
        /*0048*/ 	.byte	0x02, 0x4a
	.zero		1
	.zero		1


	//----- nvinfo : EIATTR_EXIT_INSTR_OFFSETS
	.align		4
        /*004c*/ 	.byte	0x04, 0x1c
        /*004e*/ 	.short	(.L_949 - .L_948)


	//   ....[0]....
.L_948:
        /*0050*/ 	.word	0x000003b0


	//   ....[1]....
        /*0054*/ 	.word	0x00000400


	//----- nvinfo : EIATTR_CRS_STACK_SIZE
	.align		4
.L_949:
        /*0058*/ 	.byte	0x04, 0x1e
        /*005a*/ 	.short	(.L_951 - .L_950)
.L_950:
        /*005c*/ 	.word	0x00000000


	//----- nvinfo : EIATTR_CBANK_PARAM_SIZE
	.align		4
.L_951:
        /*0060*/ 	.byte	0x03, 0x19
        /*0062*/ 	.short	0x0014


	//----- nvinfo : EIATTR_PARAM_CBANK
	.align		4
        /*0064*/ 	.byte	0x04, 0x0a
        /*0066*/ 	.short	(.L_953 - .L_952)
	.align		4
.L_952:
        /*0068*/ 	.word	index@(.nv.constant0._ZN3mkt6kernel10reduce_minILj2EEEvPdS2_j)
        /*006c*/ 	.short	0x0380
        /*006e*/ 	.short	0x0014


	//----- nvinfo : EIATTR_SW_WAR
	.align		4
.L_953:
        /*0070*/ 	.byte	0x04, 0x36
        /*0072*/ 	.short	(.L_955 - .L_954)
.L_954:
        /*0074*/ 	.word	0x00000008
.L_955:


//--------------------- .nv.info._ZN3mkt6kernel10reduce_minILj4EEEvPdS2_j --------------------------
	.section	.nv.info._ZN3mkt6kernel10reduce_minILj4EEEvPdS2_j,"",@"SHT_CUDA_INFO"
	.sectionflags	@""
	.align	4


	//----- nvinfo : EIATTR_CUDA_API_VERSION
	.align		4
        /*0000*/ 	.byte	0x04, 0x37
        /*0002*/ 	.short	(.L_957 - .L_956)
.L_956:
        /*0004*/ 	.word	0x00000082


	//----- nvinfo : EIATTR_KPARAM_INFO
	.align		4
.L_957:
        /*0008*/ 	.byte	0x04, 0x17
        /*000a*/ 	.short	(.L_959 - .L_958)
.L_958:
        /*000c*/ 	.word	0x00000000
        /*0010*/ 	.short	0x0002
        /*0012*/ 	.short	0x0010
        /*0014*/ 	.byte	0x00, 0xf0, 0x11, 0x00


	//----- nvinfo : EIATTR_KPARAM_INFO
	.align		4
.L_959:
        /*0018*/ 	.byte	0x04, 0x17
        /*001a*/ 	.short	(.L_961 - .L_960)
.L_960:
        /*001c*/ 	.word	0x00000000
        /*0020*/ 	.short	0x0001
        /*0022*/ 	.short	0x0008
        /*0024*/ 	.byte	0x00, 0xf5, 0x21, 0x00


	//----- nvinfo : EIATTR_KPARAM_INFO
	.align		4
.L_961:
        /*0028*/ 	.byte	0x04, 0x17
        /*002a*/ 	.short	(.L_963 - .L_962)
.L_962:
        /*002c*/ 	.word	0x00000000
        /*0030*/ 	.short	0x0000
        /*0032*/ 	.short	0x0000
        /*0034*/ 	.byte	0x00, 0xf5, 0x21, 0x00


	//----- nvinfo : EIATTR_SPARSE_MMA_MASK
	.align		4
.L_963:
        /*0038*/ 	.byte	0x03, 0x50
        /*003a*/ 	.short	0x0000


	//----- nvinfo : EIATTR_MAXREG_COUNT
	.align		4
        /*003c*/ 	.byte	0x03, 0x1b
        /*003e*/ 	.short	0x00ff


	//----- nvinfo : EIATTR_NUM_BARRIERS
	.align		4
        /*0040*/ 	.byte	0x02, 0x4c
        /*0042*/ 	.byte	0x01
	.zero		1


	//----- nvinfo : EIATTR_MERCURY_ISA_VERSION
	.align		4
        /*0044*/ 	.byte	0x03, 0x5f
        /*0046*/ 	.short	0x0101


	//----- nvinfo : EIATTR_VRC_CTA_INIT_COUNT
	.align		4
        /*0048*/ 	.byte	0x02, 0x4a
	.zero		1
	.zero		1


	//----- nvinfo : EIATTR_EXIT_INSTR_OFFSETS
	.align		4
        /*004c*/ 	.byte	0x04, 0x1c
        /*004e*/ 	.short	(.L_965 - .L_964)


	//   ....[0]....
.L_964:
        /*0050*/ 	.word	0x00000450


	//   ....[1]....
        /*0054*/ 	.word	0x000004a0


	//----- nvinfo : EIATTR_CRS_STACK_SIZE
	.align		4
.L_965:
        /*0058*/ 	.byte	0x04, 0x1e
        /*005a*/ 	.short	(.L_967 - .L_966)
.L_966:
        /*005c*/ 	.word	0x00000000


	//----- nvinfo : EIATTR_CBANK_PARAM_SIZE
	.align		4
.L_967:
        /*0060*/ 	.byte	0x03, 0x19
        /*0062*/ 	.short	0x0014


	//----- nvinfo : EIATTR_PARAM_CBANK
	.align		4
        /*0064*/ 	.byte	0x04, 0x0a
        /*0066*/ 	.short	(.L_969 - .L_968)
	.align		4
.L_968:
        /*0068*/ 	.word	index@(.nv.constant0._ZN3mkt6kernel10reduce_minILj4EEEvPdS2_j)
        /*006c*/ 	.short	0x0380
        /*006e*/ 	.short	0x0014


	//----- nvinfo : EIATTR_SW_WAR
	.align		4
.L_969:
        /*0070*/ 	.byte	0x04, 0x36
        /*0072*/ 	.short	(.L_971 - .L_970)
.L_970:
        /*0074*/ 	.word	0x00000008
.L_971:


//--------------------- .nv.info._ZN3mkt6kernel10reduce_minILj8EEEvPdS2_j --------------------------
	.section	.nv.info._ZN3mkt6kernel10reduce_minILj8EEEvPdS2_j,"",@"SHT_CUDA_INFO"
	.sectionflags	@""
	.align	4


	//----- nvinfo : EIATTR_CUDA_API_VERSION
	.align		4
        /*0000*/ 	.byte	0x04, 0x37
        /*0002*/ 	.short	(.L_973 - .L_972)
.L_972:
        /*0004*/ 	.word	0x00000082


	//----- nvinfo : EIATTR_KPARAM_INFO
	.align		4
.L_973:
        /*0008*/ 	.byte	0x04, 0x17
        /*000a*/ 	.short	(.L_975 - .L_974)
.L_974:
        /*000c*/ 	.word	0x00000000
        /*0010*/ 	.short	0x0002
        /*0012*/ 	.short	0x0010
        /*0014*/ 	.byte	0x00, 0xf0, 0x11, 0x00


	//----- nvinfo : EIATTR_KPARAM_INFO
	.align		4
.L_975:
        /*0018*/ 	.byte	0x04, 0x17
        /*001a*/ 	.short	(.L_977 - .L_976)
.L_976:
        /*001c*/ 	.word	0x00000000
        /*0020*/ 	.short	0x0001
        /*0022*/ 	.short	0x0008
        /*0024*/ 	.byte	0x00, 0xf5, 0x21, 0x00


	//----- nvinfo : EIATTR_KPARAM_INFO
	.align		4
.L_977:
        /*0028*/ 	.byte	0x04, 0x17
        /*002a*/ 	.short	(.L_979 - .L_978)
.L_978:
        /*002c*/ 	.word	0x00000000
        /*0030*/ 	.short	0x0000
        /*0032*/ 	.short	0x0000
        /*0034*/ 	.byte	0x00, 0xf5, 0x21, 0x00


	//----- nvinfo : EIATTR_SPARSE_MMA_MASK
	.align		4
.L_979:
        /*0038*/ 	.byte	0x03, 0x50
        /*003a*/ 	.short	0x0000


	//----- nvinfo : EIATTR_MAXREG_COUNT
	.align		4
        /*003c*/ 	.byte	0x03, 0x1b
        /*003e*/ 	.short	0x00ff


	//----- nvinfo : EIATTR_NUM_BARRIERS
	.align		4
        /*0040*/ 	.byte	0x02, 0x4c
        /*0042*/ 	.byte	0x01
	.zero		1


	//----- nvinfo : EIATTR_MERCURY_ISA_VERSION
	.align		4
        /*0044*/ 	.byte	0x03, 0x5f
        /*0046*/ 	.short	0x0101


	//----- nvinfo : EIATTR_VRC_CTA_INIT_COUNT
	.align		4
        /*0048*/ 	.byte	0x02, 0x4a
	.zero		1
	.zero		1


	//----- nvinfo : EIATTR_EXIT_INSTR_OFFSETS
	.align		4
        /*004c*/ 	.byte	0x04, 0x1c
        /*004e*/ 	.short	(.L_981 - .L_980)


	//   ....[0]....
.L_980:
        /*0050*/ 	.word	0x00000510


	//   ....[1]....
        /*0054*/ 	.word	0x00000560


	//----- nvinfo : EIATTR_CRS_STACK_SIZE
	.align		4
.L_981:
        /*0058*/ 	.byte	0x04, 0x1e
        /*005a*/ 	.short	(.L_983 - .L_982)
.L_982:
        /*005c*/ 	.word	0x00000000


	//----- nvinfo : EIATTR_CBANK_PARAM_SIZE
	.align		4
.L_983:
        /*0060*/ 	.byte	0x03, 0x19
        /*0062*/ 	.short	0x0014


	//----- nvinfo : EIATTR_PARAM_CBANK
	.align		4
        /*0064*/ 	.byte	0x04, 0x0a
        /*0066*/ 	.short	(.L_985 - .L_984)
	.align		4
.L_984:
        /*0068*/ 	.word	index@(.nv.constant0._ZN3mkt6kernel10reduce_minILj8EEEvPdS2_j)
        /*006c*/ 	.short	0x0380
        /*006e*/ 	.short	0x0014


	//----- nvinfo : EIATTR_SW_WAR
	.align		4
.L_985:
        /*0070*/ 	.byte	0x04, 0x36
        /*0072*/ 	.short	(.L_987 - .L_986)
.L_986:
        /*0074*/ 	.word	0x00000008
.L_987:


//--------------------- .nv.info._ZN3mkt6kernel10reduce_minILj16EEEvPdS2_j --------------------------
	.section	.nv.info._ZN3mkt6kernel10reduce_minILj16EEEvPdS2_j,"",@"SHT_CUDA_INFO"
	.sectionflags	@""
	.align	4


	//----- nvinfo : EIATTR_CUDA_API_VERSION
	.align		4
        /*0000*/ 	.byte	0x04, 0x37
        /*0002*/ 	.short	(.L_989 - .L_988)
.L_988:
        /*0004*/ 	.word	0x00000082


	//----- nvinfo : EIATTR_KPARAM_INFO
	.align		4
.L_989:
        /*0008*/ 	.byte	0x04, 0x17
        /*000a*/ 	.short	(.L_991 - .L_990)
.L_990:
        /*000c*/ 	.word	0x00000000
        /*0010*/ 	.short	0x0002
        /*0012*/ 	.short	0x0010
        /*0014*/ 	.byte	0x00, 0xf0, 0x11, 0x00


	//----- nvinfo : EIATTR_KPARAM_INFO
	.align		4
.L_991:
        /*0018*/ 	.byte	0x04, 0x17
        /*001a*/ 	.short	(.L_993 - .L_992)
.L_992:
        /*001c*/ 	.word	0x00000000
        /*0020*/ 	.short	0x0001
        /*0022*/ 	.short	0x0008
        /*0024*/ 	.byte	0x00, 0xf5, 0x21, 0x00


	//----- nvinfo : EIATTR_KPARAM_INFO
	.align		4
.L_993:
        /*0028*/ 	.byte	0x04, 0x17
        /*002a*/ 	.short	(.L_995 - .L_994)
.L_994:
        /*002c*/ 	.word	0x00000000
        /*0030*/ 	.short	0x0000
        /*0032*/ 	.short	0x0000
        /*0034*/ 	.byte	0x00, 0xf5, 0x21, 0x00


	//----- nvinfo : EIATTR_SPARSE_MMA_MASK
	.align		4
.L_995:
        /*0038*/ 	.byte	0x03, 0x50
        /*003a*/ 	.short	0x0000


	//----- nvinfo : EIATTR_MAXREG_COUNT
	.align		4
        /*003c*/ 	.byte	0x03, 0x1b
        /*003e*/ 	.short	0x00ff


	//----- nvinfo : EIATTR_NUM_BARRIERS
	.align		4
        /*0040*/ 	.byte	0x02, 0x4c
        /*0042*/ 	.byte	0x01
	.zero		1


	//----- nvinfo : EIATTR_MERCURY_ISA_VERSION
	.align		4
        /*0044*/ 	.byte	0x03, 0x5f
        /*0046*/ 	.short	0x0101


	//----- nvinfo : EIATTR_VRC_CTA_INIT_COUNT
	.align		4
        /*0048*/ 	.byte	0x02, 0x4a
	.zero		1
	.zero		1


	//----- nvinfo : EIATTR_EXIT_INSTR_OFFSETS
	.align		4
        /*004c*/ 	.byte	0x04, 0x1c
        /*004e*/ 	.short	(.L_997 - .L_996)


	//   ....[0]....
.L_996:
        /*0050*/ 	.word	0x000005c0


	//   ....[1]....
        /*0054*/ 	.word	0x00000610


	//----- nvinfo : EIATTR_CRS_STACK_SIZE
	.align		4
.L_997:
        /*0058*/ 	.byte	0x04, 0x1e
        /*005a*/ 	.short	(.L_999 - .L_998)
.L_998:
        /*005c*/ 	.word	0x00000000


	//----- nvinfo : EIATTR_CBANK_PARAM_SIZE
	.align		4
.L_999:
        /*0060*/ 	.byte	0x03, 0x19
        /*0062*/ 	.short	0x0014


	//----- nvinfo : EIATTR_PARAM_CBANK
	.align		4
        /*0064*/ 	.byte	0x04, 0x0a
        /*0066*/ 	.short	(.L_1001 - .L_1000)
	.align		4
.L_1000:
        /*0068*/ 	.word	index@(.nv.constant0._ZN3mkt6kernel10reduce_minILj16EEEvPdS2_j)
        /*006c*/ 	.short	0x0380
        /*006e*/ 	.short	0x0014


	//----- nvinfo : EIATTR_SW_WAR
	.align		4
.L_1001:
        /*0070*/ 	.byte	0x04, 0x36
        /*0072*/ 	.short	(.L_1003 - .L_1002)
.L_1002:
        /*0074*/ 	.word	0x00000008
.L_1003:


//--------------------- .nv.info._ZN3mkt6kernel10reduce_minILj32EEEvPdS2_j --------------------------
	.section	.nv.info._ZN3mkt6kernel10reduce_minILj32EEEvPdS2_j,"",@"SHT_CUDA_INFO"
	.sectionflags	@""
	.align	4


	//----- nvinfo : EIATTR_CUDA_API_VERSION
	.align		4
        /*0000*/ 	.byte	0x04, 0x37
        /*0002*/ 	.short	(.L_1005 - .L_1004)
.L_1004:
        /*0004*/ 	.word	0x00000082


	//----- nvinfo : EIATTR_KPARAM_INFO
	.align		4
.L_1005:
        /*0008*/ 	.byte	0x04, 0x17
        /*000a*/ 	.short	(.L_1007 - .L_1006)
.L_1006:
        /*000c*/ 	.word	0x00000000
        /*0010*/ 	.short	0x0002
        /*0012*/ 	.short	0x0010
        /*0014*/ 	.byte	0x00, 0xf0, 0x11, 0x00


	//----- nvinfo : EIATTR_KPARAM_INFO
	.align		4
.L_1007:
        /*0018*/ 	.byte	0x04, 0x17
        /*001a*/ 	.short	(.L_1009 - .L_1008)
.L_1008:
        /*001c*/ 	.word	0x00000000
        /*0020*/ 	.short	0x0001
        /*0022*/ 	.short	0x0008
        /*0024*/ 	.byte	0x00, 0xf5, 0x21, 0x00


	//----- nvinfo : EIATTR_KPARAM_INFO
	.align		4
.L_1009:
        /*0028*/ 	.byte	0x04, 0x17
        /*002a*/ 	.short	(.L_1011 - .L_1010)
.L_1010:
        /*002c*/ 	.word	0x00000000
        /*0030*/ 	.short	0x0000
        /*0032*/ 	.short	0x0000
        /*0034*/ 	.byte	0x00, 0xf5, 0x21, 0x00


	//----- nvinfo : EIATTR_SPARSE_MMA_MASK
	.align		4
.L_1011:
        /*0038*/ 	.byte	0x03, 0x50
        /*003a*/ 	.short	0x0000


	//----- nvinfo : EIATTR_MAXREG_COUNT
	.align		4
        /*003c*/ 	.byte	0x03, 0x1b
        /*003e*/ 	.short	0x00ff


	//----- nvinfo : EIATTR_NUM_BARRIERS
	.align		4
        /*0040*/ 	.byte	0x02, 0x4c
        /*0042*/ 	.byte	0x01
	.zero		1


	//----- nvinfo : EIATTR_MERCURY_ISA_VERSION
	.align		4
        /*0044*/ 	.byte	0x03, 0x5f
        /*0046*/ 	.short	0x0101


	//----- nvinfo : EIATTR_VRC_CTA_INIT_COUNT
	.align		4
        /*0048*/ 	.byte	0x02, 0x4a
	.zero		1
	.zero		1


	//----- nvinfo : EIATTR_EXIT_INSTR_OFFSETS
	.align		4
        /*004c*/ 	.byte	0x04, 0x1c
        /*004e*/ 	.short	(.L_1013 - .L_1012)


	//   ....[0]....
.L_1012:
        /*0050*/ 	.word	0x00000670


	//   ....[1]....
        /*0054*/ 	.word	0x000006c0


	//----- nvinfo : EIATTR_CRS_STACK_SIZE
	.align		4
.L_1013:
        /*0058*/ 	.byte	0x04, 0x1e
        /*005a*/ 	.short	(.L_1015 - .L_1014)
.L_1014:
        /*005c*/ 	.word	0x00000000


	//----- nvinfo : EIATTR_CBANK_PARAM_SIZE
	.align		4
.L_1015:
        /*0060*/ 	.byte	0x03, 0x19
        /*0062*/ 	.short	0x0014


	//----- nvinfo : EIATTR_PARAM_CBANK
	.align		4
        /*0064*/ 	.byte	0x04, 0x0a
        /*0066*/ 	.short	(.L_1017 - .L_1016)
	.align		4
.L_1016:
        /*0068*/ 	.word	index@(.nv.constant0._ZN3mkt6kernel10reduce_minILj32EEEvPdS2_j)
        /*006c*/ 	.short	0x0380
        /*006e*/ 	.short	0x0014


	//----- nvinfo : EIATTR_SW_WAR
	.align		4
.L_1017:
        /*0070*/ 	.byte	0x04, 0x36
        /*0072*/ 	.short	(.L_1019 - .L_1018)
.L_1018:
        /*0074*/ 	.word	0x00000008
.L_1019:


//--------------------- .nv.info._ZN3mkt6kernel10reduce_minILj64EEEvPdS2_j --------------------------
	.section	.nv.info._ZN3mkt6kernel10reduce_minILj64EEEvPdS2_j,"",@"SHT_CUDA_INFO"
	.sectionflags	@""
	.align	4


	//----- nvinfo : EIATTR_CUDA_API_VERSION
	.align		4
        /*0000*/ 	.byte	0x04, 0x37
        /*0002*/ 	.short	(.L_1021 - .L_1020)
.L_1020:
        /*0004*/ 	.word	0x00000082


	//----- nvinfo : EIATTR_KPARAM_INFO
	.align		4
.L_1021:
        /*0008*/ 	.byte	0x04, 0x17
        /*000a*/ 	.short	(.L_1023 - .L_1022)
.L_1022:
        /*000c*/ 	.word	0x00000000
        /*0010*/ 	.short	0x0002
        /*0012*/ 	.short	0x0010
        /*0014*/ 	.byte	0x00, 0xf0, 0x11, 0x00


	//----- nvinfo : EIATTR_KPARAM_INFO
	.align		4
.L_1023:
        /*0018*/ 	.byte	0x04, 0x17
        /*001a*/ 	.short	(.L_1025 - .L_1024)
.L_1024:
        /*001c*/ 	.word	0x00000000
        /*0020*/ 	.short	0x0001
        /*0022*/ 	.short	0x0008
        /*0024*/ 	.byte	0x00, 0xf5, 0x21, 0x00


	//----- nvinfo : EIATTR_KPARAM_INFO
	.align		4
.L_1025:
        /*0028*/ 	.byte	0x04, 0x17
        /*002a*/ 	.short	(.L_1027 - .L_1026)
.L_1026:
        /*002c*/ 	.word	0x00000000
        /*0030*/ 	.short	0x0000
        /*0032*/ 	.short	0x0000
        /*0034*/ 	.byte	0x00, 0xf5, 0x21, 0x00


	//----- nvinfo : EIATTR_SPARSE_MMA_MASK
	.align		4
.L_1027:
        /*0038*/ 	.byte	0x03, 0x50
        /*003a*/ 	.short	0x0000


	//----- nvinfo : EIATTR_MAXREG_COUNT
	.align		4
        /*003c*/ 	.byte	0x03, 0x1b
        /*003e*/ 	.short	0x00ff


	//----- nvinfo : EIATTR_NUM_BARRIERS
	.align		4
        /*0040*/ 	.byte	0x02, 0x4c
        /*0042*/ 	.byte	0x01
	.zero		1


	//----- nvinfo : EIATTR_MERCURY_ISA_VERSION
	.align		4
        /*0044*/ 	.byte	0x03, 0x5f
        /*0046*/ 	.short	0x0101


	//----- nvinfo : EIATTR_VRC_CTA_INIT_COUNT
	.align		4
        /*0048*/ 	.byte	0x02, 0x4a
	.zero		1
	.zero		1


	//----- nvinfo : EIATTR_EXIT_INSTR_OFFSETS
	.align		4
        /*004c*/ 	.byte	0x04, 0x1c
        /*004e*/ 	.short	(.L_1029 - .L_1028)


	//   ....[0]....
.L_1028:
        /*0050*/ 	.word	0x00000720


	//   ....[1]....
        /*0054*/ 	.word	0x00000770


	//----- nvinfo : EIATTR_CRS_STACK_SIZE
	.align		4
.L_1029:
        /*0058*/ 	.byte	0x04, 0x1e
        /*005a*/ 	.short	(.L_1031 - .L_1030)
.L_1030:
        /*005c*/ 	.word	0x00000000


	//----- nvinfo : EIATTR_CBANK_PARAM_SIZE
	.align		4
.L_1031:
        /*0060*/ 	.byte	0x03, 0x19
        /*0062*/ 	.short	0x0014


	//----- nvinfo : EIATTR_PARAM_CBANK
	.align		4
        /*0064*/ 	.byte	0x04, 0x0a
        /*0066*/ 	.short	(.L_1033 - .L_1032)
	.align		4
.L_1032:
        /*0068*/ 	.word	index@(.nv.constant0._ZN3mkt6kernel10reduce_minILj64EEEvPdS2_j)
        /*006c*/ 	.short	0x0380
        /*006e*/ 	.short	0x0014


	//----- nvinfo : EIATTR_SW_WAR
	.align		4
.L_1033:
        /*0070*/ 	.byte	0x04, 0x36
        /*0072*/ 	.short	(.L_1035 - .L_1034)
.L_1034:
        /*0074*/ 	.word	0x00000008
.L_1035:


//--------------------- .nv.info._ZN3mkt6kernel10reduce_minILj128EEEvPdS2_j --------------------------
	.section	.nv.info._ZN3mkt6kernel10reduce_minILj128EEEvPdS2_j,"",@"SHT_CUDA_INFO"
	.sectionflags	@""
	.align	4


	//----- nvinfo : EIATTR_CUDA_API_VERSION
	.align		4
        /*0000*/ 	.byte	0x04, 0x37
        /*0002*/ 	.short	(.L_1037 - .L_1036)
.L_1036:
        /*0004*/ 	.word	0x00000082


	//----- nvinfo : EIATTR_KPARAM_INFO
	.align		4
.L_1037:
        /*0008*/ 	.byte	0x04, 0x17
        /*000a*/ 	.short	(.L_1039 - .L_1038)
.L_1038:
        /*000c*/ 	.word	0x00000000
        /*0010*/ 	.short	0x0002
        /*0012*/ 	.short	0x0010
        /*0014*/ 	.byte	0x00, 0xf0, 0x11, 0x00


	//----- nvinfo : EIATTR_KPARAM_INFO
	.align		4
.L_1039:
        /*0018*/ 	.byte	0x04, 0x17
        /*001a*/ 	.short	(.L_1041 - .L_1040)
.L_1040:
        /*001c*/ 	.word	0x00000000
        /*0020*/ 	.short	0x0001
        /*0022*/ 	.short	0x0008
        /*0024*/ 	.byte	0x00, 0xf5, 0x21, 0x00


	//----- nvinfo : EIATTR_KPARAM_INFO
	.align		4
.L_1041:
        /*0028*/ 	.byte	0x04, 0x17
        /*002a*/ 	.short	(.L_1043 - .L_1042)
.L_1042:
        /*002c*/ 	.word	0x00000000
        /*0030*/ 	.short	0x0000
        /*0032*/ 	.short	0x0000
        /*0034*/ 	.byte	0x00, 0xf5, 0x21, 0x00


	//----- nvinfo : EIATTR_SPARSE_MMA_MASK
	.align		4
.L_1043:
        /*0038*/ 	.byte	0x03, 0x50
        /*003a*/ 	.short	0x0000


	//----- nvinfo : EIATTR_MAXREG_COUNT
	.align		4
        /*003c*/ 	.byte	0x03, 0x1b
        /*003e*/ 	.short	0x00ff


	//----- nvinfo : EIATTR_NUM_BARRIERS
	.align		4
        /*0040*/ 	.byte	0x02, 0x4c
        /*0042*/ 	.byte	0x01
	.zero		1


	//----- nvinfo : EIATTR_MERCURY_ISA_VERSION
	.align		4
        /*0044*/ 	.byte	0x03, 0x5f
        /*0046*/ 	.short	0x0101


	//----- nvinfo : EIATTR_VRC_CTA_INIT_COUNT
	.align		4
        /*0048*/ 	.byte	0x02, 0x4a
	.zero		1
	.zero		1


	//----- nvinfo : EIATTR_EXIT_INSTR_OFFSETS
	.align		4
        /*004c*/ 	.byte	0x04, 0x1c
        /*004e*/ 	.short	(.L_1045 - .L_1044)


	//   ....[0]....
.L_1044:
        /*0050*/ 	.word	0x000007d0


	//   ....[1]....
        /*0054*/ 	.word	0x00000820


	//----- nvinfo : EIATTR_CRS_STACK_SIZE
	.align		4
.L_1045:
        /*0058*/ 	.byte	0x04, 0x1e
        /*005a*/ 	.short	(.L_1047 - .L_1046)
.L_1046:
        /*005c*/ 	.word	0x00000000


	//----- nvinfo : EIATTR_CBANK_PARAM_SIZE
	.align		4
.L_1047:
        /*0060*/ 	.byte	0x03, 0x19
        /*0062*/ 	.short	0x0014


	//----- nvinfo : EIATTR_PARAM_CBANK
	.align		4
        /*0064*/ 	.byte	0x04, 0x0a
        /*0066*/ 	.short	(.L_1049 - .L_1048)
	.align		4
.L_1048:
        /*0068*/ 	.word	index@(.nv.constant0._ZN3mkt6kernel10reduce_minILj128EEEvPdS2_j)
        /*006c*/ 	.short	0x0380
        /*006e*/ 	.short	0x0014


	//----- nvinfo : EIATTR_SW_WAR
	.align		4
.L_1049:
        /*0070*/ 	.byte	0x04, 0x36
        /*0072*/ 	.short	(.L_1051 - .L_1050)
.L_1050:
        /*0074*/ 	.word	0x00000008
.L_1051:


//--------------------- .nv.info._ZN3mkt6kernel10reduce_minILj256EEEvPdS2_j --------------------------
	.section	.nv.info._ZN3mkt6kernel10reduce_minILj256EEEvPdS2_j,"",@"SHT_CUDA_INFO"
	.sectionflags	@""
	.align	4


	//----- nvinfo : EIATTR_CUDA_API_VERSION
	.align		4
        /*0000*/ 	.byte	0x04, 0x37
        /*0002*/ 	.short	(.L_1053 - .L_1052)
.L_1052:
        /*0004*/ 	.word	0x00000082


	//----- nvinfo : EIATTR_KPARAM_INFO
	.align		4
.L_1053:
        /*0008*/ 	.byte	0x04, 0x17
        /*000a*/ 	.short	(.L_1055 - .L_1054)
.L_1054:
        /*000c*/ 	.word	0x00000000
        /*0010*/ 	.short	0x0002
        /*0012*/ 	.short	0x0010
        /*0014*/ 	.byte	0x00, 0xf0, 0x11, 0x00


	//----- nvinfo : EIATTR_KPARAM_INFO
	.align		4
.L_1055:
        /*0018*/ 	.byte	0x04, 0x17
        /*001a*/ 	.short	(.L_1057 - .L_1056)
.L_1056:
        /*001c*/ 	.word	0x00000000
        /*0020*/ 	.short	0x0001
        /*0022*/ 	.short	0x0008
        /*0024*/ 	.byte	0x00, 0xf5, 0x21, 0x00


	//----- nvinfo : EIATTR_KPARAM_INFO
	.align		4
.L_1057:
        /*0028*/ 	.byte	0x04, 0x17
        /*002a*/ 	.short	(.L_1059 - .L_1058)
.L_1058:
        /*002c*/ 	.word	0x00000000
        /*0030*/ 	.short	0x0000
        /*0032*/ 	.short	0x0000
        /*0034*/ 	.byte	0x00, 0xf5, 0x21, 0x00


	//----- nvinfo : EIATTR_SPARSE_MMA_MASK
	.align		4
.L_1059:
        /*0038*/ 	.byte	0x03, 0x50
        /*003a*/ 	.short	0x0000


	//----- nvinfo : EIATTR_MAXREG_COUNT
	.align		4
        /*003c*/ 	.byte	0x03, 0x1b
        /*003e*/ 	.short	0x00ff


	//----- nvinfo : EIATTR_NUM_BARRIERS
	.align		4
        /*0040*/ 	.byte	0x02, 0x4c
        /*0042*/ 	.byte	0x01
	.zero		1


	//----- nvinfo : EIATTR_MERCURY_ISA_VERSION
	.align		4
        /*0044*/ 	.byte	0x03, 0x5f
        /*0046*/ 	.short	0x0101


	//----- nvinfo : EIATTR_VRC_CTA_INIT_COUNT
	.align		4
        /*0048*/ 	.byte	0x02, 0x4a
	.zero		1
	.zero		1


	//----- nvinfo : EIATTR_EXIT_INSTR_OFFSETS
	.align		4
        /*004c*/ 	.byte	0x04, 0x1c
        /*004e*/ 	.short	(.L_1061 - .L_1060)


	//   ....[0]....
.L_1060:
        /*0050*/ 	.word	0x00000880


	//   ....[1]....
        /*0054*/ 	.word	0x000008d0


	//----- nvinfo : EIATTR_CRS_STACK_SIZE
	.align		4
.L_1061:
        /*0058*/ 	.byte	0x04, 0x1e
        /*005a*/ 	.short	(.L_1063 - .L_1062)
.L_1062:
        /*005c*/ 	.word	0x00000000


	//----- nvinfo : EIATTR_CBANK_PARAM_SIZE
	.align		4
.L_1063:
        /*0060*/ 	.byte	0x03, 0x19
        /*0062*/ 	.short	0x0014


	//----- nvinfo : EIATTR_PARAM_CBANK
	.align		4
        /*0064*/ 	.byte	0x04, 0x0a
        /*0066*/ 	.short	(.L_1065 - .L_1064)
	.align		4
.L_1064:
        /*0068*/ 	.word	index@(.nv.constant0._ZN3mkt6kernel10reduce_minILj256EEEvPdS2_j)
        /*006c*/ 	.short	0x0380
        /*006e*/ 	.short	0x0014


	//----- nvinfo : EIATTR_SW_WAR
	.align		4
.L_1065:
        /*0070*/ 	.byte	0x04, 0x36
        /*0072*/ 	.short	(.L_1067 - .L_1066)
.L_1066:
        /*0074*/ 	.word	0x00000008
.L_1067:


//--------------------- .nv.info._ZN3mkt6kernel10reduce_minILj512EEEvPdS2_j --------------------------
	.section	.nv.info._ZN3mkt6kernel10reduce_minILj512EEEvPdS2_j,"",@"SHT_CUDA_INFO"
	.sectionflags	@""
	.align	4


	//----- nvinfo : EIATTR_CUDA_API_VERSION
	.align		4
        /*0000*/ 	.byte	0x04, 0x37
        /*0002*/ 	.short	(.L_1069 - .L_1068)
.L_1068:
        /*0004*/ 	.word	0x00000082


	//----- nvinfo : EIATTR_KPARAM_INFO
	.align		4
.L_1069:
        /*0008*/ 	.byte	0x04, 0x17
        /*000a*/ 	.short	(.L_1071 - .L_1070)
.L_1070:
        /*000c*/ 	.word	0x00000000
        /*0010*/ 	.short	0x0002
        /*0012*/ 	.short	0x0010
        /*0014*/ 	.byte	0x00, 0xf0, 0x11, 0x00


	//----- nvinfo : EIATTR_KPARAM_INFO
	.align		4
.L_1071:
        /*0018*/ 	.byte	0x04, 0x17
        /*001a*/ 	.short	(.L_1073 - .L_1072)
.L_1072:
        /*001c*/ 	.word	0x00000000
        /*0020*/ 	.short	0x0001
        /*0022*/ 	.short	0x0008
        /*0024*/ 	.byte	0x00, 0xf5, 0x21, 0x00


	//----- nvinfo : EIATTR_KPARAM_INFO
	.align		4
.L_1073:
        /*0028*/ 	.byte	0x04, 0x17
        /*002a*/ 	.short	(.L_1075 - .L_1074)
.L_1074:
        /*002c*/ 	.word	0x00000000
        /*0030*/ 	.short	0x0000
        /*0032*/ 	.short	0x0000
        /*0034*/ 	.byte	0x00, 0xf5, 0x21, 0x00


	//----- nvinfo : EIATTR_SPARSE_MMA_MASK
	.align		4
.L_1075:
        /*0038*/ 	.byte	0x03, 0x50
        /*003a*/ 	.short	0x0000


	//----- nvinfo : EIATTR_MAXREG_COUNT
	.align		4
        /*003c*/ 	.byte	0x03, 0x1b
        /*003e*/ 	.short	0x00ff


	//----- nvinfo : EIATTR_NUM_BARRIERS
	.align		4
        /*0040*/ 	.byte	0x02, 0x4c
        /*0042*/ 	.byte	0x01
	.zero		1


	//----- nvinfo : EIATTR_MERCURY_ISA_VERSION
	.align		4
        /*0044*/ 	.byte	0x03, 0x5f
        /*0046*/ 	.short	0x0101


	//----- nvinfo : EIATTR_VRC_CTA_INIT_COUNT
	.align		4
        /*0048*/ 	.byte	0x02, 0x4a
	.zero		1
	.zero		1


	//----- nvinfo : EIATTR_EXIT_INSTR_OFFSETS
	.align		4
        /*004c*/ 	.byte	0x04, 0x1c
        /*004e*/ 	.short	(.L_1077 - .L_1076)


	//   ....[0]....
.L_1076:
        /*0050*/ 	.word	0x00000930


	//   ....[1]....
        /*0054*/ 	.word	0x00000980


	//----- nvinfo : EIATTR_CRS_STACK_SIZE
	.align		4
.L_1077:
        /*0058*/ 	.byte	0x04, 0x1e
        /*005a*/ 	.short	(.L_1079 - .L_1078)
.L_1078:
        /*005c*/ 	.word	0x00000000


	//----- nvinfo : EIATTR_CBANK_PARAM_SIZE
	.align		4
.L_1079:
        /*0060*/ 	.byte	0x03, 0x19
        /*0062*/ 	.short	0x0014


	//----- nvinfo : EIATTR_PARAM_CBANK
	.align		4
        /*0064*/ 	.byte	0x04, 0x0a
        /*0066*/ 	.short	(.L_1081 - .L_1080)
	.align		4
.L_1080:
        /*0068*/ 	.word	index@(.nv.constant0._ZN3mkt6kernel10reduce_minILj512EEEvPdS2_j)
        /*006c*/ 	.short	0x0380
        /*006e*/ 	.short	0x0014


	//----- nvinfo : EIATTR_SW_WAR
	.align		4
.L_1081:
        /*0070*/ 	.byte	0x04, 0x36
        /*0072*/ 	.short	(.L_1083 - .L_1082)
.L_1082:
        /*0074*/ 	.word	0x00000008
.L_1083:


//--------------------- .nv.info._ZN3mkt6kernel10reduce_minILj1024EEEvPdS2_j --------------------------
	.section	.nv.info._ZN3mkt6kernel10reduce_minILj1024EEEvPdS2_j,"",@"SHT_CUDA_INFO"
	.sectionflags	@""
	.align	4


	//----- nvinfo : EIATTR_CUDA_API_VERSION
	.align		4
        /*0000*/ 	.byte	0x04, 0x37
        /*0002*/ 	.short	(.L_1085 - .L_1084)
.L_1084:
        /*0004*/ 	.word	0x00000082


	//----- nvinfo : EIATTR_KPARAM_INFO
	.align		4
.L_1085:
        /*0008*/ 	.byte	0x04, 0x17
        /*000a*/ 	.short	(.L_1087 - .L_1086)
.L_1086:
        /*000c*/ 	.word	0x00000000
        /*0010*/ 	.short	0x0002
        /*0012*/ 	.short	0x0010
        /*0014*/ 	.byte	0x00, 0xf0, 0x11, 0x00


	//----- nvinfo : EIATTR_KPARAM_INFO
	.align		4
.L_1087:
        /*0018*/ 	.byte	0x04, 0x17
        /*001a*/ 	.short	(.L_1089 - .L_1088)
.L_1088:
        /*001c*/ 	.word	0x00000000
        /*0020*/ 	.short	0x0001
        /*0022*/ 	.short	0x0008
        /*0024*/ 	.byte	0x00, 0xf5, 0x21, 0x00


	//----- nvinfo : EIATTR_KPARAM_INFO
	.align		4
.L_1089:
        /*0028*/ 	.byte	0x04, 0x17
        /*002a*/ 	.short	(.L_1091 - .L_1090)
.L_1090:
        /*002c*/ 	.word	0x00000000
        /*0030*/ 	.short	0x0000
        /*0032*/ 	.short	0x0000
        /*0034*/ 	.byte	0x00, 0xf5, 0x21, 0x00


	//----- nvinfo : EIATTR_SPARSE_MMA_MASK
	.align		4
.L_1091:
        /*0038*/ 	.byte	0x03, 0x50
        /*003a*/ 	.short	0x0000


	//----- nvinfo : EIATTR_MAXREG_COUNT
	.align		4
        /*003c*/ 	.byte	0x03, 0x1b
        /*003e*/ 	.short	0x00ff


	//----- nvinfo : EIATTR_NUM_BARRIERS
	.align		4
        /*0040*/ 	.byte	0x02, 0x4c
        /*0042*/ 	.byte	0x01
	.zero		1


	//----- nvinfo : EIATTR_MERCURY_ISA_VERSION
	.align		4
        /*0044*/ 	.byte	0x03, 0x5f
        /*0046*/ 	.short	0x0101


	//----- nvinfo : EIATTR_VRC_CTA_INIT_COUNT
	.align		4
        /*0048*/ 	.byte	0x02, 0x4a
	.zero		1
	.zero		1


	//----- nvinfo : EIATTR_EXIT_INSTR_OFFSETS
	.align		4
        /*004c*/ 	.byte	0x04, 0x1c
        /*004e*/ 	.short	(.L_1093 - .L_1092)


	//   ....[0]....
.L_1092:
        /*0050*/ 	.word	0x000009f0


	//   ....[1]....
        /*0054*/ 	.word	0x00000a40


	//----- nvinfo : EIATTR_CRS_STACK_SIZE
	.align		4
.L_1093:
        /*0058*/ 	.byte	0x04, 0x1e
        /*005a*/ 	.short	(.L_1095 - .L_1094)
.L_1094:
        /*005c*/ 	.word	0x00000000


	//----- nvinfo : EIATTR_CBANK_PARAM_SIZE
	.align		4
.L_1095:
        /*0060*/ 	.byte	0x03, 0x19
        /*0062*/ 	.short	0x0014


	//----- nvinfo : EIATTR_PARAM_CBANK
	.align		4
        /*0064*/ 	.byte	0x04, 0x0a
        /*0066*/ 	.short	(.L_1097 - .L_1096)
	.align		4
.L_1096:
        /*0068*/ 	.word	index@(.nv.constant0._ZN3mkt6kernel10reduce_minILj1024EEEvPdS2_j)
        /*006c*/ 	.short	0x0380
        /*006e*/ 	.short	0x0014


	//----- nvinfo : EIATTR_SW_WAR
	.align		4
.L_1097:
        /*0070*/ 	.byte	0x04, 0x36
        /*0072*/ 	.short	(.L_1099 - .L_1098)
.L_1098:
        /*0074*/ 	.word	0x00000008
.L_1099:


//--------------------- .nv.info._ZN3mkt6kernel10reduce_minILj1EEEvPfS2_j --------------------------
	.section	.nv.info._ZN3mkt6kernel10reduce_minILj1EEEvPfS2_j,"",@"SHT_CUDA_INFO"
	.sectionflags	@""
	.align	4


	//----- nvinfo : EIATTR_CUDA_API_VERSION
	.align		4
        /*0000*/ 	.byte	0x04, 0x37
        /*0002*/ 	.short	(.L_1101 - .L_1100)
.L_1100:
        /*0004*/ 	.word	0x00000082


	//----- nvinfo : EIATTR_KPARAM_INFO
	.align		4
.L_1101:
        /*0008*/ 	.byte	0x04, 0x17
        /*000a*/ 	.short	(.L_1103 - .L_1102)
.L_1102:
        /*000c*/ 	.word	0x00000000
        /*0010*/ 	.short	0x0002
        /*0012*/ 	.short	0x0010
        /*0014*/ 	.byte	0x00, 0xf0, 0x11, 0x00


	//----- nvinfo : EIATTR_KPARAM_INFO
	.align		4
.L_1103:
        /*0018*/ 	.byte	0x04, 0x17
        /*001a*/ 	.short	(.L_1105 - .L_1104)
.L_1104:
        /*001c*/ 	.word	0x00000000
        /*0020*/ 	.short	0x0001
        /*0022*/ 	.short	0x0008
        /*0024*/ 	.byte	0x00, 0xf5, 0x21, 0x00


	//----- nvinfo : EIATTR_KPARAM_INFO
	.align		4
.L_1105:
        /*0028*/ 	.byte	0x04, 0x17
        /*002a*/ 	.short	(.L_1107 - .L_1106)
.L_1106:
        /*002c*/ 	.word	0x00000000
        /*0030*/ 	.short	0x0000
        /*0032*/ 	.short	0x0000
        /*0034*/ 	.byte	0x00, 0xf5, 0x21, 0x00


	//----- nvinfo : EIATTR_SPARSE_MMA_MASK
	.align		4
.L_1107:
        /*0038*/ 	.byte	0x03, 0x50
        /*003a*/ 	.short	0x0000


	//----- nvinfo : EIATTR_MAXREG_COUNT
	.align		4
        /*003c*/ 	.byte	0x03, 0x1b
        /*003e*/ 	.short	0x00ff


	//----- nvinfo : EIATTR_NUM_BARRIERS
	.align		4
        /*0040*/ 	.byte	0x02, 0x4c
        /*0042*/ 	.byte	0x01
	.zero		1


	//----- nvinfo : EIATTR_MERCURY_ISA_VERSION
	.align		4
        /*0044*/ 	.byte	0x03, 0x5f
        /*0046*/ 	.short	0x0101


	//----- nvinfo : EIATTR_VRC_CTA_INIT_COUNT
	.align		4
        /*0048*/ 	.byte	0x02, 0x4a
	.zero		1
	.zero		1


	//----- nvinfo : EIATTR_EXIT_INSTR_OFFSETS
	.align		4
        /*004c*/ 	.byte	0x04, 0x1c
        /*004e*/ 	.short	(.L_1109 - .L_1108)


	//   ....[0]....
.L_1108:
        /*0050*/ 	.word	0x00000280


	//   ....[1]....
        /*0054*/ 	.word	0x000002d0


	//----- nvinfo : EIATTR_CRS_STACK_SIZE
	.align		4
.L_1109:
        /*0058*/ 	.byte	0x04, 0x1e
        /*005a*/ 	.short	(.L_1111 - .L_1110)
.L_1110:
        /*005c*/ 	.word	0x00000000


	//----- nvinfo : EIATTR_CBANK_PARAM_SIZE
	.align		4
.L_1111:
        /*0060*/ 	.byte	0x03, 0x19
        /*0062*/ 	.short	0x0014


	//----- nvinfo : EIATTR_PARAM_CBANK
	.align		4
        /*0064*/ 	.byte	0x04, 0x0a
        /*0066*/ 	.short	(.L_1113 - .L_1112)
	.align		4
.L_1112:
        /*0068*/ 	.word	index@(.nv.constant0._ZN3mkt6kernel10reduce_minILj1EEEvPfS2_j)
        /*006c*/ 	.short	0x0380
        /*006e*/ 	.short	0x0014


	//----- nvinfo : EIATTR_SW_WAR
	.align		4
.L_1113:
        /*0070*/ 	.byte	0x04, 0x36
        /*0072*/ 	.short	(.L_1115 - .L_1114)
.L_1114:
        /*0074*/ 	.word	0x00000008
.L_1115:


//--------------------- .nv.info._ZN3mkt6kernel10reduce_minILj2EEEvPfS2_j --------------------------
	.section	.nv.info._ZN3mkt6kernel10reduce_minILj2EEEvPfS2_j,"",@"SHT_CUDA_INFO"
	.sectionflags	@""
	.align	4


	//----- nvinfo : EIATTR_CUDA_API_VERSION
	.align		4
        /*0000*/ 	.byte	0x04, 0x37
        /*0002*/ 	.short	(.L_1117 - .L_1116)
.L_1116:
        /*0004*/ 	.word	0x00000082


	//----- nvinfo : EIATTR_KPARAM_INFO
	.align		4
.L_1117:
        /*0008*/ 	.byte	0x04, 0x17
        /*000a*/ 	.short	(.L_1119 - .L_1118)
.L_1118:
        /*000c*/ 	.word	0x00000000
        /*0010*/ 	.short	0x0002
        /*0012*/ 	.short	0x0010
        /*0014*/ 	.byte	0x00, 0xf0, 0x11, 0x00


	//----- nvinfo : EIATTR_KPARAM_INFO
	.align		4
.L_1119:
        /*0018*/ 	.byte	0x04, 0x17
        /*001a*/ 	.short	(.L_1121 - .L_1120)
.L_1120:
        /*001c*/ 	.word	0x00000000
        /*0020*/ 	.short	0x0001
        /*0022*/ 	.short	0x0008
        /*0024*/ 	.byte	0x00, 0xf5, 0x21, 0x00


	//----- nvinfo : EIATTR_KPARAM_INFO
	.align		4
.L_1121:
        /*0028*/ 	.byte	0x04, 0x17
        /*002a*/ 	.short	(.L_1123 - .L_1122)
.L_1122:
        /*002c*/ 	.word	0x00000000
        /*0030*/ 	.short	0x0000
        /*0032*/ 	.short	0x0000
        /*0034*/ 	.byte	0x00, 0xf5, 0x21, 0x00


	//----- nvinfo : EIATTR_SPARSE_MMA_MASK
	.align		4
.L_1123:
        /*0038*/ 	.byte	0x03, 0x50
        /*003a*/ 	.short	0x0000


	//----- nvinfo : EIATTR_MAXREG_COUNT
	.align		4
        /*003c*/ 	.byte	0x03, 0x1b
        /*003e*/ 	.short	0x00ff


	//----- nvinfo : EIATTR_NUM_BARRIERS
	.align		4
        /*0040*/ 	.byte	0x02, 0x4c
        /*0042*/ 	.byte	0x01
	.zero		1


	//----- nvinfo : EIATTR_MERCURY_ISA_VERSION
	.align		4
        /*0044*/ 	.byte	0x03, 0x5f
        /*0046*/ 	.short	0x0101


	//----- nvinfo : EIATTR_VRC_CTA_INIT_COUNT
	.align		4
        /*0048*/ 	.byte	0x02, 0x4a
	.zero		1
	.zero		1


	//----- nvinfo : EIATTR_EXIT_INSTR_OFFSETS
	.align		4
        /*004c*/ 	.byte	0x04, 0x1c
        /*004e*/ 	.short	(.L_1125 - .L_1124)


	//   ....[0]....
.L_1124:
        /*0050*/ 	.word	0x000002b0


	//   ....[1]....
        /*0054*/ 	.word	0x00000300


	//----- nvinfo : EIATTR_CRS_STACK_SIZE
	.align		4
.L_1125:
        /*0058*/ 	.byte	0x04, 0x1e
        /*005a*/ 	.short	(.L_1127 - .L_1126)
.L_1126:
        /*005c*/ 	.word	0x00000000


	//----- nvinfo : EIATTR_CBANK_PARAM_SIZE
	.align		4
.L_1127:
        /*0060*/ 	.byte	0x03, 0x19
        /*0062*/ 	.short	0x0014


	//----- nvinfo : EIATTR_PARAM_CBANK
	.align		4
        /*0064*/ 	.byte	0x04, 0x0a
        /*0066*/ 	.short	(.L_1129 - .L_1128)
	.align		4
.L_1128:
        /*0068*/ 	.word	index@(.nv.constant0._ZN3mkt6kernel10reduce_minILj2EEEvPfS2_j)
        /*006c*/ 	.short	0x0380
        /*006e*/ 	.short	0x0014


	//----- nvinfo : EIATTR_SW_WAR
	.align		4
.L_1129:
        /*0070*/ 	.byte	0x04, 0x36
        /*0072*/ 	.short	(.L_1131 - .L_1130)
.L_1130:
        /*0074*/ 	.word	0x00000008
.L_1131:


//--------------------- .nv.info._ZN3mkt6kernel10reduce_minILj4EEEvPfS2_j --------------------------
	.section	.nv.info._ZN3mkt6kernel10reduce_minILj4EEEvPfS2_j,"",@"SHT_CUDA_INFO"
	.sectionflags	@""
	.align	4


	//----- nvinfo : EIATTR_CUDA_API_VERSION
	.align		4
        /*0000*/ 	.byte	0x04, 0x37
        /*0002*/ 	.short	(.L_1133 - .L_1132)
.L_1132:
        /*0004*/ 	.word	0x00000082


	//----- nvinfo : EIATTR_KPARAM_INFO
	.align		4
.L_1133:
        /*0008*/ 	.byte	0x04, 0x17
        /*000a*/ 	.short	(.L_1135 - .L_1134)
.L_1134:
        /*000c*/ 	.word	0x00000000
        /*0010*/ 	.short	0x0002
        /*0012*/ 	.short	0x0010
        /*0014*/ 	.byte	0x00, 0xf0, 0x11, 0x00


	//----- nvinfo : EIATTR_KPARAM_INFO
	.align		4
.L_1135:
        /*0018*/ 	.byte	0x04, 0x17
        /*001a*/ 	.short	(.L_1137 - .L_1136)
.L_1136:
        /*001c*/ 	.word	0x00000000
        /*0020*/ 	.short	0x0001
        /*0022*/ 	.short	0x0008
        /*0024*/ 	.byte	0x00, 0xf5, 0x21, 0x00


	//----- nvinfo : EIATTR_KPARAM_INFO
	.align		4
.L_1137:
        /*0028*/ 	.byte	0x04, 0x17
        /*002a*/ 	.short	(.L_1139 - .L_1138)
.L_1138:
        /*002c*/ 	.word	0x00000000
        /*0030*/ 	.short	0x0000
        /*0032*/ 	.short	0x0000
        /*0034*/ 	.byte	0x00, 0xf5, 0x21, 0x00


	//----- nvinfo : EIATTR_SPARSE_MMA_MASK
	.align		4
.L_1139:
        /*0038*/ 	.byte	0x03, 0x50
        /*003a*/ 	.short	0x0000


	//----- nvinfo : EIATTR_MAXREG_COUNT
	.align		4
        /*003c*/ 	.byte	0x03, 0x1b
        /*003e*/ 	.short	0x00ff


	//----- nvinfo : EIATTR_NUM_BARRIERS
	.align		4
        /*0040*/ 	.byte	0x02, 0x4c
        /*0042*/ 	.byte	0x01
	.zero		1


	//----- nvinfo : EIATTR_MERCURY_ISA_VERSION
	.align		4
        /*0044*/ 	.byte	0x03, 0x5f
        /*0046*/ 	.short	0x0101


	//----- nvinfo : EIATTR_VRC_CTA_INIT_COUNT
	.align		4
        /*0048*/ 	.byte	0x02, 0x4a
	.zero		1
	.zero		1


	//----- nvinfo : EIATTR_EXIT_INSTR_OFFSETS
	.align		4
        /*004c*/ 	.byte	0x04, 0x1c
        /*004e*/ 	.short	(.L_1141 - .L_1140)


	//   ....[0]....
.L_1140:
        /*0050*/ 	.word	0x00000300


	//   ....[1]....
        /*0054*/ 	.word	0x00000350


	//----- nvinfo : EIATTR_CRS_STACK_SIZE
	.align		4
.L_1141:
        /*0058*/ 	.byte	0x04, 0x1e
        /*005a*/ 	.short	(.L_1143 - .L_1142)
.L_1142:
        /*005c*/ 	.word	0x00000000


	//----- nvinfo : EIATTR_CBANK_PARAM_SIZE
	.align		4
.L_1143:
        /*0060*/ 	.byte	0x03, 0x19
        /*0062*/ 	.short	0x0014


	//----- nvinfo : EIATTR_PARAM_CBANK
	.align		4
        /*0064*/ 	.byte	0x04, 0x0a
        /*0066*/ 	.short	(.L_1145 - .L_1144)
	.align		4
.L_1144:
        /*0068*/ 	.word	index@(.nv.constant0._ZN3mkt6kernel10reduce_minILj4EEEvPfS2_j)
        /*006c*/ 	.short	0x0380
        /*006e*/ 	.short	0x0014


	//----- nvinfo : EIATTR_SW_WAR
	.align		4
.L_1145:
        /*0070*/ 	.byte	0x04, 0x36
        /*0072*/ 	.short	(.L_1147 - .L_1146)
.L_1146:
        /*0074*/ 	.word	0x00000008
.L_1147:


//--------------------- .nv.info._ZN3mkt6kernel10reduce_minILj8EEEvPfS2_j --------------------------
	.section	.nv.info._ZN3mkt6kernel10reduce_minILj8EEEvPfS2_j,"",@"SHT_CUDA_INFO"
	.sectionflags	@""
	.align	4


	//----- nvinfo : EIATTR_CUDA_API_VERSION
	.align		4
        /*0000*/ 	.byte	0x04, 0x37
        /*0002*/ 	.short	(.L_1149 - .L_1148)
.L_1148:
        /*0004*/ 	.word	0x00000082


	//----- nvinfo : EIATTR_KPARAM_INFO
	.align		4
.L_1149:
        /*0008*/ 	.byte	0x04, 0x17
        /*000a*/ 	.short	(.L_1151 - .L_1150)
.L_1150:
        /*000c*/ 	.word	0x00000000
        /*0010*/ 	.short	0x0002
        /*0012*/ 	.short	0x0010
        /*0014*/ 	.byte	0x00, 0xf0, 0x11, 0x00


	//----- nvinfo : EIATTR_KPARAM_INFO
	.align		4
.L_1151:
        /*0018*/ 	.byte	0x04, 0x17
        /*001a*/ 	.short	(.L_1153 - .L_1152)
.L_1152:
        /*001c*/ 	.word	0x00000000
        /*0020*/ 	.short	0x0001
        /*0022*/ 	.short	0x0008
        /*0024*/ 	.byte	0x00, 0xf5, 0x21, 0x00


	//----- nvinfo : EIATTR_KPARAM_INFO
	.align		4
.L_1153:
        /*0028*/ 	.byte	0x04, 0x17
        /*002a*/ 	.short	(.L_1155 - .L_1154)
.L_1154:
        /*002c*/ 	.word	0x00000000
        /*0030*/ 	.short	0x0000
        /*0032*/ 	.short	0x0000
        /*0034*/ 	.byte	0x00, 0xf5, 0x21, 0x00


	//----- nvinfo : EIATTR_SPARSE_MMA_MASK
	.align		4
.L_1155:
        /*0038*/ 	.byte	0x03, 0x50
        /*003a*/ 	.short	0x0000


	//----- nvinfo : EIATTR_MAXREG_COUNT
	.align		4
        /*003c*/ 	.byte	0x03, 0x1b
        /*003e*/ 	.short	0x00ff


	//----- nvinfo : EIATTR_NUM_BARRIERS
	.align		4
        /*0040*/ 	.byte	0x02, 0x4c
        /*0042*/ 	.byte	0x01
	.zero		1


	//----- nvinfo : EIATTR_MERCURY_ISA_VERSION
	.align		4
        /*0044*/ 	.byte	0x03, 0x5f
        /*0046*/ 	.short	0x0101


	//----- nvinfo : EIATTR_VRC_CTA_INIT_COUNT
	.align		4
        /*0048*/ 	.byte	0x02, 0x4a
	.zero		1
	.zero		1


	//----- nvinfo : EIATTR_EXIT_INSTR_OFFSETS
	.align		4
        /*004c*/ 	.byte	0x04, 0x1c
        /*004e*/ 	.short	(.L_1157 - .L_1156)


	//   ....[0]....
.L_1156:
        /*0050*/ 	.word	0x00000350


	//   ....[1]....
        /*0054*/ 	.word	0x000003a0


	//----- nvinfo : EIATTR_CRS_STACK_SIZE
	.align		4
.L_1157:
        /*0058*/ 	.byte	0x04, 0x1e
        /*005a*/ 	.short	(.L_1159 - .L_1158)
.L_1158:
        /*005c*/ 	.word	0x00000000


	//----- nvinfo : EIATTR_CBANK_PARAM_SIZE
	.align		4
.L_1159:
        /*0060*/ 	.byte	0x03, 0x19
        /*0062*/ 	.short	0x0014


	//----- nvinfo : EIATTR_PARAM_CBANK
	.align		4
        /*0064*/ 	.byte	0x04, 0x0a
        /*0066*/ 	.short	(.L_1161 - .L_1160)
	.align		4
.L_1160:
        /*0068*/ 	.word	index@(.nv.constant0._ZN3mkt6kernel10reduce_minILj8EEEvPfS2_j)
        /*006c*/ 	.short	0x0380
        /*006e*/ 	.short	0x0014


	//----- nvinfo : EIATTR_SW_WAR
	.align		4
.L_1161:
        /*0070*/ 	.byte	0x04, 0x36
        /*0072*/ 	.short	(.L_1163 - .L_1162)
.L_1162:
        /*0074*/ 	.word	0x00000008
.L_1163:


//--------------------- .nv.info._ZN3mkt6kernel10reduce_minILj16EEEvPfS2_j --------------------------
	.section	.nv.info._ZN3mkt6kernel10reduce_minILj16EEEvPfS2_j,"",@"SHT_CUDA_INFO"
	.sectionflags	@""
	.align	4


	//----- nvinfo : EIATTR_CUDA_API_VERSION
	.align		4
        /*0000*/ 	.byte	0x04, 0x37
        /*0002*/ 	.short	(.L_1165 - .L_1164)
.L_1164:
        /*0004*/ 	.word	0x00000082


	//----- nvinfo : EIATTR_KPARAM_INFO
	.align		4
.L_1165:
        /*0008*/ 	.byte	0x04, 0x17
        /*000a*/ 	.short	(.L_1167 - .L_1166)
.L_1166:
        /*000c*/ 	.word	0x00000000
        /*0010*/ 	.short	0x0002
        /*0012*/ 	.short	0x0010
        /*0014*/ 	.byte	0x00, 0xf0, 0x11, 0x00


	//----- nvinfo : EIATTR_KPARAM_INFO
	.align		4
.L_1167:
        /*0018*/ 	.byte	0x04, 0x17
        /*001a*/ 	.short	(.L_1169 - .L_1168)
.L_1168:
        /*001c*/ 	.word	0x00000000
        /*0020*/ 	.short	0x0001
        /*0022*/ 	.short	0x0008
        /*0024*/ 	.byte	0x00, 0xf5, 0x21, 0x00


	//----- nvinfo : EIATTR_KPARAM_INFO
	.align		4
.L_1169:
        /*0028*/ 	.byte	0x04, 0x17
        /*002a*/ 	.short	(.L_1171 - .L_1170)
.L_1170:
        /*002c*/ 	.word	0x00000000
        /*0030*/ 	.short	0x0000
        /*0032*/ 	.short	0x0000
        /*0034*/ 	.byte	0x00, 0xf5, 0x21, 0x00


	//----- nvinfo : EIATTR_SPARSE_MMA_MASK
	.align		4
.L_1171:
        /*0038*/ 	.byte	0x03, 0x50
        /*003a*/ 	.short	0x0000


	//----- nvinfo : EIATTR_MAXREG_COUNT
	.align		4
        /*003c*/ 	.byte	0x03, 0x1b
        /*003e*/ 	.short	0x00ff


	//----- nvinfo : EIATTR_NUM_BARRIERS
	.align		4
        /*0040*/ 	.byte	0x02, 0x4c
        /*0042*/ 	.byte	0x01
	.zero		1


	//----- nvinfo : EIATTR_MERCURY_ISA_VERSION
	.align		4
        /*0044*/ 	.byte	0x03, 0x5f
        /*0046*/ 	.short	0x0101


	//----- nvinfo : EIATTR_VRC_CTA_INIT_COUNT
	.align		4
        /*0048*/ 	.byte	0x02, 0x4a
	.zero		1
	.zero		1


	//----- nvinfo : EIATTR_EXIT_INSTR_OFFSETS
	.align		4
        /*004c*/ 	.byte	0x04, 0x1c
        /*004e*/ 	.short	(.L_1173 - .L_1172)


	//   ....[0]....
.L_1172:
        /*0050*/ 	.word	0x000003a0


	//   ....[1]....
        /*0054*/ 	.word	0x000003f0


	//----- nvinfo : EIATTR_CRS_STACK_SIZE
	.align		4
.L_1173:
        /*0058*/ 	.byte	0x04, 0x1e
        /*005a*/ 	.short	(.L_1175 - .L_1174)
.L_1174:
        /*005c*/ 	.word	0x00000000


	//----- nvinfo : EIATTR_CBANK_PARAM_SIZE
	.align		4
.L_1175:
        /*0060*/ 	.byte	0x03, 0x19
        /*0062*/ 	.short	0x0014


	//----- nvinfo : EIATTR_PARAM_CBANK
	.align		4
        /*0064*/ 	.byte	0x04, 0x0a
        /*0066*/ 	.short	(.L_1177 - .L_1176)
	.align		4
.L_1176:
        /*0068*/ 	.word	index@(.nv.constant0._ZN3mkt6kernel10reduce_minILj16EEEvPfS2_j)
        /*006c*/ 	.short	0x0380
        /*006e*/ 	.short	0x0014


	//----- nvinfo : EIATTR_SW_WAR
	.align		4
.L_1177:
        /*0070*/ 	.byte	0x04, 0x36
        /*0072*/ 	.short	(.L_1179 - .L_1178)
.L_1178:
        /*0074*/ 	.word	0x00000008
.L_1179:


//--------------------- .nv.info._ZN3mkt6kernel10reduce_minILj32EEEvPfS2_j --------------------------
	.section	.nv.info._ZN3mkt6kernel10reduce_minILj32EEEvPfS2_j,"",@"SHT_CUDA_INFO"
	.sectionflags	@""
	.align	4


	//----- nvinfo : EIATTR_CUDA_API_VERSION
	.align		4
        /*0000*/ 	.byte	0x04, 0x37
        /*0002*/ 	.short	(.L_1181 - .L_1180)
.L_1180:
        /*0004*/ 	.word	0x00000082


	//----- nvinfo : EIATTR_KPARAM_INFO
	.align		4
.L_1181:
        /*0008*/ 	.byte	0x04, 0x17
        /*000a*/ 	.short	(.L_1183 - .L_1182)
.L_1182:
        /*000c*/ 	.word	0x00000000
        /*0010*/ 	.short	0x0002
        /*0012*/ 	.short	0x0010
        /*0014*/ 	.byte	0x00, 0xf0, 0x11, 0x00


	//----- nvinfo : EIATTR_KPARAM_INFO
	.align		4
.L_1183:
        /*0018*/ 	.byte	0x04, 0x17
        /*001a*/ 	.short	(.L_1185 - .L_1184)
.L_1184:
        /*001c*/ 	.word	0x00000000
        /*0020*/ 	.short	0x0001
        /*0022*/ 	.short	0x0008
        /*0024*/ 	.byte	0x00, 0xf5, 0x21, 0x00


	//----- nvinfo : EIATTR_KPARAM_INFO
	.align		4
.L_1185:
        /*0028*/ 	.byte	0x04, 0x17
        /*002a*/ 	.short	(.L_1187 - .L_1186)
.L_1186:
        /*002c*/ 	.word	0x00000000
        /*0030*/ 	.short	0x0000
        /*0032*/ 	.short	0x0000
        /*0034*/ 	.byte	0x00, 0xf5, 0x21, 0x00


	//----- nvinfo : EIATTR_SPARSE_MMA_MASK
	.align		4
.L_1187:
        /*0038*/ 	.byte	0x03, 0x50
        /*003a*/ 	.short	0x0000


	//----- nvinfo : EIATTR_MAXREG_COUNT
	.align		4
        /*003c*/ 	.byte	0x03, 0x1b
        /*003e*/ 	.short	0x00ff


	//----- nvinfo : EIATTR_NUM_BARRIERS
	.align		4
        /*0040*/ 	.byte	0x02, 0x4c
        /*0042*/ 	.byte	0x01
	.zero		1


	//----- nvinfo : EIATTR_MERCURY_ISA_VERSION
	.align		4
        /*0044*/ 	.byte	0x03, 0x5f
        /*0046*/ 	.short	0x0101


	//----- nvinfo : EIATTR_VRC_CTA_INIT_COUNT
	.align		4
        /*0048*/ 	.byte	0x02, 0x4a
	.zero		1
	.zero		1


	//----- nvinfo : EIATTR_EXIT_INSTR_OFFSETS
	.align		4
        /*004c*/ 	.byte	0x04, 0x1c
        /*004e*/ 	.short	(.L_1189 - .L_1188)


	//   ....[0]....
.L_1188:
        /*0050*/ 	.word	0x00000400


	//   ....[1]....
        /*0054*/ 	.word	0x00000450


	//----- nvinfo : EIATTR_CRS_STACK_SIZE
	.align		4
.L_1189:
        /*0058*/ 	.byte	0x04, 0x1e
        /*005a*/ 	.short	(.L_1191 - .L_1190)
.L_1190:
        /*005c*/ 	.word	0x00000000


	//----- nvinfo : EIATTR_CBANK_PARAM_SIZE
	.align		4
.L_1191:
        /*0060*/ 	.byte	0x03, 0x19
        /*0062*/ 	.short	0x0014


	//----- nvinfo : EIATTR_PARAM_CBANK
	.align		4
        /*0064*/ 	.byte	0x04, 0x0a
        /*0066*/ 	.short	(.L_1193 - .L_1192)
	.align		4
.L_1192:
        /*0068*/ 	.word	index@(.nv.constant0._ZN3mkt6kernel10reduce_minILj32EEEvPfS2_j)
        /*006c*/ 	.short	0x0380
        /*006e*/ 	.short	0x0014


	//----- nvinfo : EIATTR_SW_WAR
	.align		4
.L_1193:
        /*0070*/ 	.byte	0x04, 0x36
        /*0072*/ 	.short	(.L_1195 - .L_1194)
.L_1194:
        /*0074*/ 	.word	0x00000008
.L_1195:


//--------------------- .nv.info._ZN3mkt6kernel10reduce_minILj64EEEvPfS2_j --------------------------
	.section	.nv.info._ZN3mkt6kernel10reduce_minILj64EEEvPfS2_j,"",@"SHT_CUDA_INFO"
	.sectionflags	@""
	.align	4


	//----- nvinfo : EIATTR_CUDA_API_VERSION
	.align		4
        /*0000*/ 	.byte	0x04, 0x37
        /*0002*/ 	.short	(.L_1197 - .L_1196)
.L_1196:
        /*0004*/ 	.word	0x00000082


	//----- nvinfo : EIATTR_KPARAM_INFO
	.align		4
.L_1197:
        /*0008*/ 	.byte	0x04, 0x17
        /*000a*/ 	.short	(.L_1199 - .L_1198)
.L_1198:
        /*000c*/ 	.word	0x00000000
        /*0010*/ 	.short	0x0002
        /*0012*/ 	.short	0x0010
        /*0014*/ 	.byte	0x00, 0xf0, 0x11, 0x00


	//----- nvinfo : EIATTR_KPARAM_INFO
	.align		4
.L_1199:
        /*0018*/ 	.byte	0x04, 0x17
        /*001a*/ 	.short	(.L_1201 - .L_1200)
.L_1200:
        /*001c*/ 	.word	0x00000000
        /*0020*/ 	.short	0x0001
        /*0022*/ 	.short	0x0008
        /*0024*/ 	.byte	0x00, 0xf5, 0x21, 0x00


	//----- nvinfo : EIATTR_KPARAM_INFO
	.align		4
.L_1201:
        /*0028*/ 	.byte	0x04, 0x17
        /*002a*/ 	.short	(.L_1203 - .L_1202)
.L_1202:
        /*002c*/ 	.word	0x00000000
        /*0030*/ 	.short	0x0000
        /*0032*/ 	.short	0x0000
        /*0034*/ 	.byte	0x00, 0xf5, 0x21, 0x00


	//----- nvinfo : EIATTR_SPARSE_MMA_MASK
	.align		4
.L_1203:
        /*0038*/ 	.byte	0x03, 0x50
        /*003a*/ 	.short	0x0000


	//----- nvinfo : EIATTR_MAXREG_COUNT
	.align		4
        /*003c*/ 	.byte	0x03, 0x1b
        /*003e*/ 	.short	0x00ff


	//----- nvinfo : EIATTR_NUM_BARRIERS
	.align		4
        /*0040*/ 	.byte	0x02, 0x4c
        /*0042*/ 	.byte	0x01
	.zero		1


	//----- nvinfo : EIATTR_MERCURY_ISA_VERSION
	.align		4
        /*0044*/ 	.byte	0x03, 0x5f
        /*0046*/ 	.short	0x0101


	//----- nvinfo : EIATTR_VRC_CTA_INIT_COUNT
	.align		4
        /*0048*/ 	.byte	0x02, 0x4a
	.zero		1
	.zero		1


	//----- nvinfo : EIATTR_EXIT_INSTR_OFFSETS
	.align		4
        /*004c*/ 	.byte	0x04, 0x1c
        /*004e*/ 	.short	(.L_1205 - .L_1204)


	//   ....[0]....
.L_1204:
        /*0050*/ 	.word	0x00000450


	//   ....[1]....
        /*0054*/ 	.word	0x000004a0


	//----- nvinfo : EIATTR_CRS_STACK_SIZE
	.align		4
.L_1205:
        /*0058*/ 	.byte	0x04, 0x1e
        /*005a*/ 	.short	(.L_1207 - .L_1206)
.L_1206:
        /*005c*/ 	.word	0x00000000


	//----- nvinfo : EIATTR_CBANK_PARAM_SIZE
	.align		4
.L_1207:
        /*0060*/ 	.byte	0x03, 0x19
        /*0062*/ 	.short	0x0014


	//----- nvinfo : EIATTR_PARAM_CBANK
	.align		4
        /*0064*/ 	.byte	0x04, 0x0a
        /*0066*/ 	.short	(.L_1209 - .L_1208)
	.align		4
.L_1208:
        /*0068*/ 	.word	index@(.nv.constant0._ZN3mkt6kernel10reduce_minILj64EEEvPfS2_j)
        /*006c*/ 	.short	0x0380
        /*006e*/ 	.short	0x0014


	//----- nvinfo : EIATTR_SW_WAR
	.align		4
.L_1209:
        /*0070*/ 	.byte	0x04, 0x36
        /*0072*/ 	.short	(.L_1211 - .L_1210)
.L_1210:
        /*0074*/ 	.word	0x00000008
.L_1211:


//--------------------- .nv.info._ZN3mkt6kernel10reduce_minILj128EEEvPfS2_j --------------------------
	.section	.nv.info._ZN3mkt6kernel10reduce_minILj128EEEvPfS2_j,"",@"SHT_CUDA_INFO"
	.sectionflags	@""
	.align	4


	//----- nvinfo : EIATTR_CUDA_API_VERSION
	.align		4
        /*0000*/ 	.byte	0x04, 0x37
        /*0002*/ 	.short	(.L_1213 - .L_1212)
.L_1212:
        /*0004*/ 	.word	0x00000082


	//----- nvinfo : EIATTR_KPARAM_INFO
	.align		4
.L_1213:
        /*0008*/ 	.byte	0x04, 0x17
        /*000a*/ 	.short	(.L_1215 - .L_1214)
.L_1214:
        /*000c*/ 	.word	0x00000000
        /*0010*/ 	.short	0x0002
        /*0012*/ 	.short	0x0010
        /*0014*/ 	.byte	0x00, 0xf0, 0x11, 0x00


	//----- nvinfo : EIATTR_KPARAM_INFO
	.align		4
.L_1215:
        /*0018*/ 	.byte	0x04, 0x17
        /*001a*/ 	.short	(.L_1217 - .L_1216)
.L_1216:
        /*001c*/ 	.word	0x00000000
        /*0020*/ 	.short	0x0001
        /*0022*/ 	.short	0x0008
        /*0024*/ 	.byte	0x00, 0xf5, 0x21, 0x00


	//----- nvinfo : EIATTR_KPARAM_INFO
	.align		4
.L_1217:
        /*0028*/ 	.byte	0x04, 0x17
        /*002a*/ 	.short	(.L_1219 - .L_1218)
.L_1218:
        /*002c*/ 	.word	0x00000000
        /*0030*/ 	.short	0x0000
        /*0032*/ 	.short	0x0000
        /*0034*/ 	.byte	0x00, 0xf5, 0x21, 0x00


	//----- nvinfo : EIATTR_SPARSE_MMA_MASK
	.align		4
.L_1219:
        /*0038*/ 	.byte	0x03, 0x50
        /*003a*/ 	.short	0x0000


	//----- nvinfo : EIATTR_MAXREG_COUNT
	.align		4
        /*003c*/ 	.byte	0x03, 0x1b
        /*003e*/ 	.short	0x00ff


	//----- nvinfo : EIATTR_NUM_BARRIERS
	.align		4
        /*0040*/ 	.byte	0x02, 0x4c
        /*0042*/ 	.byte	0x01
	.zero		1


	//----- nvinfo : EIATTR_MERCURY_ISA_VERSION
	.align		4
        /*0044*/ 	.byte	0x03, 0x5f
        /*0046*/ 	.short	0x0101


	//----- nvinfo : EIATTR_VRC_CTA_INIT_COUNT
	.align		4
        /*0048*/ 	.byte	0x02, 0x4a
	.zero		1
	.zero		1


	//----- nvinfo : EIATTR_EXIT_INSTR_OFFSETS
	.align		4
        /*004c*/ 	.byte	0x04, 0x1c
        /*004e*/ 	.short	(.L_1221 - .L_1220)


	//   ....[0]....
.L_1220:
        /*0050*/ 	.word	0x000004a0


	//   ....[1]....
        /*0054*/ 	.word	0x000004f0


	//----- nvinfo : EIATTR_CRS_STACK_SIZE
	.align		4
.L_1221:
        /*0058*/ 	.byte	0x04, 0x1e
        /*005a*/ 	.short	(.L_1223 - .L_1222)
.L_1222:
        /*005c*/ 	.word	0x00000000


	//----- nvinfo : EIATTR_CBANK_PARAM_SIZE
	.align		4
.L_1223:
        /*0060*/ 	.byte	0x03, 0x19
        /*0062*/ 	.short	0x0014


	//----- nvinfo : EIATTR_PARAM_CBANK
	.align		4
        /*0064*/ 	.byte	0x04, 0x0a
        /*0066*/ 	.short	(.L_1225 - .L_1224)
	.align		4
.L_1224:
        /*0068*/ 	.word	index@(.nv.constant0._ZN3mkt6kernel10reduce_minILj128EEEvPfS2_j)
        /*006c*/ 	.short	0x0380
        /*006e*/ 	.short	0x0014


	//----- nvinfo : EIATTR_SW_WAR
	.align		4
.L_1225:
        /*0070*/ 	.byte	0x04, 0x36
        /*0072*/ 	.short	(.L_1227 - .L_1226)
.L_1226:
        /*0074*/ 	.word	0x00000008
.L_1227:


//--------------------- .nv.info._ZN3mkt6kernel10reduce_minILj256EEEvPfS2_j --------------------------
	.section	.nv.info._ZN3mkt6kernel10reduce_minILj256EEEvPfS2_j,"",@"SHT_CUDA_INFO"
	.sectionflags	@""
	.align	4


	//----- nvinfo : EIATTR_CUDA_API_VERSION
	.align		4
        /*0000*/ 	.byte	0x04, 0x37
        /*0002*/ 	.short	(.L_1229 - .L_1228)
.L_1228:
        /*0004*/ 	.word	0x00000082


	//----- nvinfo : EIATTR_KPARAM_INFO
	.align		4
.L_1229:
        /*0008*/ 	.byte	0x04, 0x17
        /*000a*/ 	.short	(.L_1231 - .L_1230)
.L_1230:
        /*000c*/ 	.word	0x00000000
        /*0010*/ 	.short	0x0002
        /*0012*/ 	.short	0x0010
        /*0014*/ 	.byte	0x00, 0xf0, 0x11, 0x00


	//----- nvinfo : EIATTR_KPARAM_INFO
	.align		4
.L_1231:
        /*0018*/ 	.byte	0x04, 0x17
        /*001a*/ 	.short	(.L_1233 - .L_1232)
.L_1232:
        /*001c*/ 	.word	0x00000000
        /*0020*/ 	.short	0x0001
        /*0022*/ 	.short	0x0008
        /*0024*/ 	.byte	0x00, 0xf5, 0x21, 0x00


	//----- nvinfo : EIATTR_KPARAM_INFO
	.align		4
.L_1233:
        /*0028*/ 	.byte	0x04, 0x17
        /*002a*/ 	.short	(.L_1235 - .L_1234)
.L_1234:
        /*002c*/ 	.word	0x00000000
        /*0030*/ 	.short	0x0000
        /*0032*/ 	.short	0x0000
        /*0034*/ 	.byte	0x00, 0xf5, 0x21, 0x00


	//----- nvinfo : EIATTR_SPARSE_MMA_MASK
	.align		4
.L_1235:
        /*0038*/ 	.byte	0x03, 0x50
        /*003a*/ 	.short	0x0000


	//----- nvinfo : EIATTR_MAXREG_COUNT
	.align		4
        /*003c*/ 	.byte	0x03, 0x1b
        /*003e*/ 	.short	0x00ff


	//----- nvinfo : EIATTR_NUM_BARRIERS
	.align		4
        /*0040*/ 	.byte	0x02, 0x4c
        /*0042*/ 	.byte	0x01
	.zero		1


	//----- nvinfo : EIATTR_MERCURY_ISA_VERSION
	.align		4
        /*0044*/ 	.byte	0x03, 0x5f
        /*0046*/ 	.short	0x0101


	//----- nvinfo : EIATTR_VRC_CTA_INIT_COUNT
	.align		4
        /*0048*/ 	.byte	0x02, 0x4a
	.zero		1
	.zero		1


	//----- nvinfo : EIATTR_EXIT_INSTR_OFFSETS
	.align		4
        /*004c*/ 	.byte	0x04, 0x1c
        /*004e*/ 	.short	(.L_1237 - .L_1236)


	//   ....[0]....
.L_1236:
        /*0050*/ 	.word	0x000004f0


	//   ....[1]....
        /*0054*/ 	.word	0x00000540


	//----- nvinfo : EIATTR_CRS_STACK_SIZE
	.align		4
.L_1237:
        /*0058*/ 	.byte	0x04, 0x1e
        /*005a*/ 	.short	(.L_1239 - .L_1238)
.L_1238:
        /*005c*/ 	.word	0x00000000


	//----- nvinfo : EIATTR_CBANK_PARAM_SIZE
	.align		4
.L_1239:
        /*0060*/ 	.byte	0x03, 0x19
        /*0062*/ 	.short	0x0014


	//----- nvinfo : EIATTR_PARAM_CBANK
	.align		4
        /*0064*/ 	.byte	0x04, 0x0a
        /*0066*/ 	.short	(.L_1241 - .L_1240)
	.align		4
.L_1240:
        /*0068*/ 	.word	index@(.nv.constant0._ZN3mkt6kernel10reduce_minILj256EEEvPfS2_j)
        /*006c*/ 	.short	0x0380
        /*006e*/ 	.short	0x0014


	//----- nvinfo : EIATTR_SW_WAR
	.align		4
.L_1241:
        /*0070*/ 	.byte	0x04, 0x36
        /*0072*/ 	.short	(.L_1243 - .L_1242)
.L_1242:
        /*0074*/ 	.word	0x00000008
.L_1243:


//--------------------- .nv.info._ZN3mkt6kernel10reduce_minILj512EEEvPfS2_j --------------------------
	.section	.nv.info._ZN3mkt6kernel10reduce_minILj512EEEvPfS2_j,"",@"SHT_CUDA_INFO"
	.sectionflags	@""
	.align	4


	//----- nvinfo : EIATTR_CUDA_API_VERSION
	.align		4
        /*0000*/ 	.byte	0x04, 0x37
        /*0002*/ 	.short	(.L_1245 - .L_1244)
.L_1244:
        /*0004*/ 	.word	0x00000082


	//----- nvinfo : EIATTR_KPARAM_INFO
	.align		4
.L_1245:
        /*0008*/ 	.byte	0x04, 0x17
        /*000a*/ 	.short	(.L_1247 - .L_1246)
.L_1246:
        /*000c*/ 	.word	0x00000000
        /*0010*/ 	.short	0x0002
        /*0012*/ 	.short	0x0010
        /*0014*/ 	.byte	0x00, 0xf0, 0x11, 0x00


	//----- nvinfo : EIATTR_KPARAM_INFO
	.align		4
.L_1247:
        /*0018*/ 	.byte	0x04, 0x17
        /*001a*/ 	.short	(.L_1249 - .L_1248)
.L_1248:
        /*001c*/ 	.word	0x00000000
        /*0020*/ 	.short	0x0001
        /*0022*/ 	.short	0x0008
        /*0024*/ 	.byte	0x00, 0xf5, 0x21, 0x00


	//----- nvinfo : EIATTR_KPARAM_INFO
	.align		4
.L_1249:
        /*0028*/ 	.byte	0x04, 0x17
        /*002a*/ 	.short	(.L_1251 - .L_1250)
.L_1250:
        /*002c*/ 	.word	0x00000000
        /*0030*/ 	.short	0x0000
        /*0032*/ 	.short	0x0000
        /*0034*/ 	.byte	0x00, 0xf5, 0x21, 0x00


	//----- nvinfo : EIATTR_SPARSE_MMA_MASK
	.align		4
.L_1251:
        /*0038*/ 	.byte	0x03, 0x50
        /*003a*/ 	.short	0x0000


	//----- nvinfo : EIATTR_MAXREG_COUNT
	.align		4
        /*003c*/ 	.byte	0x03, 0x1b
        /*003e*/ 	.short	0x00ff


	//----- nvinfo : EIATTR_NUM_BARRIERS
	.align		4
        /*0040*/ 	.byte	0x02, 0x4c
        /*0042*/ 	.byte	0x01
	.zero		1


	//----- nvinfo : EIATTR_MERCURY_ISA_VERSION
	.align		4
        /*0044*/ 	.byte	0x03, 0x5f
        /*0046*/ 	.short	0x0101


	//----- nvinfo : EIATTR_VRC_CTA_INIT_COUNT
	.align		4
        /*0048*/ 	.byte	0x02, 0x4a
	.zero		1
	.zero		1


	//----- nvinfo : EIATTR_EXIT_INSTR_OFFSETS
	.align		4
        /*004c*/ 	.byte	0x04, 0x1c
        /*004e*/ 	.short	(.L_1253 - .L_1252)


	//   ....[0]....
.L_1252:
        /*0050*/ 	.word	0x00000540


	//   ....[1]....
        /*0054*/ 	.word	0x00000590


	//----- nvinfo : EIATTR_CRS_STACK_SIZE
	.align		4
.L_1253:
        /*0058*/ 	.byte	0x04, 0x1e
        /*005a*/ 	.short	(.L_1255 - .L_1254)
.L_1254:
        /*005c*/ 	.word	0x00000000


	//----- nvinfo : EIATTR_CBANK_PARAM_SIZE
	.align		4
.L_1255:
        /*0060*/ 	.byte	0x03, 0x19
        /*0062*/ 	.short	0x0014


	//----- nvinfo : EIATTR_PARAM_CBANK
	.align		4
        /*0064*/ 	.byte	0x04, 0x0a
        /*0066*/ 	.short	(.L_1257 - .L_1256)
	.align		4
.L_1256:
        /*0068*/ 	.word	index@(.nv.constant0._ZN3mkt6kernel10reduce_minILj512EEEvPfS2_j)
        /*006c*/ 	.short	0x0380
        /*006e*/ 	.short	0x0014


	//----- nvinfo : EIATTR_SW_WAR
	.align		4
.L_1257:
        /*0070*/ 	.byte	0x04, 0x36
        /*0072*/ 	.short	(.L_1259 - .L_1258)
.L_1258:
        /*0074*/ 	.word	0x00000008
.L_1259:


//--------------------- .nv.info._ZN3mkt6kernel10reduce_minILj1024EEEvPfS2_j --------------------------
	.section	.nv.info._ZN3mkt6kernel10reduce_minILj1024EEEvPfS2_j,"",@"SHT_CUDA_INFO"
	.sectionflags	@""
	.align	4


	//----- nvinfo : EIATTR_CUDA_API_VERSION
	.align		4
        /*0000*/ 	.byte	0x04, 0x37
        /*0002*/ 	.short	(.L_1261 - .L_1260)
.L_1260:
        /*0004*/ 	.word	0x00000082


	//----- nvinfo : EIATTR_KPARAM_INFO
	.align		4
.L_1261:
        /*0008*/ 	.byte	0x04, 0x17
        /*000a*/ 	.short	(.L_1263 - .L_1262)
.L_1262:
        /*000c*/ 	.word	0x00000000
        /*0010*/ 	.short	0x0002
        /*0012*/ 	.short	0x0010
        /*0014*/ 	.byte	0x00, 0xf0, 0x11, 0x00


	//----- nvinfo : EIATTR_KPARAM_INFO
	.align		4
.L_1263:
        /*0018*/ 	.byte	0x04, 0x17
        /*001a*/ 	.short	(.L_1265 - .L_1264)
.L_1264:
        /*001c*/ 	.word	0x00000000
        /*0020*/ 	.short	0x0001
        /*0022*/ 	.short	0x0008
        /*0024*/ 	.byte	0x00, 0xf5, 0x21, 0x00


	//----- nvinfo : EIATTR_KPARAM_INFO
	.align		4
.L_1265:
        /*0028*/ 	.byte	0x04, 0x17
        /*002a*/ 	.short	(.L_1267 - .L_1266)
.L_1266:
        /*002c*/ 	.word	0x00000000
        /*0030*/ 	.short	0x0000
        /*0032*/ 	.short	0x0000
        /*0034*/ 	.byte	0x00, 0xf5, 0x21, 0x00


	//----- nvinfo : EIATTR_SPARSE_MMA_MASK
	.align		4
.L_1267:
        /*0038*/ 	.byte	0x03, 0x50
        /*003a*/ 	.short	0x0000


	//----- nvinfo : EIATTR_MAXREG_COUNT
	.align		4
        /*003c*/ 	.byte	0x03, 0x1b
        /*003e*/ 	.short	0x00ff


	//----- nvinfo : EIATTR_NUM_BARRIERS
	.align		4
        /*0040*/ 	.byte	0x02, 0x4c
        /*0042*/ 	.byte	0x01
	.zero		1


	//----- nvinfo : EIATTR_MERCURY_ISA_VERSION
	.align		4
        /*0044*/ 	.byte	0x03, 0x5f
        /*0046*/ 	.short	0x0101


	//----- nvinfo : EIATTR_VRC_CTA_INIT_COUNT
	.align		4
        /*0048*/ 	.byte	0x02, 0x4a
	.zero		1
	.zero		1


	//----- nvinfo : EIATTR_EXIT_INSTR_OFFSETS
	.align		4
        /*004c*/ 	.byte	0x04, 0x1c
        /*004e*/ 	.short	(.L_1269 - .L_1268)


	//   ....[0]....
.L_1268:
        /*0050*/ 	.word	0x000005a0


	//   ....[1]....
        /*0054*/ 	.word	0x000005f0


	//----- nvinfo : EIATTR_CRS_STACK_SIZE
	.align		4
.L_1269:
        /*0058*/ 	.byte	0x04, 0x1e
        /*005a*/ 	.short	(.L_1271 - .L_1270)
.L_1270:
        /*005c*/ 	.word	0x00000000


	//----- nvinfo : EIATTR_CBANK_PARAM_SIZE
	.align		4
.L_1271:
        /*0060*/ 	.byte	0x03, 0x19
        /*0062*/ 	.short	0x0014


	//----- nvinfo : EIATTR_PARAM_CBANK
	.align		4
        /*0064*/ 	.byte	0x04, 0x0a
        /*0066*/ 	.short	(.L_1273 - .L_1272)
	.align		4
.L_1272:
        /*0068*/ 	.word	index@(.nv.constant0._ZN3mkt6kernel10reduce_minILj1024EEEvPfS2_j)
        /*006c*/ 	.short	0x0380
        /*006e*/ 	.short	0x0014


	//----- nvinfo : EIATTR_SW_WAR
	.align		4
.L_1273:
        /*0070*/ 	.byte	0x04, 0x36
        /*0072*/ 	.short	(.L_1275 - .L_1274)
.L_1274:
        /*0074*/ 	.word	0x00000008
.L_1275:


//--------------------- .nv.info._ZN3mkt6kernel10reduce_minILj1EEEvPiS2_j --------------------------
	.section	.nv.info._ZN3mkt6kernel10reduce_minILj1EEEvPiS2_j,"",@"SHT_CUDA_INFO"
	.sectionflags	@""
	.align	4


	//----- nvinfo : EIATTR_CUDA_API_VERSION
	.align		4
        /*0000*/ 	.byte	0x04, 0x37
        /*0002*/ 	.short	(.L_1277 - .L_1276)
.L_1276:
        /*0004*/ 	.word	0x00000082


	//----- nvinfo : EIATTR_KPARAM_INFO
	.align		4
.L_1277:
        /*0008*/ 	.byte	0x04, 0x17
        /*000a*/ 	.short	(.L_1279 - .L_1278)
.L_1278:
        /*000c*/ 	.word	0x00000000
        /*0010*/ 	.short	0x0002
        /*0012*/ 	.short	0x0010
        /*0014*/ 	.byte	0x00, 0xf0, 0x11, 0x00


	//----- nvinfo : EIATTR_KPARAM_INFO
	.align		4
.L_1279:
        /*0018*/ 	.byte	0x04, 0x17
        /*001a*/ 	.short	(.L_1281 - .L_1280)
.L_1280:
        /*001c*/ 	.word	0x00000000
        /*0020*/ 	.short	0x0001
        /*0022*/ 	.short	0x0008
        /*0024*/ 	.byte	0x00, 0xf5, 0x21, 0x00


	//----- nvinfo : EIATTR_KPARAM_INFO
	.align		4
.L_1281:
        /*0028*/ 	.byte	0x04, 0x17
        /*002a*/ 	.short	(.L_1283 - .L_1282)
.L_1282:
        /*002c*/ 	.word	0x00000000
        /*0030*/ 	.short	0x0000
        /*0032*/ 	.short	0x0000
        /*0034*/ 	.byte	0x00, 0xf5, 0x21, 0x00


	//----- nvinfo : EIATTR_SPARSE_MMA_MASK
	.align		4
.L_1283:
        /*0038*/ 	.byte	0x03, 0x50
        /*003a*/ 	.short	0x0000


	//----- nvinfo : EIATTR_MAXREG_COUNT
	.align		4
        /*003c*/ 	.byte	0x03, 0x1b
        /*003e*/ 	.short	0x00ff


	//----- nvinfo : EIATTR_NUM_BARRIERS
	.align		4
        /*0040*/ 	.byte	0x02, 0x4c
        /*0042*/ 	.byte	0x01
	.zero		1


	//----- nvinfo : EIATTR_MERCURY_ISA_VERSION
	.align		4
        /*0044*/ 	.byte	0x03, 0x5f
        /*0046*/ 	.short	0x0101


	//----- nvinfo : EIATTR_VRC_CTA_INIT_COUNT
	.align		4
        /*0048*/ 	.byte	0x02, 0x4a
	.zero		1
	.zero		1


	//----- nvinfo : EIATTR_EXIT_INSTR_OFFSETS
	.align		4
        /*004c*/ 	.byte	0x04, 0x1c
        /*004e*/ 	.short	(.L_1285 - .L_1284)


	//   ....[0]....
.L_1284:
        /*0050*/ 	.word	0x00000280


	//   ....[1]....
        /*0054*/ 	.word	0x000002d0


	//----- nvinfo : EIATTR_CRS_STACK_SIZE
	.align		4
.L_1285:
        /*0058*/ 	.byte	0x04, 0x1e
        /*005a*/ 	.short	(.L_1287 - .L_1286)
.L_1286:
        /*005c*/ 	.word	0x00000000


	//----- nvinfo : EIATTR_CBANK_PARAM_SIZE
	.align		4
.L_1287:
        /*0060*/ 	.byte	0x03, 0x19
        /*0062*/ 	.short	0x0014


	//----- nvinfo : EIATTR_PARAM_CBANK
	.align		4
        /*0064*/ 	.byte	0x04, 0x0a
        /*0066*/ 	.short	(.L_1289 - .L_1288)
	.align		4
.L_1288:
        /*0068*/ 	.word	index@(.nv.constant0._ZN3mkt6kernel10reduce_minILj1EEEvPiS2_j)
        /*006c*/ 	.short	0x0380
        /*006e*/ 	.short	0x0014


	//----- nvinfo : EIATTR_SW_WAR
	.align		4
.L_1289:
        /*0070*/ 	.byte	0x04, 0x36
        /*0072*/ 	.short	(.L_1291 - .L_1290)
.L_1290:
        /*0074*/ 	.word	0x00000008
.L_1291:


//--------------------- .nv.info._ZN3mkt6kernel10reduce_minILj2EEEvPiS2_j --------------------------
	.section	.nv.info._ZN3mkt6kernel10reduce_minILj2EEEvPiS2_j,"",@"SHT_CUDA_INFO"
	.sectionflags	@""
	.align	4


	//----- nvinfo : EIATTR_CUDA_API_VERSION
	.align		4
        /*0000*/ 	.byte	0x04, 0x37
        /*0002*/ 	.short	(.L_1293 - .L_1292)
.L_1292:
        /*0004*/ 	.word	0x00000082


	//----- nvinfo : EIATTR_KPARAM_INFO
	.align		4
.L_1293:
        /*0008*/ 	.byte	0x04, 0x17
        /*000a*/ 	.short	(.L_1295 - .L_1294)
.L_1294:
        /*000c*/ 	.word	0x00000000
        /*0010*/ 	.short	0x0002
        /*0012*/ 	.short	0x0010
        /*0014*/ 	.byte	0x00, 0xf0, 0x11, 0x00


	//----- nvinfo : EIATTR_KPARAM_INFO
	.align		4
.L_1295:
        /*0018*/ 	.byte	0x04, 0x17
        /*001a*/ 	.short	(.L_1297 - .L_1296)
.L_1296:
        /*001c*/ 	.word	0x00000000
        /*0020*/ 	.short	0x0001
        /*0022*/ 	.short	0x0008
        /*0024*/ 	.byte	0x00, 0xf5, 0x21, 0x00


	//----- nvinfo : EIATTR_KPARAM_INFO
	.align		4
.L_1297:
        /*0028*/ 	.byte	0x04, 0x17
        /*002a*/ 	.short	(.L_1299 - .L_1298)
.L_1298:
        /*002c*/ 	.word	0x00000000
        /*0030*/ 	.short	0x0000
        /*0032*/ 	.short	0x0000
        /*0034*/ 	.byte	0x00, 0xf5, 0x21, 0x00


	//----- nvinfo : EIATTR_SPARSE_MMA_MASK
	.align		4
.L_1299:
        /*0038*/ 	.byte	0x03, 0x50
        /*003a*/ 	.short	0x0000


	//----- nvinfo : EIATTR_MAXREG_COUNT
	.align		4
        /*003c*/ 	.byte	0x03, 0x1b
        /*003e*/ 	.short	0x00ff


	//----- nvinfo : EIATTR_NUM_BARRIERS
	.align		4
        /*0040*/ 	.byte	0x02, 0x4c
        /*0042*/ 	.byte	0x01
	.zero		1


	//----- nvinfo : EIATTR_MERCURY_ISA_VERSION
	.align		4
        /*0044*/ 	.byte	0x03, 0x5f
        /*0046*/ 	.short	0x0101


	//----- nvinfo : EIATTR_VRC_CTA_INIT_COUNT
	.align		4
        /*0048*/ 	.byte	0x02, 0x4a
	.zero		1
	.zero		1


	//----- nvinfo : EIATTR_EXIT_INSTR_OFFSETS
	.align		4
        /*004c*/ 	.byte	0x04, 0x1c
        /*004e*/ 	.short	(.L_1301 - .L_1300)


	//   ....[0]....
.L_1300:
        /*0050*/ 	.word	0x000002b0


	//   ....[1]....
        /*0054*/ 	.word	0x00000300


	//----- nvinfo : EIATTR_CRS_STACK_SIZE
	.align		4
.L_1301:
        /*0058*/ 	.byte	0x04, 0x1e
        /*005a*/ 	.short	(.L_1303 - .L_1302)
.L_1302:
        /*005c*/ 	.word	0x00000000


	//----- nvinfo : EIATTR_CBANK_PARAM_SIZE
	.align		4
.L_1303:
        /*0060*/ 	.byte	0x03, 0x19
        /*0062*/ 	.short	0x0014


	//----- nvinfo : EIATTR_PARAM_CBANK
	.align		4
        /*0064*/ 	.byte	0x04, 0x0a
        /*0066*/ 	.short	(.L_1305 - .L_1304)
	.align		4
.L_1304:
        /*0068*/ 	.word	index@(.nv.constant0._ZN3mkt6kernel10reduce_minILj2EEEvPiS2_j)
        /*006c*/ 	.short	0x0380
        /*006e*/ 	.short	0x0014


	//----- nvinfo : EIATTR_SW_WAR
	.align		4
.L_1305:
        /*0070*/ 	.byte	0x04, 0x36
        /*0072*/ 	.short	(.L_1307 - .L_1306)
.L_1306:
        /*0074*/ 	.word	0x00000008
.L_1307:


//--------------------- .nv.info._ZN3mkt6kernel10reduce_minILj4EEEvPiS2_j --------------------------
	.section	.nv.info._ZN3mkt6kernel10reduce_minILj4EEEvPiS2_j,"",@"SHT_CUDA_INFO"
	.sectionflags	@""
	.align	4


	//----- nvinfo : EIATTR_CUDA_API_VERSION
	.align		4
        /*0000*/ 	.byte	0x04, 0x37
        /*0002*/ 	.short	(.L_1309 - .L_1308)
.L_1308:
        /*0004*/ 	.word	0x00000082


	//----- nvinfo : EIATTR_KPARAM_INFO
	.align		4
.L_1309:
        /*0008*/ 	.byte	0x04, 0x17
        /*000a*/ 	.short	(.L_1311 - .L_1310)
.L_1310:
        /*000c*/ 	.word	0x00000000
        /*0010*/ 	.short	0x0002
        /*0012*/ 	.short	0x0010
        /*0014*/ 	.byte	0x00, 0xf0, 0x11, 0x00


	//----- nvinfo : EIATTR_KPARAM_INFO
	.align		4
.L_1311:
        /*0018*/ 	.byte	0x04, 0x17
        /*001a*/ 	.short	(.L_1313 - .L_1312)
.L_1312:
        /*001c*/ 	.word	0x00000000
        /*0020*/ 	.short	0x0001
        /*0022*/ 	.short	0x0008
        /*0024*/ 	.byte	0x00, 0xf5, 0x21, 0x00


	//----- nvinfo : EIATTR_KPARAM_INFO
	.align		4
.L_1313:
        /*0028*/ 	.byte	0x04, 0x17
        /*002a*/ 	.short	(.L_1315 - .L_1314)
.L_1314:
        /*002c*/ 	.word	0x00000000
        /*0030*/ 	.short	0x0000
        /*0032*/ 	.short	0x0000
        /*0034*/ 	.byte	0x00, 0xf5, 0x21, 0x00


	//----- nvinfo : EIATTR_SPARSE_MMA_MASK
	.align		4
.L_1315:
        /*0038*/ 	.byte	0x03, 0x50
        /*003a*/ 	.short	0x0000


	//----- nvinfo : EIATTR_MAXREG_COUNT
	.align		4
        /*003c*/ 	.byte	0x03, 0x1b
        /*003e*/ 	.short	0x00ff


	//----- nvinfo : EIATTR_NUM_BARRIERS
	.align		4
        /*0040*/ 	.byte	0x02, 0x4c
        /*0042*/ 	.byte	0x01
	.zero		1


	//----- nvinfo : EIATTR_MERCURY_ISA_VERSION
	.align		4
        /*0044*/ 	.byte	0x03, 0x5f
        /*0046*/ 	.short	0x0101


	//----- nvinfo : EIATTR_VRC_CTA_INIT_COUNT
	.align		4
        /*0048*/ 	.byte	0x02, 0x4a
	.zero		1
	.zero		1


	//----- nvinfo : EIATTR_EXIT_INSTR_OFFSETS
	.align		4
        /*004c*/ 	.byte	0x04, 0x1c
        /*004e*/ 	.short	(.L_1317 - .L_1316)


	//   ....[0]....
.L_1316:
        /*0050*/ 	.word	0x00000300


	//   ....[1]....
        /*0054*/ 	.word	0x00000350


	//----- nvinfo : EIATTR_CRS_STACK_SIZE
	.align		4
.L_1317:
        /*0058*/ 	.byte	0x04, 0x1e
        /*005a*/ 	.short	(.L_1319 - .L_1318)
.L_1318:
        /*005c*/ 	.word	0x00000000


	//----- nvinfo : EIATTR_CBANK_PARAM_SIZE
	.align		4
.L_1319:
        /*0060*/ 	.byte	0x03, 0x19
        /*0062*/ 	.short	0x0014


	//----- nvinfo : EIATTR_PARAM_CBANK
	.align		4
        /*0064*/ 	.byte	0x04, 0x0a
        /*0066*/ 	.short	(.L_1321 - .L_1320)
	.align		4
.L_1320:
        /*0068*/ 	.word	index@(.nv.constant0._ZN3mkt6kernel10reduce_minILj4EEEvPiS2_j)
        /*006c*/ 	.short	0x0380
        /*006e*/ 	.short	0x0014


	//----- nvinfo : EIATTR_SW_WAR
	.align		4
.L_1321:
        /*0070*/ 	.byte	0x04, 0x36
        /*0072*/ 	.short	(.L_1323 - .L_1322)
.L_1322:
        /*0074*/ 	.word	0x00000008
.L_1323:


//--------------------- .nv.info._ZN3mkt6kernel10reduce_minILj8EEEvPiS2_j --------------------------
	.section	.nv.info._ZN3mkt6kernel10reduce_minILj8EEEvPiS2_j,"",@"SHT_CUDA_INFO"
	.sectionflags	@""
	.align	4


	//----- nvinfo : EIATTR_CUDA_API_VERSION
	.align		4
        /*0000*/ 	.byte	0x04, 0x37
        /*0002*/ 	.short	(.L_1325 - .L_1324)
.L_1324:
        /*0004*/ 	.word	0x00000082


	//----- nvinfo : EIATTR_KPARAM_INFO
	.align		4
.L_1325:
        /*0008*/ 	.byte	0x04, 0x17
        /*000a*/ 	.short	(.L_1327 - .L_1326)
.L_1326:
        /*000c*/ 	.word	0x00000000
        /*0010*/ 	.short	0x0002
        /*0012*/ 	.short	0x0010
        /*0014*/ 	.byte	0x00, 0xf0, 0x11, 0x00


	//----- nvinfo : EIATTR_KPARAM_INFO
	.align		4
.L_1327:
        /*0018*/ 	.byte	0x04, 0x17
        /*001a*/ 	.short	(.L_1329 - .L_1328)
.L_1328:
        /*001c*/ 	.word	0x00000000
        /*0020*/ 	.short	0x0001
        /*0022*/ 	.short	0x0008
        /*0024*/ 	.byte	0x00, 0xf5, 0x21, 0x00


	//----- nvinfo : EIATTR_KPARAM_INFO
	.align		4
.L_1329:
        /*0028*/ 	.byte	0x04, 0x17
        /*002a*/ 	.short	(.L_1331 - .L_1330)
.L_1330:
        /*002c*/ 	.word	0x00000000
        /*0030*/ 	.short	0x0000
        /*0032*/ 	.short	0x0000
        /*0034*/ 	.byte	0x00, 0xf5, 0x21, 0x00


	//----- nvinfo : EIATTR_SPARSE_MMA_MASK
	.align		4
.L_1331:
        /*0038*/ 	.byte	0x03, 0x50
        /*003a*/ 	.short	0x0000


	//----- nvinfo : EIATTR_MAXREG_COUNT
	.align		4
        /*003c*/ 	.byte	0x03, 0x1b
        /*003e*/ 	.short	0x00ff


	//----- nvinfo : EIATTR_NUM_BARRIERS
	.align		4
        /*0040*/ 	.byte	0x02, 0x4c
        /*0042*/ 	.byte	0x01
	.zero		1


	//----- nvinfo : EIATTR_MERCURY_ISA_VERSION
	.align		4
        /*0044*/ 	.byte	0x03, 0x5f
        /*0046*/ 	.short	0x0101


	//----- nvinfo : EIATTR_VRC_CTA_INIT_COUNT
	.align		4
        /*0048*/ 	.byte	0x02, 0x4a
	.zero		1
	.zero		1


	//----- nvinfo : EIATTR_EXIT_INSTR_OFFSETS
	.align		4
        /*004c*/ 	.byte	0x04, 0x1c
        /*004e*/ 	.short	(.L_1333 - .L_1332)


	//   ....[0]....
.L_1332:
        /*0050*/ 	.word	0x00000350


	//   ....[1]....
        /*0054*/ 	.word	0x000003a0


	//----- nvinfo : EIATTR_CRS_STACK_SIZE
	.align		4
.L_1333:
        /*0058*/ 	.byte	0x04, 0x1e
        /*005a*/ 	.short	(.L_1335 - .L_1334)
.L_1334:
        /*005c*/ 	.word	0x00000000


	//----- nvinfo : EIATTR_CBANK_PARAM_SIZE
	.align		4
.L_1335:
        /*0060*/ 	.byte	0x03, 0x19
        /*0062*/ 	.short	0x0014


	//----- nvinfo : EIATTR_PARAM_CBANK
	.align		4
        /*0064*/ 	.byte	0x04, 0x0a
        /*0066*/ 	.short	(.L_1337 - .L_1336)
	.align		4
.L_1336:
        /*0068*/ 	.word	index@(.nv.constant0._ZN3mkt6kernel10reduce_minILj8EEEvPiS2_j)
        /*006c*/ 	.short	0x0380
        /*006e*/ 	.short	0x0014


	//----- nvinfo : EIATTR_SW_WAR
	.align		4
.L_1337:
        /*0070*/ 	.byte	0x04, 0x36
        /*0072*/ 	.short	(.L_1339 - .L_1338)
.L_1338:
        /*0074*/ 	.word	0x00000008
.L_1339:


//--------------------- .nv.info._ZN3mkt6kernel10reduce_minILj16EEEvPiS2_j --------------------------
	.section	.nv.info._ZN3mkt6kernel10reduce_minILj16EEEvPiS2_j,"",@"SHT_CUDA_INFO"
	.sectionflags	@""
	.align	4


	//----- nvinfo : EIATTR_CUDA_API_VERSION
	.align		4
        /*0000*/ 	.byte	0x04, 0x37
        /*0002*/ 	.short	(.L_1341 - .L_1340)
.L_1340:
        /*0004*/ 	.word	0x00000082


	//----- nvinfo : EIATTR_KPARAM_INFO
	.align		4
.L_1341:
        /*0008*/ 	.byte	0x04, 0x17
        /*000a*/ 	.short	(.L_1343 - .L_1342)
.L_1342:
        /*000c*/ 	.word	0x00000000
        /*0010*/ 	.short	0x0002
        /*0012*/ 	.short	0x0010
        /*0014*/ 	.byte	0x00, 0xf0, 0x11, 0x00


	//----- nvinfo : EIATTR_KPARAM_INFO
	.align		4
.L_1343:
        /*0018*/ 	.byte	0x04, 0x17
        /*001a*/ 	.short	(.L_1345 - .L_1344)
.L_1344:
        /*001c*/ 	.word	0x00000000
        /*0020*/ 	.short	0x0001
        /*0022*/ 	.short	0x0008
        /*0024*/ 	.byte	0x00, 0xf5, 0x21, 0x00


	//----- nvinfo : EIATTR_KPARAM_INFO
	.align		4
.L_1345:
        /*0028*/ 	.byte	0x04, 0x17
        /*002a*/ 	.short	(.L_1347 - .L_1346)
.L_1346:
        /*002c*/ 	.word	0x00000000
        /*0030*/ 	.short	0x0000
        /*0032*/ 	.short	0x0000
        /*0034*/ 	.byte	0x00, 0xf5, 0x21, 0x00


	//----- nvinfo : EIATTR_SPARSE_MMA_MASK
	.align		4
.L_1347:
        /*0038*/ 	.byte	0x03, 0x50
        /*003a*/ 	.short	0x0000


	//----- nvinfo : EIATTR_MAXREG_COUNT
	.align		4
        /*003c*/ 	.byte	0x03, 0x1b
        /*003e*/ 	.short	0x00ff


	//----- nvinfo : EIATTR_NUM_BARRIERS
	.align		4
        /*0040*/ 	.byte	0x02, 0x4c
        /*0042*/ 	.byte	0x01
	.zero		1


	//----- nvinfo : EIATTR_MERCURY_ISA_VERSION
	.align		4
        /*0044*/ 	.byte	0x03, 0x5f
        /*0046*/ 	.short	0x0101


	//----- nvinfo : EIATTR_VRC_CTA_INIT_COUNT
	.align		4
        /*0048*/ 	.byte	0x02, 0x4a
	.zero		1
	.zero		1


	//----- nvinfo : EIATTR_EXIT_INSTR_OFFSETS
	.align		4
        /*004c*/ 	.byte	0x04, 0x1c
        /*004e*/ 	.short	(.L_1349 - .L_1348)


	//   ....[0]....
.L_1348:
        /*0050*/ 	.word	0x000003a0


	//   ....[1]....
        /*0054*/ 	.word	0x000003f0


	//----- nvinfo : EIATTR_CRS_STACK_SIZE
	.align		4
.L_1349:
        /*0058*/ 	.byte	0x04, 0x1e
        /*005a*/ 	.short	(.L_1351 - .L_1350)
.L_1350:
        /*005c*/ 	.word	0x00000000


	//----- nvinfo : EIATTR_CBANK_PARAM_SIZE
	.align		4
.L_1351:
        /*0060*/ 	.byte	0x03, 0x19
        /*0062*/ 	.short	0x0014


	//----- nvinfo : EIATTR_PARAM_CBANK
	.align		4
        /*0064*/ 	.byte	0x04, 0x0a
        /*0066*/ 	.short	(.L_1353 - .L_1352)
	.align		4
.L_1352:
        /*0068*/ 	.word	index@(.nv.constant0._ZN3mkt6kernel10reduce_minILj16EEEvPiS2_j)
        /*006c*/ 	.short	0x0380
        /*006e*/ 	.short	0x0014


	//----- nvinfo : EIATTR_SW_WAR
	.align		4
.L_1353:
        /*0070*/ 	.byte	0x04, 0x36
        /*0072*/ 	.short	(.L_1355 - .L_1354)
.L_1354:
        /*0074*/ 	.word	0x00000008
.L_1355:


//--------------------- .nv.info._ZN3mkt6kernel10reduce_minILj32EEEvPiS2_j --------------------------
	.section	.nv.info._ZN3mkt6kernel10reduce_minILj32EEEvPiS2_j,"",@"SHT_CUDA_INFO"
	.sectionflags	@""
	.align	4


	//----- nvinfo : EIATTR_CUDA_API_VERSION
	.align		4
        /*0000*/ 	.byte	0x04, 0x37
        /*0002*/ 	.short	(.L_1357 - .L_1356)
.L_1356:
        /*0004*/ 	.word	0x00000082


	//----- nvinfo : EIATTR_KPARAM_INFO
	.align		4
.L_1357:
        /*0008*/ 	.byte	0x04, 0x17
        /*000a*/ 	.short	(.L_1359 - .L_1358)
.L_1358:
        /*000c*/ 	.word	0x00000000
        /*0010*/ 	.short	0x0002
        /*0012*/ 	.short	0x0010
        /*0014*/ 	.byte	0x00, 0xf0, 0x11, 0x00


	//----- nvinfo : EIATTR_KPARAM_INFO
	.align		4
.L_1359:
        /*0018*/ 	.byte	0x04, 0x17
        /*001a*/ 	.short	(.L_1361 - .L_1360)
.L_1360:
        /*001c*/ 	.word	0x00000000
        /*0020*/ 	.short	0x0001
        /*0022*/ 	.short	0x0008
        /*0024*/ 	.byte	0x00, 0xf5, 0x21, 0x00


	//----- nvinfo : EIATTR_KPARAM_INFO
	.align		4
.L_1361:
        /*0028*/ 	.byte	0x04, 0x17
        /*002a*/ 	.short	(.L_1363 - .L_1362)
.L_1362:
        /*002c*/ 	.word	0x00000000
        /*0030*/ 	.short	0x0000
        /*0032*/ 	.short	0x0000
        /*0034*/ 	.byte	0x00, 0xf5, 0x21, 0x00


	//----- nvinfo : EIATTR_SPARSE_MMA_MASK
	.align		4
.L_1363:
        /*0038*/ 	.byte	0x03, 0x50
        /*003a*/ 	.short	0x0000


	//----- nvinfo : EIATTR_MAXREG_COUNT
	.align		4
        /*003c*/ 	.byte	0x03, 0x1b
        /*003e*/ 	.short	0x00ff


	//----- nvinfo : EIATTR_NUM_BARRIERS
	.align		4
        /*0040*/ 	.byte	0x02, 0x4c
        /*0042*/ 	.byte	0x01
	.zero		1


	//----- nvinfo : EIATTR_MERCURY_ISA_VERSION
	.align		4
        /*0044*/ 	.byte	0x03, 0x5f
        /*0046*/ 	.short	0x0101


	//----- nvinfo : EIATTR_VRC_CTA_INIT_COUNT
	.align		4
        /*0048*/ 	.byte	0x02, 0x4a
	.zero		1
	.zero		1


	//----- nvinfo : EIATTR_EXIT_INSTR_OFFSETS
	.align		4
        /*004c*/ 	.byte	0x04, 0x1c
        /*004e*/ 	.short	(.L_1365 - .L_1364)


	//   ....[0]....
.L_1364:
        /*0050*/ 	.word	0x00000400


	//   ....[1]....
        /*0054*/ 	.word	0x00000450


	//----- nvinfo : EIATTR_CRS_STACK_SIZE
	.align		4
.L_1365:
        /*0058*/ 	.byte	0x04, 0x1e
        /*005a*/ 	.short	(.L_1367 - .L_1366)
.L_1366:
        /*005c*/ 	.word	0x00000000


	//----- nvinfo : EIATTR_CBANK_PARAM_SIZE
	.align		4
.L_1367:
        /*0060*/ 	.byte	0x03, 0x19
        /*0062*/ 	.short	0x0014


	//----- nvinfo : EIATTR_PARAM_CBANK
	.align		4
        /*0064*/ 	.byte	0x04, 0x0a
        /*0066*/ 	.short	(.L_1369 - .L_1368)
	.align		4
.L_1368:
        /*0068*/ 	.word	index@(.nv.constant0._ZN3mkt6kernel10reduce_minILj32EEEvPiS2_j)
        /*006c*/ 	.short	0x0380
        /*006e*/ 	.short	0x0014


	//----- nvinfo : EIATTR_SW_WAR
	.align		4
.L_1369:
        /*0070*/ 	.byte	0x04, 0x36
        /*0072*/ 	.short	(.L_1371 - .L_1370)
.L_1370:
        /*0074*/ 	.word	0x00000008
.L_1371:


//--------------------- .nv.info._ZN3mkt6kernel10reduce_minILj64EEEvPiS2_j --------------------------
	.section	.nv.info._ZN3mkt6kernel10reduce_minILj64EEEvPiS2_j,"",@"SHT_CUDA_INFO"
	.sectionflags	@""
	.align	4


	//----- nvinfo : EIATTR_CUDA_API_VERSION
	.align		4
        /*0000*/ 	.byte	0x04, 0x37
        /*0002*/ 	.short	(.L_1373 - .L_1372)
.L_1372:
        /*0004*/ 	.word	0x00000082


	//----- nvinfo : EIATTR_KPARAM_INFO
	.align		4
.L_1373:
        /*0008*/ 	.byte	0x04, 0x17
        /*000a*/ 	.short	(.L_1375 - .L_1374)
.L_1374:
        /*000c*/ 	.word	0x00000000
        /*0010*/ 	.short	0x0002
        /*0012*/ 	.short	0x0010
        /*0014*/ 	.byte	0x00, 0xf0, 0x11, 0x00


	//----- nvinfo : EIATTR_KPARAM_INFO
	.align		4
.L_1375:
        /*0018*/ 	.byte	0x04, 0x17
        /*001a*/ 	.short	(.L_1377 - .L_1376)
.L_1376:
        /*001c*/ 	.word	0x00000000
        /*0020*/ 	.short	0x0001
        /*0022*/ 	.short	0x0008
        /*0024*/ 	.byte	0x00, 0xf5, 0x21, 0x00


	//----- nvinfo : EIATTR_KPARAM_INFO
	.align		4
.L_1377:
        /*0028*/ 	.byte	0x04, 0x17
        /*002a*/ 	.short	(.L_1379 - .L_1378)
.L_1378:
        /*002c*/ 	.word	0x00000000
        /*0030*/ 	.short	0x0000
        /*0032*/ 	.short	0x0000
        /*0034*/ 	.byte	0x00, 0xf5, 0x21, 0x00


	//----- nvinfo : EIATTR_SPARSE_MMA_MASK
	.align		4
.L_1379:
        /*0038*/ 	.byte	0x03, 0x50
        /*003a*/ 	.short	0x0000


	//----- nvinfo : EIATTR_MAXREG_COUNT
	.align		4
        /*003c*/ 	.byte	0x03, 0x1b
        /*003e*/ 	.short	0x00ff


	//----- nvinfo : EIATTR_NUM_BARRIERS
	.align		4
        /*0040*/ 	.byte	0x02, 0x4c
        /*0042*/ 	.byte	0x01
	.zero		1


	//----- nvinfo : EIATTR_MERCURY_ISA_VERSION
	.align		4
        /*0044*/ 	.byte	0x03, 0x5f
        /*0046*/ 	.short	0x0101


	//----- nvinfo : EIATTR_VRC_CTA_INIT_COUNT
	.align		4
        /*0048*/ 	.byte	0x02, 0x4a
	.zero		1
	.zero		1


	//----- nvinfo : EIATTR_EXIT_INSTR_OFFSETS
	.align		4
        /*004c*/ 	.byte	0x04, 0x1c
        /*004e*/ 	.short	(.L_1381 - .L_1380)


	//   ....[0]....
.L_1380:
        /*0050*/ 	.word	0x00000450


	//   ....[1]....
        /*0054*/ 	.word	0x000004a0


	//----- nvinfo : EIATTR_CRS_STACK_SIZE
	.align		4
.L_1381:
        /*0058*/ 	.byte	0x04, 0x1e
        /*005a*/ 	.short	(.L_1383 - .L_1382)
.L_1382:
        /*005c*/ 	.word	0x00000000


	//----- nvinfo : EIATTR_CBANK_PARAM_SIZE
	.align		4
.L_1383:
        /*0060*/ 	.byte	0x03, 0x19
        /*0062*/ 	.short	0x0014


	//----- nvinfo : EIATTR_PARAM_CBANK
	.align		4
        /*0064*/ 	.byte	0x04, 0x0a
        /*0066*/ 	.short	(.L_1385 - .L_1384)
	.align		4
.L_1384:
        /*0068*/ 	.word	index@(.nv.constant0._ZN3mkt6kernel10reduce_minILj64EEEvPiS2_j)
        /*006c*/ 	.short	0x0380
        /*006e*/ 	.short	0x0014


	//----- nvinfo : EIATTR_SW_WAR
	.align		4
.L_1385:
        /*0070*/ 	.byte	0x04, 0x36
        /*0072*/ 	.short	(.L_1387 - .L_1386)
.L_1386:
        /*0074*/ 	.word	0x00000008
.L_1387:


//--------------------- .nv.info._ZN3mkt6kernel10reduce_minILj128EEEvPiS2_j --------------------------
	.section	.nv.info._ZN3mkt6kernel10reduce_minILj128EEEvPiS2_j,"",@"SHT_CUDA_INFO"
	.sectionflags	@""
	.align	4


	//----- nvinfo : EIATTR_CUDA_API_VERSION
	.align		4
        /*0000*/ 	.byte	0x04, 0x37
        /*0002*/ 	.short	(.L_1389 - .L_1388)
.L_1388:
        /*0004*/ 	.word	0x00000082


	//----- nvinfo : EIATTR_KPARAM_INFO
	.align		4
.L_1389:
        /*0008*/ 	.byte	0x04, 0x17
        /*000a*/ 	.short	(.L_1391 - .L_1390)
.L_1390:
        /*000c*/ 	.word	0x00000000
        /*0010*/ 	.short	0x0002
        /*0012*/ 	.short	0x0010
        /*0014*/ 	.byte	0x00, 0xf0, 0x11, 0x00


	//----- nvinfo : EIATTR_KPARAM_INFO
	.align		4
.L_1391:
        /*0018*/ 	.byte	0x04, 0x17
        /*001a*/ 	.short	(.L_1393 - .L_1392)
.L_1392:
        /*001c*/ 	.word	0x00000000
        /*0020*/ 	.short	0x0001
        /*0022*/ 	.short	0x0008
        /*0024*/ 	.byte	0x00, 0xf5, 0x21, 0x00


	//----- nvinfo : EIATTR_KPARAM_INFO
	.align		4
.L_1393:
        /*0028*/ 	.byte	0x04, 0x17
        /*002a*/ 	.short	(.L_1395 - .L_1394)
.L_1394:
        /*002c*/ 	.word	0x00000000
        /*0030*/ 	.short	0x0000
        /*0032*/ 	.short	0x0000
        /*0034*/ 	.byte	0x00, 0xf5, 0x21, 0x00


	//----- nvinfo : EIATTR_SPARSE_MMA_MASK
	.align		4
.L_1395:
        /*0038*/ 	.byte	0x03, 0x50
        /*003a*/ 	.short	0x0000


	//----- nvinfo : EIATTR_MAXREG_COUNT
	.align		4
        /*003c*/ 	.byte	0x03, 0x1b
        /*003e*/ 	.short	0x00ff


	//----- nvinfo : EIATTR_NUM_BARRIERS
	.align		4
        /*0040*/ 	.byte	0x02, 0x4c
        /*0042*/ 	.byte	0x01
	.zero		1


	//----- nvinfo : EIATTR_MERCURY_ISA_VERSION
	.align		4
        /*0044*/ 	.byte	0x03, 0x5f
        /*0046*/ 	.short	0x0101


	//----- nvinfo : EIATTR_VRC_CTA_INIT_COUNT
	.align		4
        /*0048*/ 	.byte	0x02, 0x4a
	.zero		1
	.zero		1


	//----- nvinfo : EIATTR_EXIT_INSTR_OFFSETS
	.align		4
        /*004c*/ 	.byte	0x04, 0x1c
        /*004e*/ 	.short	(.L_1397 - .L_1396)


	//   ....[0]....
.L_1396:
        /*0050*/ 	.word	0x000004a0


	//   ....[1]....
        /*0054*/ 	.word	0x000004f0


	//----- nvinfo : EIATTR_CRS_STACK_SIZE
	.align		4
.L_1397:
        /*0058*/ 	.byte	0x04, 0x1e
        /*005a*/ 	.short	(.L_1399 - .L_1398)
.L_1398:
        /*005c*/ 	.word	0x00000000


	//----- nvinfo : EIATTR_CBANK_PARAM_SIZE
	.align		4
.L_1399:
        /*0060*/ 	.byte	0x03, 0x19
        /*0062*/ 	.short	0x0014


	//----- nvinfo : EIATTR_PARAM_CBANK
	.align		4
        /*0064*/ 	.byte	0x04, 0x0a
        /*0066*/ 	.short	(.L_1401 - .L_1400)
	.align		4
.L_1400:
        /*0068*/ 	.word	index@(.nv.constant0._ZN3mkt6kernel10reduce_minILj128EEEvPiS2_j)
        /*006c*/ 	.short	0x0380
        /*006e*/ 	.short	0x0014


	//----- nvinfo : EIATTR_SW_WAR
	.align		4
.L_1401:
        /*0070*/ 	.byte	0x04, 0x36
        /*0072*/ 	.short	(.L_1403 - .L_1402)
.L_1402:
        /*0074*/ 	.word	0x00000008
.L_1403:


//--------------------- .nv.info._ZN3mkt6kernel10reduce_minILj256EEEvPiS2_j --------------------------
	.section	.nv.info._ZN3mkt6kernel10reduce_minILj256EEEvPiS2_j,"",@"SHT_CUDA_INFO"
	.sectionflags	@""
	.align	4


	//----- nvinfo : EIATTR_CUDA_API_VERSION
	.align		4
        /*0000*/ 	.byte	0x04, 0x37
        /*0002*/ 	.short	(.L_1405 - .L_1404)
.L_1404:
        /*0004*/ 	.word	0x00000082


	//----- nvinfo : EIATTR_KPARAM_INFO
	.align		4
.L_1405:
        /*0008*/ 	.byte	0x04, 0x17
        /*000a*/ 	.short	(.L_1407 - .L_1406)
.L_1406:
        /*000c*/ 	.word	0x00000000
        /*0010*/ 	.short	0x0002
        /*0012*/ 	.short	0x0010
        /*0014*/ 	.byte	0x00, 0xf0, 0x11, 0x00


	//----- nvinfo : EIATTR_KPARAM_INFO
	.align		4
.L_1407:
        /*0018*/ 	.byte	0x04, 0x17
        /*001a*/ 	.short	(.L_1409 - .L_1408)
.L_1408:
        /*001c*/ 	.word	0x00000000
        /*0020*/ 	.short	0x0001
        /*0022*/ 	.short	0x0008
        /*0024*/ 	.byte	0x00, 0xf5, 0x21, 0x00


	//----- nvinfo : EIATTR_KPARAM_INFO
	.align		4
.L_1409:
        /*0028*/ 	.byte	0x04, 0x17
        /*002a*/ 	.short	(.L_1411 - .L_1410)
.L_1410:
        /*002c*/ 	.word	0x00000000
        /*0030*/ 	.short	0x0000
        /*0032*/ 	.short	0x0000
        /*0034*/ 	.byte	0x00, 0xf5, 0x21, 0x00


	//----- nvinfo : EIATTR_SPARSE_MMA_MASK
	.align		4
.L_1411:
        /*0038*/ 	.byte	0x03, 0x50
        /*003a*/ 	.short	0x0000


	//----- nvinfo : EIATTR_MAXREG_COUNT
	.align		4
        /*003c*/ 	.byte	0x03, 0x1b
        /*003e*/ 	.short	0x00ff


	//----- nvinfo : EIATTR_NUM_BARRIERS
	.align		4
        /*0040*/ 	.byte	0x02, 0x4c
        /*0042*/ 	.byte	0x01
	.zero		1


	//----- nvinfo : EIATTR_MERCURY_ISA_VERSION
	.align		4
        /*0044*/ 	.byte	0x03, 0x5f
        /*0046*/ 	.short	0x0101


	//----- nvinfo : EIATTR_VRC_CTA_INIT_COUNT
	.align		4
        /*0048*/ 	.byte	0x02, 0x4a
	.zero		1
	.zero		1


	//----- nvinfo : EIATTR_EXIT_INSTR_OFFSETS
	.align		4
        /*004c*/ 	.byte	0x04, 0x1c
        /*004e*/ 	.short	(.L_1413 - .L_1412)


	//   ....[0]....
.L_1412:
        /*0050*/ 	.word	0x000004f0


	//   ....[1]....
        /*0054*/ 	.word	0x00000540


	//----- nvinfo : EIATTR_CRS_STACK_SIZE
	.align		4
.L_1413:
        /*0058*/ 	.byte	0x04, 0x1e
        /*005a*/ 	.short	(.L_1415 - .L_1414)
.L_1414:
        /*005c*/ 	.word	0x00000000


	//----- nvinfo : EIATTR_CBANK_PARAM_SIZE
	.align		4
.L_1415:
        /*0060*/ 	.byte	0x03, 0x19
        /*0062*/ 	.short	0x0014


	//----- nvinfo : EIATTR_PARAM_CBANK
	.align		4
        /*0064*/ 	.byte	0x04, 0x0a
        /*0066*/ 	.short	(.L_1417 - .L_1416)
	.align		4
.L_1416:
        /*0068*/ 	.word	index@(.nv.constant0._ZN3mkt6kernel10reduce_minILj256EEEvPiS2_j)
        /*006c*/ 	.short	0x0380
        /*006e*/ 	.short	0x0014


	//----- nvinfo : EIATTR_SW_WAR
	.align		4
.L_1417:
        /*0070*/ 	.byte	0x04, 0x36
        /*0072*/ 	.short	(.L_1419 - .L_1418)
.L_1418:
        /*0074*/ 	.word	0x00000008
.L_1419:


//--------------------- .nv.info._ZN3mkt6kernel10reduce_minILj512EEEvPiS2_j --------------------------
	.section	.nv.info._ZN3mkt6kernel10reduce_minILj512EEEvPiS2_j,"",@"SHT_CUDA_INFO"
	.sectionflags	@""
	.align	4


	//----- nvinfo : EIATTR_CUDA_API_VERSION
	.align		4
        /*0000*/ 	.byte	0x04, 0x37
        /*0002*/ 	.short	(.L_1421 - .L_1420)
.L_1420:
        /*0004*/ 	.word	0x00000082


	//----- nvinfo : EIATTR_KPARAM_INFO
	.align		4
.L_1421:
        /*0008*/ 	.byte	0x04, 0x17
        /*000a*/ 	.short	(.L_1423 - .L_1422)
.L_1422:
        /*000c*/ 	.word	0x00000000
        /*0010*/ 	.short	0x0002
        /*0012*/ 	.short	0x0010
        /*0014*/ 	.byte	0x00, 0xf0, 0x11, 0x00


	//----- nvinfo : EIATTR_KPARAM_INFO
	.align		4
.L_1423:
        /*0018*/ 	.byte	0x04, 0x17
        /*001a*/ 	.short	(.L_1425 - .L_1424)
.L_1424:
        /*001c*/ 	.word	0x00000000
        /*0020*/ 	.short	0x0001
        /*0022*/ 	.short	0x0008
        /*0024*/ 	.byte	0x00, 0xf5, 0x21, 0x00


	//----- nvinfo : EIATTR_KPARAM_INFO
	.align		4
.L_1425:
        /*0028*/ 	.byte	0x04, 0x17
        /*002a*/ 	.short	(.L_1427 - .L_1426)
.L_1426:
        /*002c*/ 	.word	0x00000000
        /*0030*/ 	.short	0x0000
        /*0032*/ 	.short	0x0000
        /*0034*/ 	.byte	0x00, 0xf5, 0x21, 0x00


	//----- nvinfo : EIATTR_SPARSE_MMA_MASK
	.align		4
.L_1427:
        /*0038*/ 	.byte	0x03, 0x50
        /*003a*/ 	.short	0x0000


	//----- nvinfo : EIATTR_MAXREG_COUNT
	.align		4
        /*003c*/ 	.byte	0x03, 0x1b
        /*003e*/ 	.short	0x00ff


	//----- nvinfo : EIATTR_NUM_BARRIERS
	.align		4
        /*0040*/ 	.byte	0x02, 0x4c
        /*0042*/ 	.byte	0x01
	.zero		1


	//----- nvinfo : EIATTR_MERCURY_ISA_VERSION
	.align		4
        /*0044*/ 	.byte	0x03, 0x5f
        /*0046*/ 	.short	0x0101


	//----- nvinfo : EIATTR_VRC_CTA_INIT_COUNT
	.align		4
        /*0048*/ 	.byte	0x02, 0x4a
	.zero		1
	.zero		1


	//----- nvinfo : EIATTR_EXIT_INSTR_OFFSETS
	.align		4
        /*004c*/ 	.byte	0x04, 0x1c
        /*004e*/ 	.short	(.L_1429 - .L_1428)


	//   ....[0]....
.L_1428:
        /*0050*/ 	.word	0x00000540


	//   ....[1]....
        /*0054*/ 	.word	0x00000590


	//----- nvinfo : EIATTR_CRS_STACK_SIZE
	.align		4
.L_1429:
        /*0058*/ 	.byte	0x04, 0x1e
        /*005a*/ 	.short	(.L_1431 - .L_1430)
.L_1430:
        /*005c*/ 	.word	0x00000000


	//----- nvinfo : EIATTR_CBANK_PARAM_SIZE
	.align		4
.L_1431:
        /*0060*/ 	.byte	0x03, 0x19
        /*0062*/ 	.short	0x0014


	//----- nvinfo : EIATTR_PARAM_CBANK
	.align		4
        /*0064*/ 	.byte	0x04, 0x0a
        /*0066*/ 	.short	(.L_1433 - .L_1432)
	.align		4
.L_1432:
        /*0068*/ 	.word	index@(.nv.constant0._ZN3mkt6kernel10reduce_minILj512EEEvPiS2_j)
        /*006c*/ 	.short	0x0380
        /*006e*/ 	.short	0x0014


	//----- nvinfo : EIATTR_SW_WAR
	.align		4
.L_1433:
        /*0070*/ 	.byte	0x04, 0x36
        /*0072*/ 	.short	(.L_1435 - .L_1434)
.L_1434:
        /*0074*/ 	.word	0x00000008
.L_1435:


//--------------------- .nv.info._ZN3mkt6kernel10reduce_minILj1024EEEvPiS2_j --------------------------
	.section	.nv.info._ZN3mkt6kernel10reduce_minILj1024EEEvPiS2_j,"",@"SHT_CUDA_INFO"
	.sectionflags	@""
	.align	4


	//----- nvinfo : EIATTR_CUDA_API_VERSION
	.align		4
        /*0000*/ 	.byte	0x04, 0x37
        /*0002*/ 	.short	(.L_1437 - .L_1436)
.L_1436:
        /*0004*/ 	.word	0x00000082


	//----- nvinfo : EIATTR_KPARAM_INFO
	.align		4
.L_1437:
        /*0008*/ 	.byte	0x04, 0x17
        /*000a*/ 	.short	(.L_1439 - .L_1438)
.L_1438:
        /*000c*/ 	.word	0x00000000
        /*0010*/ 	.short	0x0002
        /*0012*/ 	.short	0x0010
        /*0014*/ 	.byte	0x00, 0xf0, 0x11, 0x00


	//----- nvinfo : EIATTR_KPARAM_INFO
	.align		4
.L_1439:
        /*0018*/ 	.byte	0x04, 0x17
        /*001a*/ 	.short	(.L_1441 - .L_1440)
.L_1440:
        /*001c*/ 	.word	0x00000000
        /*0020*/ 	.short	0x0001
        /*0022*/ 	.short	0x0008
        /*0024*/ 	.byte	0x00, 0xf5, 0x21, 0x00


	//----- nvinfo : EIATTR_KPARAM_INFO
	.align		4
.L_1441:
        /*0028*/ 	.byte	0x04, 0x17
        /*002a*/ 	.short	(.L_1443 - .L_1442)
.L_1442:
        /*002c*/ 	.word	0x00000000
        /*0030*/ 	.short	0x0000
        /*0032*/ 	.short	0x0000
        /*0034*/ 	.byte	0x00, 0xf5, 0x21, 0x00


	//----- nvinfo : EIATTR_SPARSE_MMA_MASK
	.align		4
.L_1443:
        /*0038*/ 	.byte	0x03, 0x50
        /*003a*/ 	.short	0x0000


	//----- nvinfo : EIATTR_MAXREG_COUNT
	.align		4
        /*003c*/ 	.byte	0x03, 0x1b
        /*003e*/ 	.short	0x00ff


	//----- nvinfo : EIATTR_NUM_BARRIERS
	.align		4
        /*0040*/ 	.byte	0x02, 0x4c
        /*0042*/ 	.byte	0x01
	.zero		1


	//----- nvinfo : EIATTR_MERCURY_ISA_VERSION
	.align		4
        /*0044*/ 	.byte	0x03, 0x5f
        /*0046*/ 	.short	0x0101


	//----- nvinfo : EIATTR_VRC_CTA_INIT_COUNT
	.align		4
        /*0048*/ 	.byte	0x02, 0x4a
	.zero		1
	.zero		1


	//----- nvinfo : EIATTR_EXIT_INSTR_OFFSETS
	.align		4
        /*004c*/ 	.byte	0x04, 0x1c
        /*004e*/ 	.short	(.L_1445 - .L_1444)


	//   ....[0]....
.L_1444:
        /*0050*/ 	.word	0x000005a0


	//   ....[1]....
        /*0054*/ 	.word	0x000005f0


	//----- nvinfo : EIATTR_CRS_STACK_SIZE
	.align		4
.L_1445:
        /*0058*/ 	.byte	0x04, 0x1e
        /*005a*/ 	.short	(.L_1447 - .L_1446)
.L_1446:
        /*005c*/ 	.word	0x00000000


	//----- nvinfo : EIATTR_CBANK_PARAM_SIZE
	.align		4
.L_1447:
        /*0060*/ 	.byte	0x03, 0x19
        /*0062*/ 	.short	0x0014


	//----- nvinfo : EIATTR_PARAM_CBANK
	.align		4
        /*0064*/ 	.byte	0x04, 0x0a
        /*0066*/ 	.short	(.L_1449 - .L_1448)
	.align		4
.L_1448:
        /*0068*/ 	.word	index@(.nv.constant0._ZN3mkt6kernel10reduce_minILj1024EEEvPiS2_j)
        /*006c*/ 	.short	0x0380
        /*006e*/ 	.short	0x0014


	//----- nvinfo : EIATTR_SW_WAR
	.align		4
.L_1449:
        /*0070*/ 	.byte	0x04, 0x36
        /*0072*/ 	.short	(.L_1451 - .L_1450)
.L_1450:
        /*0074*/ 	.word	0x00000008
.L_1451:


//--------------------- .nv.callgraph             --------------------------
	.section	.nv.callgraph,"",@"SHT_CUDA_CALLGRAPH"
	.align	4
	.sectionentsize	8
	.align		4
        /*0000*/ 	.word	0x00000000
	.align		4
        /*0004*/ 	.word	0xffffffff
	.align		4
        /*0008*/ 	.word	0x00000000
	.align		4
        /*000c*/ 	.word	0xfffffffe
	.align		4
        /*0010*/ 	.word	0x00000000
	.align		4
        /*0014*/ 	.word	0xfffffffd
	.align		4
        /*0018*/ 	.word	0x00000000
	.align		4
        /*001c*/ 	.word	0xfffffffc


//--------------------- .text._ZN3mkt6kernel10reduce_maxILj1EEEvPdS2_j --------------------------
	.section	.text._ZN3mkt6kernel10reduce_maxILj1EEEvPdS2_j,"ax",@progbits
	.align	128
        .global         _ZN3mkt6kernel10reduce_maxILj1EEEvPdS2_j
        .type           _ZN3mkt6kernel10reduce_maxILj1EEEvPdS2_j,@function
        .size           _ZN3mkt6kernel10reduce_maxILj1EEEvPdS2_j,(.L_x_330 - _ZN3mkt6kernel10reduce_maxILj1EEEvPdS2_j)
        .other          _ZN3mkt6kernel10reduce_maxILj1EEEvPdS2_j,@"STO_CUDA_ENTRY STV_DEFAULT"
_ZN3mkt6kernel10reduce_maxILj1EEEvPdS2_j:
.text._ZN3mkt6kernel10reduce_maxILj1EEEvPdS2_j:
[----:B------:R-:W-:Y:S08]  /*0000*/  LDC R1, c[0x0][0x37c] ;  /* 0x0000df00ff017b82 */ /* 0x000ff00000000800 */
[----:B------:R-:W0:Y:S01]  /*0010*/  S2UR UR5, SR_CgaCtaId ;  /* 0x00000000000579c3 */ /* 0x000e220000008800 */
[----:B------:R-:W1:Y:S01]  /*0020*/  S2R R8, SR_TID.X ;  /* 0x0000000000087919 */ /* 0x000e620000002100 */
[----:B------:R-:W-:Y:S01]  /*0030*/  UMOV UR4, 0x400 ;  /* 0x0000040000047882 */ /* 0x000fe20000000000 */
[----:B------:R-:W-:Y:S01]  /*0040*/  IMAD.MOV.U32 R2, RZ, RZ, 0x0 ;  /* 0x00000000ff027424 */ /* 0x000fe200078e00ff */
[----:B------:R-:W2:Y:S01]  /*0050*/  LDCU.64 UR6, c[0x0][0x358] ;  /* 0x00006b00ff0677ac */ /* 0x000ea20008000a00 */
[----:B------:R-:W3:Y:S01]  /*0060*/  S2R R11, SR_CTAID.X ;  /* 0x00000000000b7919 */ /* 0x000ee20000002500 */
[----:B------:R-:W-:Y:S01]  /*0070*/  IMAD.MOV.U32 R3, RZ, RZ, 0x100000 ;  /* 0x00100000ff037424 */ /* 0x000fe200078e00ff */
[----:B------:R-:W-:Y:S01]  /*0080*/  BSSY.RECONVERGENT B0, `(.L_x_0) ;  /* 0x000001c000007945 */ /* 0x000fe20003800200 */
[----:B0-----:R-:W-:Y:S01]  /*0090*/  ULEA UR4, UR5, UR4, 0x18 ;  /* 0x0000000405047291 */ /* 0x001fe2000f8ec0ff */
[----:B------:R-:W0:Y:S05]  /*00a0*/  LDCU UR5, c[0x0][0x390] ;  /* 0x00007200ff0577ac */ /* 0x000e2a0008000800 */
[----:B-1----:R-:W-:-:S02]  /*00b0*/  LEA R9, R8, UR4, 0x3 ;  /* 0x0000000408097c11 */ /* 0x002fc4000f8e18ff */
[----:B---3--:R-:W-:-:S03]  /*00c0*/  IADD3 R0, PT, PT, R8, R11, RZ ;  /* 0x0000000b08007210 */ /* 0x008fc60007ffe0ff */
[----:B------:R1:W-:Y:S01]  /*00d0*/  STS.64 [R9], R2 ;  /* 0x0000000209007388 */ /* 0x0003e20000000a00 */
[----:B0-----:R-:W-:-:S13]  /*00e0*/  ISETP.GE.U32.AND P0, PT, R0, UR5, PT ;  /* 0x0000000500007c0c */ /* 0x001fda000bf06070 */
[----:B-12---:R-:W-:Y:S05]  /*00f0*/  @P0 BRA `(.L_x_1) ;  /* 0x0000000000500947 */ /* 0x006fea0003800000 */
[----:B------:R-:W0:Y:S01]  /*0100*/  LDC R13, c[0x0][0x370] ;  /* 0x0000dc00ff0d7b82 */ /* 0x000e220000000800 */
[----:B------:R-:W-:Y:S01]  /*0110*/  BSSY.RECONVERGENT B1, `(.L_x_2) ;  /* 0x0000011000017945 */ /* 0x000fe20003800200 */
[----:B------:R-:W-:Y:S02]  /*0120*/  IMAD.MOV.U32 R4, RZ, RZ, 0x0 ;  /* 0x00000000ff047424 */ /* 0x000fe400078e00ff */
[----:B------:R-:W-:-:S04]  /*0130*/  IMAD.MOV.U32 R5, RZ, RZ, 0x100000 ;  /* 0x00100000ff057424 */ /* 0x000fc800078e00ff */
[----:B------:R-:W1:Y:S03]  /*0140*/  LDC.64 R2, c[0x0][0x380] ;  /* 0x0000e000ff027b82 */ /* 0x000e660000000a00 */
.L_x_3:
[----:B-1----:R-:W-:-:S06]  /*0150*/  IMAD.WIDE.U32 R6, R0, 0x8, R2 ;  /* 0x0000000800067825 */ /* 0x002fcc00078e0002 */
[----:B------:R-:W2:Y:S01]  /*0160*/  LDG.E.64 R6, desc[UR6][R6.64] ;  /* 0x0000000606067981 */ /* 0x000ea2000c1e1b00 */
[----:B0-----:R-:W-:Y:S01]  /*0170*/  IMAD.IADD R0, R13, 0x1, R0 ;  /* 0x000000010d007824 */ /* 0x001fe200078e0200 */
[----:B------:R-:W-:Y:S02]  /*0180*/  MOV R15, R4 ;  /* 0x00000004000f7202 */ /* 0x000fe40000000f00 */
[----:B------:R-:W-:Y:S02]  /*0190*/  MOV R17, R5 ;  /* 0x0000000500117202 */ /* 0x000fe40000000f00 */
[----:B------:R-:W-:Y:S01]  /*01a0*/  ISETP.GE.U32.AND P0, PT, R0, UR5, PT ;  /* 0x0000000500007c0c */ /* 0x000fe2000bf06070 */
[----:B--2---:R-:W-:Y:S01]  /*01b0*/  DSETP.MAX.AND P1, P2, R6, R4, PT ;  /* 0x000000040600722a */ /* 0x004fe20003a2f000 */
[----:B------:R-:W-:-:S05]  /*01c0*/  IMAD.MOV.U32 R4, RZ, RZ, R7 ;  /* 0x000000ffff047224 */ /* 0x000fca00078e0007 */
[----:B------:R-:W-:Y:S02]  /*01d0*/  FSEL R5, R4, R17, P1 ;  /* 0x0000001104057208 */ /* 0x000fe40000800000 */
[----:B------:R-:W-:-:S04]  /*01e0*/  MOV R4, R6 ;  /* 0x0000000600047202 */ /* 0x000fc80000000f00 */
[----:B------:R-:W-:Y:S02]  /*01f0*/  SEL R4, R4, R15, P1 ;  /* 0x0000000f04047207 */ /* 0x000fe40000800000 */
[----:B------:R-:W-:Y:S01]  /*0200*/  @P2 LOP3.LUT R5, R17, 0x80000, RZ, 0xfc, !PT ;  /* 0x0008000011052812 */ /* 0x000fe200078efcff */
[----:B------:R-:W-:Y:S06]  /*0210*/  @!P0 BRA `(.L_x_3) ;  /* 0xfffffffc00cc8947 */ /* 0x000fec000383ffff */
[----:B------:R-:W-:Y:S05]  /*0220*/  BSYNC.RECONVERGENT B1 ;  /* 0x0000000000017941 */ /* 0x000fea0003800200 */
.L_x_2:
[----:B------:R0:W-:Y:S02]  /*0230*/  STS.64 [R9], R4 ;  /* 0x0000000409007388 */ /* 0x0001e40000000a00 */
.L_x_1:
[----:B------:R-:W-:Y:S05]  /*0240*/  BSYNC.RECONVERGENT B0 ;  /* 0x0000000000007941 */ /* 0x000fea0003800200 */
.L_x_0:
[----:B------:R-:W-:Y:S08]  /*0250*/  BAR.SYNC.DEFER_BLOCKING 0x0 ;  /* 0x0000000000007b1d */ /* 0x000ff00000010000 */
        /* <DEDUP_REMOVED lines=9> */
[----:B------:R-:W-:Y:S01]  /*02f0*/  BAR.SYNC.DEFER_BLOCKING 0x0 ;  /* 0x0000000000007b1d */ /* 0x000fe20000010000 */
[----:B------:R-:W-:-:S13]  /*0300*/  ISETP.NE.AND P0, PT, R8, RZ, PT ;  /* 0x000000ff0800720c */ /* 0x000fda0003f05270 */
[----:B------:R-:W-:Y:S05]  /*0310*/  @P0 EXIT ;  /* 0x000000000000094d */ /* 0x000fea0003800000 */
[----:B------:R-:W1:Y:S01]  /*0320*/  LDS.64 R2, [UR4] ;  /* 0x00000004ff027984 */ /* 0x000e620008000a00 */
[----:B0-----:R-:W0:Y:S02]  /*0330*/  LDC.64 R4, c[0x0][0x388] ;  /* 0x0000e200ff047b82 */ /* 0x001e240000000a00 */
[----:B0-----:R-:W-:-:S05]  /*0340*/  IMAD.WIDE.U32 R4, R11, 0x8, R4 ;  /* 0x000000080b047825 */ /* 0x001fca00078e0004 */
[----:B-1----:R-:W-:Y:S01]  /*0350*/  STG.E.64 desc[UR6][R4.64], R2 ;  /* 0x0000000204007986 */ /* 0x002fe2000c101b06 */
[----:B------:R-:W-:Y:S05]  /*0360*/  EXIT ;  /* 0x000000000000794d */ /* 0x000fea0003800000 */
.L_x_4:
[----:B------:R-:W-:-:S00]  /*0370*/  BRA `(.L_x_4) ;  /* 0xfffffffc00fc7947 */ /* 0x000fc0000383ffff */
[----:B------:R-:W-:-:S00]  /*0380*/  NOP ;  /* 0x0000000000007918 */ /* 0x000fc00000000000 */
[----:B------:R-:W-:-:S00]  /*0390*/  NOP ;  /* 0x0000000000007918 */ /* 0x000fc00000000000 */
[----:B------:R-:W-:-:S00]  /*03a0*/  NOP ;  /* 0x0000000000007918 */ /* 0x000fc00000000000 */
[----:B------:R-:W-:-:S00]  /*03b0*/  NOP ;  /* 0x0000000000007918 */ /* 0x000fc00000000000 */
[----:B------:R-:W-:-:S00]  /*03c0*/  NOP ;  /* 0x0000000000007918 */ /* 0x000fc00000000000 */
[----:B------:R-:W-:-:S00]  /*03d0*/  NOP ;  /* 0x0000000000007918 */ /* 0x000fc00000000000 */
[----:B------:R-:W-:-:S00]  /*03e0*/  NOP ;  /* 0x0000000000007918 */ /* 0x000fc00000000000 */
[----:B------:R-:W-:-:S00]  /*03f0*/  NOP ;  /* 0x0000000000007918 */ /* 0x000fc00000000000 */
.L_x_330:


//--------------------- .text._ZN3mkt6kernel10reduce_maxILj2EEEvPdS2_j --------------------------
	.section	.text._ZN3mkt6kernel10reduce_maxILj2EEEvPdS2_j,"ax",@progbits
	.align	128
        .global         _ZN3mkt6kernel10reduce_maxILj2EEEvPdS2_j
        .type           _ZN3mkt6kernel10reduce_maxILj2EEEvPdS2_j,@function
        .size           _ZN3mkt6kernel10reduce_maxILj2EEEvPdS2_j,(.L_x_331 - _ZN3mkt6kernel10reduce_maxILj2EEEvPdS2_j)
        .other          _ZN3mkt6kernel10reduce_maxILj2EEEvPdS2_j,@"STO_CUDA_ENTRY STV_DEFAULT"
_ZN3mkt6kernel10reduce_maxILj2EEEvPdS2_j:
.text._ZN3mkt6kernel10reduce_maxILj2EEEvPdS2_j:
        /* <DEDUP_REMOVED lines=11> */
[----:B-1----:R-:W-:Y:S01]  /*00b0*/  LEA R9, R13, UR4, 0x3 ;  /* 0x000000040d097c11 */ /* 0x002fe2000f8e18ff */
[----:B---3--:R-:W-:-:S04]  /*00c0*/  IMAD R4, R0, 0x2, R13 ;  /* 0x0000000200047824 */ /* 0x008fc800078e020d */
[----:B------:R1:W-:Y:S01]  /*00d0*/  STS.64 [R9], R2 ;  /* 0x0000000209007388 */ /* 0x0003e20000000a00 */
[----:B0-----:R-:W-:-:S13]  /*00e0*/  ISETP.GE.U32.AND P0, PT, R4, UR5, PT ;  /* 0x0000000504007c0c */ /* 0x001fda000bf06070 */
[----:B-12---:R-:W-:Y:S05]  /*00f0*/  @P0 BRA `(.L_x_6) ;  /* 0x0000000000540947 */ /* 0x006fea0003800000 */
[----:B------:R-:W0:Y:S01]  /*0100*/  LDC R8, c[0x0][0x370] ;  /* 0x0000dc00ff087b82 */ /* 0x000e220000000800 */
[----:B------:R-:W-:Y:S02]  /*0110*/  IMAD.MOV.U32 R11, RZ, RZ, R4 ;  /* 0x000000ffff0b7224 */ /* 0x000fe400078e0004 */
[----:B------:R-:W-:Y:S01]  /*0120*/  HFMA2 R4, -RZ, RZ, 0, 0 ;  /* 0x00000000ff047431 */ /* 0x000fe200000001ff */
[----:B------:R-:W-:Y:S01]  /*0130*/  BSSY.RECONVERGENT B1, `(.L_x_7) ;  /* 0x0000010000017945 */ /* 0x000fe20003800200 */
[----:B------:R-:W-:-:S03]  /*0140*/  IMAD.MOV.U32 R5, RZ, RZ, 0x100000 ;  /* 0x00100000ff057424 */ /* 0x000fc600078e00ff */
[----:B------:R-:W1:Y:S04]  /*0150*/  LDC.64 R2, c[0x0][0x380] ;  /* 0x0000e000ff027b82 */ /* 0x000e680000000a00 */
.L_x_8:
[----:B-1----:R-:W-:-:S06]  /*0160*/  IMAD.WIDE.U32 R6, R11, 0x8, R2 ;  /* 0x000000080b067825 */ /* 0x002fcc00078e0002 */
[----:B------:R-:W2:Y:S01]  /*0170*/  LDG.E.64 R6, desc[UR6][R6.64] ;  /* 0x0000000606067981 */ /* 0x000ea2000c1e1b00 */
[----:B0-----:R-:W-:Y:S01]  /*0180*/  IMAD R11, R8, 0x2, R11 ;  /* 0x00000002080b7824 */ /* 0x001fe200078e020b */
[----:B------:R-:W-:Y:S01]  /*0190*/  MOV R15, R4 ;  /* 0x00000004000f7202 */ /* 0x000fe20000000f00 */
[----:B------:R-:W-:-:S03]  /*01a0*/  IMAD.MOV.U32 R17, RZ, RZ, R5 ;  /* 0x000000ffff117224 */ /* 0x000fc600078e0005 */
[----:B------:R-:W-:Y:S01]  /*01b0*/  ISETP.GE.U32.AND P0, PT, R11, UR5, PT ;  /* 0x000000050b007c0c */ /* 0x000fe2000bf06070 */
[----:B--2---:R-:W-:Y:S01]  /*01c0*/  DSETP.MAX.AND P1, P2, R6, R4, PT ;  /* 0x000000040600722a */ /* 0x004fe20003a2f000 */
[----:B------:R-:W-:-:S05]  /*01d0*/  IMAD.MOV.U32 R4, RZ, RZ, R7 ;  /* 0x000000ffff047224 */ /* 0x000fca00078e0007 */
[----:B------:R-:W-:Y:S01]  /*01e0*/  FSEL R5, R4, R17, P1 ;  /* 0x0000001104057208 */ /* 0x000fe20000800000 */
[----:B------:R-:W-:-:S05]  /*01f0*/  IMAD.MOV.U32 R4, RZ, RZ, R6 ;  /* 0x000000ffff047224 */ /* 0x000fca00078e0006 */
[----:B------:R-:W-:Y:S02]  /*0200*/  SEL R4, R4, R15, P1 ;  /* 0x0000000f04047207 */ /* 0x000fe40000800000 */
[----:B------:R-:W-:Y:S01]  /*0210*/  @P2 LOP3.LUT R5, R17, 0x80000, RZ, 0xfc, !PT ;  /* 0x0008000011052812 */ /* 0x000fe200078efcff */
[----:B------:R-:W-:Y:S06]  /*0220*/  @!P0 BRA `(.L_x_8) ;  /* 0xfffffffc00cc8947 */ /* 0x000fec000383ffff */
[----:B------:R-:W-:Y:S05]  /*0230*/  BSYNC.RECONVERGENT B1 ;  /* 0x0000000000017941 */ /* 0x000fea0003800200 */
.L_x_7:
[----:B------:R0:W-:Y:S02]  /*0240*/  STS.64 [R9], R4 ;  /* 0x0000000409007388 */ /* 0x0001e40000000a00 */
.L_x_6:
[----:B------:R-:W-:Y:S05]  /*0250*/  BSYNC.RECONVERGENT B0 ;  /* 0x0000000000007941 */ /* 0x000fea0003800200 */
.L_x_5:
        /* <DEDUP_REMOVED lines=11> */
[----:B0-----:R-:W0:Y:S02]  /*0310*/  @!P0 LDS.128 R4, [UR4] ;  /* 0x00000004ff048984 */ /* 0x001e240008000c00 */
[----:B0-----:R-:W-:Y:S01]  /*0320*/  @!P0 DSETP.MAX.AND P1, P2, R4, R6, PT ;  /* 0x000000060400822a */ /* 0x001fe20003a2f000 */
[----:B------:R-:W-:Y:S01]  /*0330*/  @!P0 IMAD.MOV.U32 R3, RZ, RZ, R7 ;  /* 0x000000ffff038224 */ /* 0x000fe200078e0007 */
[----:B------:R-:W-:-:S04]  /*0340*/  @!P0 MOV R2, R5 ;  /* 0x0000000500028202 */ /* 0x000fc80000000f00 */
[----:B------:R-:W-:Y:S02]  /*0350*/  @!P0 FSEL R8, R2, R3, P1 ;  /* 0x0000000302088208 */ /* 0x000fe40000800000 */
[----:B------:R-:W-:Y:S02]  /*0360*/  @!P0 LOP3.LUT R3, R3, 0x80000, RZ, 0xfc, !PT ;  /* 0x0008000003038812 */ /* 0x000fe400078efcff */
[----:B------:R-:W-:Y:S02]  /*0370*/  @!P0 SEL R2, R4, R6, P1 ;  /* 0x0000000604028207 */ /* 0x000fe40000800000 */
[----:B------:R-:W-:-:S05]  /*0380*/  @!P0 SEL R3, R3, R8, P2 ;  /* 0x0000000803038207 */ /* 0x000fca0001000000 */
[----:B------:R0:W-:Y:S01]  /*0390*/  @!P0 STS.64 [UR4], R2 ;  /* 0x00000002ff008988 */ /* 0x0001e20008000a04 */
[----:B------:R-:W-:Y:S06]  /*03a0*/  BAR.SYNC.DEFER_BLOCKING 0x0 ;  /* 0x0000000000007b1d */ /* 0x000fec0000010000 */
[----:B------:R-:W-:Y:S05]  /*03b0*/  @P0 EXIT ;  /* 0x000000000000094d */ /* 0x000fea0003800000 */
[----:B0-----:R-:W0:Y:S01]  /*03c0*/  LDS.64 R2, [UR4] ;  /* 0x00000004ff027984 */ /* 0x001e220008000a00 */
[----:B------:R-:W1:Y:S02]  /*03d0*/  LDC.64 R4, c[0x0][0x388] ;  /* 0x0000e200ff047b82 */ /* 0x000e640000000a00 */
[----:B-1----:R-:W-:-:S05]  /*03e0*/  IMAD.WIDE.U32 R4, R0, 0x8, R4 ;  /* 0x0000000800047825 */ /* 0x002fca00078e0004 */
[----:B0-----:R-:W-:Y:S01]  /*03f0*/  STG.E.64 desc[UR6][R4.64], R2 ;  /* 0x0000000204007986 */ /* 0x001fe2000c101b06 */
[----:B------:R-:W-:Y:S05]  /*0400*/  EXIT ;  /* 0x000000000000794d */ /* 0x000fea0003800000 */
.L_x_9:
        /* <DEDUP_REMOVED lines=15> */
.L_x_331:


//--------------------- .text._ZN3mkt6kernel10reduce_maxILj4EEEvPdS2_j --------------------------
	.section	.text._ZN3mkt6kernel10reduce_maxILj4EEEvPdS2_j,"ax",@progbits
	.align	128
        .global         _ZN3mkt6kernel10reduce_maxILj4EEEvPdS2_j
        .type           _ZN3mkt6kernel10reduce_maxILj4EEEvPdS2_j,@function
        .size           _ZN3mkt6kernel10reduce_maxILj4EEEvPdS2_j,(.L_x_332 - _ZN3mkt6kernel10reduce_maxILj4EEEvPdS2_j)
        .other          _ZN3mkt6kernel10reduce_maxILj4EEEvPdS2_j,@"STO_CUDA_ENTRY STV_DEFAULT"
_ZN3mkt6kernel10reduce_maxILj4EEEvPdS2_j:
.text._ZN3mkt6kernel10reduce_maxILj4EEEvPdS2_j:
        /* <DEDUP_REMOVED lines=21> */
.L_x_13:
[----:B-1----:R-:W-:-:S06]  /*0150*/  IMAD.WIDE.U32 R8, R5, 0x8, R2 ;  /* 0x0000000805087825 */ /* 0x002fcc00078e0002 */
[----:B------:R-:W2:Y:S01]  /*0160*/  LDG.E.64 R8, desc[UR6][R8.64] ;  /* 0x0000000608087981 */ /* 0x000ea2000c1e1b00 */
[----:B0-----:R-:W-:Y:S02]  /*0170*/  IMAD R5, R10, 0x4, R5 ;  /* 0x000000040a057824 */ /* 0x001fe400078e0205 */
[----:B------:R-:W-:Y:S02]  /*0180*/  IMAD.MOV.U32 R13, RZ, RZ, R6 ;  /* 0x000000ffff0d7224 */ /* 0x000fe400078e0006 */
[----:B------:R-:W-:Y:S01]  /*0190*/  IMAD.MOV.U32 R15, RZ, RZ, R7 ;  /* 0x000000ffff0f7224 */ /* 0x000fe200078e0007 */
        /* <DEDUP_REMOVED lines=9> */
.L_x_12:
[----:B------:R0:W-:Y:S02]  /*0230*/  STS.64 [R4], R6 ;  /* 0x0000000604007388 */ /* 0x0001e40000000a00 */
.L_x_11:
[----:B------:R-:W-:Y:S05]  /*0240*/  BSYNC.RECONVERGENT B0 ;  /* 0x0000000000007941 */ /* 0x000fea0003800200 */
.L_x_10:
        /* <DEDUP_REMOVED lines=9> */
[----:B------:R-:W-:-:S02]  /*02e0*/  ISETP.GT.U32.AND P1, PT, R11, 0x1, PT ;  /* 0x000000010b00780c */ /* 0x000fc40003f24070 */
[----:B------:R-:W-:-:S11]  /*02f0*/  ISETP.NE.AND P0, PT, R11, RZ, PT ;  /* 0x000000ff0b00720c */ /* 0x000fd60003f05270 */
[----:B------:R-:W1:Y:S04]  /*0300*/  @!P1 LDS.64 R2, [R4] ;  /* 0x0000000004029984 */ /* 0x000e680000000a00 */
[----:B0-----:R-:W0:Y:S01]  /*0310*/  @!P1 LDS.64 R6, [R4+0x10] ;  /* 0x0000100004069984 */ /* 0x001e220000000a00 */
[----:B-1----:R-:W-:Y:S01]  /*0320*/  @!P1 IMAD.MOV.U32 R5, RZ, RZ, R3 ;  /* 0x000000ffff059224 */ /* 0x002fe200078e0003 */
[----:B0-----:R-:W-:Y:S01]  /*0330*/  @!P1 DSETP.MAX.AND P2, P3, R2, R6, PT ;  /* 0x000000060200922a */ /* 0x001fe20003b4f000 */
[----:B------:R-:W-:-:S05]  /*0340*/  @!P1 IMAD.MOV.U32 R8, RZ, RZ, R7 ;  /* 0x000000ffff089224 */ /* 0x000fca00078e0007 */
[----:B------:R-:W-:Y:S02]  /*0350*/  @!P1 FSEL R5, R5, R8, P2 ;  /* 0x0000000805059208 */ /* 0x000fe40001000000 */
[----:B------:R-:W-:Y:S02]  /*0360*/  @!P1 LOP3.LUT R8, R8, 0x80000, RZ, 0xfc, !PT ;  /* 0x0008000008089812 */ /* 0x000fe400078efcff */
[----:B------:R-:W-:Y:S02]  /*0370*/  @!P1 SEL R2, R2, R6, P2 ;  /* 0x0000000602029207 */ /* 0x000fe40001000000 */
[----:B------:R-:W-:-:S05]  /*0380*/  @!P1 SEL R3, R8, R5, P3 ;  /* 0x0000000508039207 */ /* 0x000fca0001800000 */
[----:B------:R-:W-:Y:S01]  /*0390*/  @!P1 STS.64 [R4], R2 ;  /* 0x0000000204009388 */ /* 0x000fe20000000a00 */
[----:B------:R-:W-:Y:S06]  /*03a0*/  BAR.SYNC.DEFER_BLOCKING 0x0 ;  /* 0x0000000000007b1d */ /* 0x000fec0000010000 */
[----:B------:R-:W0:Y:S02]  /*03b0*/  @!P0 LDS.128 R8, [UR4] ;  /* 0x00000004ff088984 */ /* 0x000e240008000c00 */
[----:B0-----:R-:W-:Y:S01]  /*03c0*/  @!P0 DSETP.MAX.AND P1, P2, R8, R10, PT ;  /* 0x0000000a0800822a */ /* 0x001fe20003a2f000 */
[----:B------:R-:W-:-:S02]  /*03d0*/  @!P0 IMAD.MOV.U32 R5, RZ, RZ, R9 ;  /* 0x000000ffff058224 */ /* 0x000fc400078e0009 */
[----:B------:R-:W-:-:S05]  /*03e0*/  @!P0 IMAD.MOV.U32 R6, RZ, RZ, R11 ;  /* 0x000000ffff068224 */ /* 0x000fca00078e000b */
[----:B------:R-:W-:Y:S02]  /*03f0*/  @!P0 FSEL R5, R5, R6, P1 ;  /* 0x0000000605058208 */ /* 0x000fe40000800000 */
[----:B------:R-:W-:Y:S02]  /*0400*/  @!P0 LOP3.LUT R12, R6, 0x80000, RZ, 0xfc, !PT ;  /* 0x00080000060c8812 */ /* 0x000fe400078efcff */
[----:B------:R-:W-:Y:S02]  /*0410*/  @!P0 SEL R6, R8, R10, P1 ;  /* 0x0000000a08068207 */ /* 0x000fe40000800000 */
[----:B------:R-:W-:-:S05]  /*0420*/  @!P0 SEL R7, R12, R5, P2 ;  /* 0x000000050c078207 */ /* 0x000fca0001000000 */
[----:B------:R0:W-:Y:S01]  /*0430*/  @!P0 STS.64 [UR4], R6 ;  /* 0x00000006ff008988 */ /* 0x0001e20008000a04 */
[----:B------:R-:W-:Y:S06]  /*0440*/  BAR.SYNC.DEFER_BLOCKING 0x0 ;  /* 0x0000000000007b1d */ /* 0x000fec0000010000 */
[----:B------:R-:W-:Y:S05]  /*0450*/  @P0 EXIT ;  /* 0x000000000000094d */ /* 0x000fea0003800000 */
[----:B------:R-:W1:Y:S01]  /*0460*/  LDS.64 R2, [UR4] ;  /* 0x00000004ff027984 */ /* 0x000e620008000a00 */
[----:B------:R-:W2:Y:S02]  /*0470*/  LDC.64 R4, c[0x0][0x388] ;  /* 0x0000e200ff047b82 */ /* 0x000ea40000000a00 */
[----:B--2---:R-:W-:-:S05]  /*0480*/  IMAD.WIDE.U32 R4, R0, 0x8, R4 ;  /* 0x0000000800047825 */ /* 0x004fca00078e0004 */
[----:B-1----:R-:W-:Y:S01]  /*0490*/  STG.E.64 desc[UR6][R4.64], R2 ;  /* 0x0000000204007986 */ /* 0x002fe2000c101b06 */
[----:B------:R-:W-:Y:S05]  /*04a0*/  EXIT ;  /* 0x000000000000794d */ /* 0x000fea0003800000 */
.L_x_14:
        /* <DEDUP_REMOVED lines=13> */
.L_x_332:


//--------------------- .text._ZN3mkt6kernel10reduce_maxILj8EEEvPdS2_j --------------------------
	.section	.text._ZN3mkt6kernel10reduce_maxILj8EEEvPdS2_j,"ax",@progbits
	.align	128
        .global         _ZN3mkt6kernel10reduce_maxILj8EEEvPdS2_j
        .type           _ZN3mkt6kernel10reduce_maxILj8EEEvPdS2_j,@function
        .size           _ZN3mkt6kernel10reduce_maxILj8EEEvPdS2_j,(.L_x_333 - _ZN3mkt6kernel10reduce_maxILj8EEEvPdS2_j)
        .other          _ZN3mkt6kernel10reduce_maxILj8EEEvPdS2_j,@"STO_CUDA_ENTRY STV_DEFAULT"
_ZN3mkt6kernel10reduce_maxILj8EEEvPdS2_j:
.text._ZN3mkt6kernel10reduce_maxILj8EEEvPdS2_j:
        /* <DEDUP_REMOVED lines=18> */
[----:B------:R-:W-:Y:S02]  /*0120*/  IMAD.MOV.U32 R11, RZ, RZ, R6 ;  /* 0x000000ffff0b7224 */ /* 0x000fe400078e0006 */
[----:B------:R-:W-:Y:S02]  /*0130*/  IMAD.MOV.U32 R6, RZ, RZ, 0x0 ;  /* 0x00000000ff067424 */ /* 0x000fe400078e00ff */
[----:B------:R-:W-:Y:S02]  /*0140*/  IMAD.MOV.U32 R7, RZ, RZ, 0x100000 ;  /* 0x00100000ff077424 */ /* 0x000fe400078e00ff */
[----:B------:R-:W1:Y:S05]  /*0150*/  LDC.64 R4, c[0x0][0x380] ;  /* 0x0000e000ff047b82 */ /* 0x000e6a0000000a00 */
.L_x_18:
        /* <DEDUP_REMOVED lines=14> */
.L_x_17:
[----:B------:R0:W-:Y:S02]  /*0240*/  STS.64 [R2], R6 ;  /* 0x0000000602007388 */ /* 0x0001e40000000a00 */
.L_x_16:
[----:B------:R-:W-:Y:S05]  /*0250*/  BSYNC.RECONVERGENT B0 ;  /* 0x0000000000007941 */ /* 0x000fea0003800200 */
.L_x_15:
        /* <DEDUP_REMOVED lines=9> */
[----:B------:R-:W-:-:S11]  /*02f0*/  ISETP.GT.U32.AND P0, PT, R3, 0x1, PT ;  /* 0x000000010300780c */ /* 0x000fd60003f04070 */
        /* <DEDUP_REMOVED lines=10> */
[----:B------:R-:W-:Y:S01]  /*03a0*/  BAR.SYNC.DEFER_BLOCKING 0x0 ;  /* 0x0000000000007b1d */ /* 0x000fe20000010000 */
[----:B------:R-:W-:-:S05]  /*03b0*/  ISETP.NE.AND P1, PT, R3, RZ, PT ;  /* 0x000000ff0300720c */ /* 0x000fca0003f25270 */
[----:B------:R-:W0:Y:S04]  /*03c0*/  @!P0 LDS.64 R6, [R2] ;  /* 0x0000000002068984 */ /* 0x000e280000000a00 */
[----:B------:R-:W1:Y:S01]  /*03d0*/  @!P0 LDS.64 R8, [R2+0x10] ;  /* 0x0000100002088984 */ /* 0x000e620000000a00 */
[----:B0-----:R-:W-:Y:S01]  /*03e0*/  @!P0 IMAD.MOV.U32 R3, RZ, RZ, R7 ;  /* 0x000000ffff038224 */ /* 0x001fe200078e0007 */
[----:B-1----:R-:W-:Y:S01]  /*03f0*/  @!P0 DSETP.MAX.AND P2, P3, R6, R8, PT ;  /* 0x000000080600822a */ /* 0x002fe20003b4f000 */
        /* <DEDUP_REMOVED lines=10> */
[----:B------:R-:W-:-:S03]  /*04a0*/  @!P1 IMAD.MOV.U32 R10, RZ, RZ, R7 ;  /* 0x000000ffff0a9224 */ /* 0x000fc600078e0007 */
[----:B------:R-:W-:Y:S02]  /*04b0*/  @!P1 SEL R4, R4, R6, P0 ;  /* 0x0000000604049207 */ /* 0x000fe40000000000 */
[----:B------:R-:W-:Y:S02]  /*04c0*/  @!P1 FSEL R3, R3, R10, P0 ;  /* 0x0000000a03039208 */ /* 0x000fe40000000000 */
[----:B------:R-:W-:-:S04]  /*04d0*/  @!P1 LOP3.LUT R10, R10, 0x80000, RZ, 0xfc, !PT ;  /* 0x000800000a0a9812 */ /* 0x000fc800078efcff */
[----:B------:R-:W-:-:S05]  /*04e0*/  @!P1 SEL R5, R10, R3, P2 ;  /* 0x000000030a059207 */ /* 0x000fca0001000000 */
[----:B------:R0:W-:Y:S01]  /*04f0*/  @!P1 STS.64 [UR4], R4 ;  /* 0x00000004ff009988 */ /* 0x0001e20008000a04 */
[----:B------:R-:W-:Y:S06]  /*0500*/  BAR.SYNC.DEFER_BLOCKING 0x0 ;  /* 0x0000000000007b1d */ /* 0x000fec0000010000 */
[----:B------:R-:W-:Y:S05]  /*0510*/  @P1 EXIT ;  /* 0x000000000000194d */ /* 0x000fea0003800000 */
[----:B------:R-:W1:Y:S01]  /*0520*/  LDS.64 R2, [UR4] ;  /* 0x00000004ff027984 */ /* 0x000e620008000a00 */
[----:B0-----:R-:W0:Y:S02]  /*0530*/  LDC.64 R4, c[0x0][0x388] ;  /* 0x0000e200ff047b82 */ /* 0x001e240000000a00 */
[----:B0-----:R-:W-:-:S05]  /*0540*/  IMAD.WIDE.U32 R4, R0, 0x8, R4 ;  /* 0x0000000800047825 */ /* 0x001fca00078e0004 */
[----:B-1----:R-:W-:Y:S01]  /*0550*/  STG.E.64 desc[UR6][R4.64], R2 ;  /* 0x0000000204007986 */ /* 0x002fe2000c101b06 */
[----:B------:R-:W-:Y:S05]  /*0560*/  EXIT ;  /* 0x000000000000794d */ /* 0x000fea0003800000 */
.L_x_19:
        /* <DEDUP_REMOVED lines=9> */
.L_x_333:


//--------------------- .text._ZN3mkt6kernel10reduce_maxILj16EEEvPdS2_j --------------------------
	.section	.text._ZN3mkt6kernel10reduce_maxILj16EEEvPdS2_j,"ax",@progbits
	.align	128
        .global         _ZN3mkt6kernel10reduce_maxILj16EEEvPdS2_j
        .type           _ZN3mkt6kernel10reduce_maxILj16EEEvPdS2_j,@function
        .size           _ZN3mkt6kernel10reduce_maxILj16EEEvPdS2_j,(.L_x_334 - _ZN3mkt6kernel10reduce_maxILj16EEEvPdS2_j)
        .other          _ZN3mkt6kernel10reduce_maxILj16EEEvPdS2_j,@"STO_CUDA_ENTRY STV_DEFAULT"
_ZN3mkt6kernel10reduce_maxILj16EEEvPdS2_j:
.text._ZN3mkt6kernel10reduce_maxILj16EEEvPdS2_j:
        /* <DEDUP_REMOVED lines=22> */
.L_x_23:
        /* <DEDUP_REMOVED lines=14> */
.L_x_22:
[----:B------:R0:W-:Y:S02]  /*0240*/  STS.64 [R2], R6 ;  /* 0x0000000602007388 */ /* 0x0001e40000000a00 */
.L_x_21:
[----:B------:R-:W-:Y:S05]  /*0250*/  BSYNC.RECONVERGENT B0 ;  /* 0x0000000000007941 */ /* 0x000fea0003800200 */
.L_x_20:
        /* <DEDUP_REMOVED lines=20> */
[----:B------:R-:W-:-:S05]  /*03a0*/  ISETP.GT.U32.AND P1, PT, R3, 0x1, PT ;  /* 0x000000010300780c */ /* 0x000fca0003f24070 */
        /* <DEDUP_REMOVED lines=39> */
.L_x_24:
        /* <DEDUP_REMOVED lines=14> */
.L_x_334:


//--------------------- .text._ZN3mkt6kernel10reduce_maxILj32EEEvPdS2_j --------------------------
	.section	.text._ZN3mkt6kernel10reduce_maxILj32EEEvPdS2_j,"ax",@progbits
	.align	128
        .global         _ZN3mkt6kernel10reduce_maxILj32EEEvPdS2_j
        .type           _ZN3mkt6kernel10reduce_maxILj32EEEvPdS2_j,@function
        .size           _ZN3mkt6kernel10reduce_maxILj32EEEvPdS2_j,(.L_x_335 - _ZN3mkt6kernel10reduce_maxILj32EEEvPdS2_j)
        .other          _ZN3mkt6kernel10reduce_maxILj32EEEvPdS2_j,@"STO_CUDA_ENTRY STV_DEFAULT"
_ZN3mkt6kernel10reduce_maxILj32EEEvPdS2_j:
.text._ZN3mkt6kernel10reduce_maxILj32EEEvPdS2_j:
        /* <DEDUP_REMOVED lines=22> */
.L_x_28:
        /* <DEDUP_REMOVED lines=14> */
.L_x_27:
[----:B------:R0:W-:Y:S02]  /*0240*/  STS.64 [R2], R6 ;  /* 0x0000000602007388 */ /* 0x0001e40000000a00 */
.L_x_26:
[----:B------:R-:W-:Y:S05]  /*0250*/  BSYNC.RECONVERGENT B0 ;  /* 0x0000000000007941 */ /* 0x000fea0003800200 */
.L_x_25:
        /* <DEDUP_REMOVED lines=71> */
.L_x_29:
        /* <DEDUP_REMOVED lines=11> */
.L_x_335:


//--------------------- .text._ZN3mkt6kernel10reduce_maxILj64EEEvPdS2_j --------------------------
	.section	.text._ZN3mkt6kernel10reduce_maxILj64EEEvPdS2_j,"ax",@progbits
	.align	128
        .global         _ZN3mkt6kernel10reduce_maxILj64EEEvPdS2_j
        .type           _ZN3mkt6kernel10reduce_maxILj64EEEvPdS2_j,@function
        .size           _ZN3mkt6kernel10reduce_maxILj64EEEvPdS2_j,(.L_x_336 - _ZN3mkt6kernel10reduce_maxILj64EEEvPdS2_j)
        .other          _ZN3mkt6kernel10reduce_maxILj64EEEvPdS2_j,@"STO_CUDA_ENTRY STV_DEFAULT"
_ZN3mkt6kernel10reduce_maxILj64EEEvPdS2_j:
.text._ZN3mkt6kernel10reduce_maxILj64EEEvPdS2_j:
        /* <DEDUP_REMOVED lines=22> */
.L_x_33:
        /* <DEDUP_REMOVED lines=14> */
.L_x_32:
[----:B------:R0:W-:Y:S02]  /*0240*/  STS.64 [R2], R6 ;  /* 0x0000000602007388 */ /* 0x0001e40000000a00 */
.L_x_31:
[----:B------:R-:W-:Y:S05]  /*0250*/  BSYNC.RECONVERGENT B0 ;  /* 0x0000000000007941 */ /* 0x000fea0003800200 */
.L_x_30:
        /* <DEDUP_REMOVED lines=82> */
.L_x_34:
        /* <DEDUP_REMOVED lines=16> */
.L_x_336:


//--------------------- .text._ZN3mkt6kernel10reduce_maxILj128EEEvPdS2_j --------------------------
	.section	.text._ZN3mkt6kernel10reduce_maxILj128EEEvPdS2_j,"ax",@progbits
	.align	128
        .global         _ZN3mkt6kernel10reduce_maxILj128EEEvPdS2_j
        .type           _ZN3mkt6kernel10reduce_maxILj128EEEvPdS2_j,@function
        .size           _ZN3mkt6kernel10reduce_maxILj128EEEvPdS2_j,(.L_x_337 - _ZN3mkt6kernel10reduce_maxILj128EEEvPdS2_j)
        .other          _ZN3mkt6kernel10reduce_maxILj128EEEvPdS2_j,@"STO_CUDA_ENTRY STV_DEFAULT"
_ZN3mkt6kernel10reduce_maxILj128EEEvPdS2_j:
.text._ZN3mkt6kernel10reduce_maxILj128EEEvPdS2_j:
        /* <DEDUP_REMOVED lines=22> */
.L_x_38:
        /* <DEDUP_REMOVED lines=14> */
.L_x_37:
[----:B------:R0:W-:Y:S02]  /*0240*/  STS.64 [R2], R6 ;  /* 0x0000000602007388 */ /* 0x0001e40000000a00 */
.L_x_36:
[----:B------:R-:W-:Y:S05]  /*0250*/  BSYNC.RECONVERGENT B0 ;  /* 0x0000000000007941 */ /* 0x000fea0003800200 */
.L_x_35:
        /* <DEDUP_REMOVED lines=93> */
.L_x_39:
        /* <DEDUP_REMOVED lines=13> */
.L_x_337:


//--------------------- .text._ZN3mkt6kernel10reduce_maxILj256EEEvPdS2_j --------------------------
	.section	.text._ZN3mkt6kernel10reduce_maxILj256EEEvPdS2_j,"ax",@progbits
	.align	128
        .global         _ZN3mkt6kernel10reduce_maxILj256EEEvPdS2_j
        .type           _ZN3mkt6kernel10reduce_maxILj256EEEvPdS2_j,@function
        .size           _ZN3mkt6kernel10reduce_maxILj256EEEvPdS2_j,(.L_x_338 - _ZN3mkt6kernel10reduce_maxILj256EEEvPdS2_j)
        .other          _ZN3mkt6kernel10reduce_maxILj256EEEvPdS2_j,@"STO_CUDA_ENTRY STV_DEFAULT"
_ZN3mkt6kernel10reduce_maxILj256EEEvPdS2_j:
.text._ZN3mkt6kernel10reduce_maxILj256EEEvPdS2_j:
        /* <DEDUP_REMOVED lines=22> */
.L_x_43:
        /* <DEDUP_REMOVED lines=14> */
.L_x_42:
[----:B------:R0:W-:Y:S02]  /*0240*/  STS.64 [R2], R6 ;  /* 0x0000000602007388 */ /* 0x0001e40000000a00 */
.L_x_41:
[----:B------:R-:W-:Y:S05]  /*0250*/  BSYNC.RECONVERGENT B0 ;  /* 0x0000000000007941 */ /* 0x000fea0003800200 */
.L_x_40:
        /* <DEDUP_REMOVED lines=104> */
.L_x_44:
        /* <DEDUP_REMOVED lines=10> */
.L_x_338:


//--------------------- .text._ZN3mkt6kernel10reduce_maxILj512EEEvPdS2_j --------------------------
	.section	.text._ZN3mkt6kernel10reduce_maxILj512EEEvPdS2_j,"ax",@progbits
	.align	128
        .global         _ZN3mkt6kernel10reduce_maxILj512EEEvPdS2_j
        .type           _ZN3mkt6kernel10reduce_maxILj512EEEvPdS2_j,@function
        .size           _ZN3mkt6kernel10reduce_maxILj512EEEvPdS2_j,(.L_x_339 - _ZN3mkt6kernel10reduce_maxILj512EEEvPdS2_j)
        .other          _ZN3mkt6kernel10reduce_maxILj512EEEvPdS2_j,@"STO_CUDA_ENTRY STV_DEFAULT"
_ZN3mkt6kernel10reduce_maxILj512EEEvPdS2_j:
.text._ZN3mkt6kernel10reduce_maxILj512EEEvPdS2_j:
        /* <DEDUP_REMOVED lines=22> */
.L_x_48:
        /* <DEDUP_REMOVED lines=14> */
.L_x_47:
[----:B------:R0:W-:Y:S02]  /*0240*/  STS.64 [R2], R6 ;  /* 0x0000000602007388 */ /* 0x0001e40000000a00 */
.L_x_46:
[----:B------:R-:W-:Y:S05]  /*0250*/  BSYNC.RECONVERGENT B0 ;  /* 0x0000000000007941 */ /* 0x000fea0003800200 */
.L_x_45:
[----:B------:R-:W-:Y:S08]  /*0260*/  BAR.SYNC.DEFER_BLOCKING 0x0 ;  /* 0x0000000000007b1d */ /* 0x000ff00000010000 */
[----:B------:R-:W-:Y:S01]  /*0270*/  BAR.SYNC.DEFER_BLOCKING 0x0 ;  /* 0x0000000000007b1d */ /* 0x000fe20000010000 */
[C---:B------:R-:W-:Y:S02]  /*0280*/  ISETP.GT.U32.AND P1, PT, R3.reuse, 0xff, PT ;  /* 0x000000ff0300780c */ /* 0x040fe40003f24070 */
        /* <DEDUP_REMOVED lines=112> */
.L_x_49:
        /* <DEDUP_REMOVED lines=15> */
.L_x_339:


//--------------------- .text._ZN3mkt6kernel10reduce_maxILj1024EEEvPdS2_j --------------------------
	.section	.text._ZN3mkt6kernel10reduce_maxILj1024EEEvPdS2_j,"ax",@progbits
	.align	128
        .global         _ZN3mkt6kernel10reduce_maxILj1024EEEvPdS2_j
        .type           _ZN3mkt6kernel10reduce_maxILj1024EEEvPdS2_j,@function
        .size           _ZN3mkt6kernel10reduce_maxILj1024EEEvPdS2_j,(.L_x_340 - _ZN3mkt6kernel10reduce_maxILj1024EEEvPdS2_j)
        .other          _ZN3mkt6kernel10reduce_maxILj1024EEEvPdS2_j,@"STO_CUDA_ENTRY STV_DEFAULT"
_ZN3mkt6kernel10reduce_maxILj1024EEEvPdS2_j:
.text._ZN3mkt6kernel10reduce_maxILj1024EEEvPdS2_j:
        /* <DEDUP_REMOVED lines=12> */
[----:B---3--:R-:W-:-:S04]  /*00c0*/  IMAD.SHL.U32 R7, R0, 0x400, RZ ;  /* 0x0000040000077824 */ /* 0x008fc800078e00ff */
[----:B------:R1:W-:Y:S01]  /*00d0*/  STS.64 [R3], R4 ;  /* 0x0000000403007388 */ /* 0x0003e20000000a00 */
[----:B------:R-:W-:-:S04]  /*00e0*/  LOP3.LUT R7, R7, R2, RZ, 0xfc, !PT ;  /* 0x0000000207077212 */ /* 0x000fc800078efcff */
        /* <DEDUP_REMOVED lines=8> */
.L_x_53:
        /* <DEDUP_REMOVED lines=14> */
.L_x_52:
[----:B------:R0:W-:Y:S02]  /*0250*/  STS.64 [R3], R6 ;  /* 0x0000000603007388 */ /* 0x0001e40000000a00 */
.L_x_51:
[----:B------:R-:W-:Y:S05]  /*0260*/  BSYNC.RECONVERGENT B0 ;  /* 0x0000000000007941 */ /* 0x000fea0003800200 */
.L_x_50:
        /* <DEDUP_REMOVED lines=126> */
.L_x_54:
        /* <DEDUP_REMOVED lines=11> */
.L_x_340:


//--------------------- .text._ZN3mkt6kernel10reduce_maxILj1EEEvPfS2_j --------------------------
	.section	.text._ZN3mkt6kernel10reduce_maxILj1EEEvPfS2_j,"ax",@progbits
	.align	128
        .global         _ZN3mkt6kernel10reduce_maxILj1EEEvPfS2_j
        .type           _ZN3mkt6kernel10reduce_maxILj1EEEvPfS2_j,@function
        .size           _ZN3mkt6kernel10reduce_maxILj1EEEvPfS2_j,(.L_x_341 - _ZN3mkt6kernel10reduce_maxILj1EEEvPfS2_j)
        .other          _ZN3mkt6kernel10reduce_maxILj1EEEvPfS2_j,@"STO_CUDA_ENTRY STV_DEFAULT"
_ZN3mkt6kernel10reduce_maxILj1EEEvPfS2_j:
.text._ZN3mkt6kernel10reduce_maxILj1EEEvPfS2_j:
[----:B------:R-:W-:Y:S08]  /*0000*/  LDC R1, c[0x0][0x37c] ;  /* 0x0000df00ff017b82 */ /* 0x000ff00000000800 */
[----:B------:R-:W0:Y:S01]  /*0010*/  S2UR UR5, SR_CgaCtaId ;  /* 0x00000000000579c3 */ /* 0x000e220000008800 */
[----:B------:R-:W1:Y:S01]  /*0020*/  S2R R8, SR_TID.X ;  /* 0x0000000000087919 */ /* 0x000e620000002100 */
[----:B------:R-:W-:Y:S01]  /*0030*/  UMOV UR4, 0x400 ;  /* 0x0000040000047882 */ /* 0x000fe20000000000 */
[----:B------:R-:W-:Y:S01]  /*0040*/  IMAD.MOV.U32 R3, RZ, RZ, 0x800000 ;  /* 0x00800000ff037424 */ /* 0x000fe200078e00ff */
[----:B------:R-:W2:Y:S01]  /*0050*/  LDCU.64 UR6, c[0x0][0x358] ;  /* 0x00006b00ff0677ac */ /* 0x000ea20008000a00 */
[----:B------:R-:W3:Y:S01]  /*0060*/  S2R R9, SR_CTAID.X ;  /* 0x0000000000097919 */ /* 0x000ee20000002500 */
[----:B------:R-:W-:Y:S01]  /*0070*/  BSSY.RECONVERGENT B0, `(.L_x_55) ;  /* 0x0000014000007945 */ /* 0x000fe20003800200 */
[----:B0-----:R-:W-:Y:S01]  /*0080*/  ULEA UR4, UR5, UR4, 0x18 ;  /* 0x0000000405047291 */ /* 0x001fe2000f8ec0ff */
[----:B------:R-:W0:Y:S05]  /*0090*/  LDCU UR5, c[0x0][0x390] ;  /* 0x00007200ff0577ac */ /* 0x000e2a0008000800 */
[C---:B-1----:R-:W-:Y:S01]  /*00a0*/  LEA R6, R8.reuse, UR4, 0x2 ;  /* 0x0000000408067c11 */ /* 0x042fe2000f8e10ff */
[----:B---3--:R-:W-:-:S04]  /*00b0*/  IMAD.IADD R0, R8, 0x1, R9 ;  /* 0x0000000108007824 */ /* 0x008fc800078e0209 */
[----:B------:R1:W-:Y:S01]  /*00c0*/  STS [R6], R3 ;  /* 0x0000000306007388 */ /* 0x0003e20000000800 */
[----:B0-----:R-:W-:-:S13]  /*00d0*/  ISETP.GE.U32.AND P0, PT, R0, UR5, PT ;  /* 0x0000000500007c0c */ /* 0x001fda000bf06070 */
[----:B-12---:R-:W-:Y:S05]  /*00e0*/  @P0 BRA `(.L_x_56) ;  /* 0x0000000000300947 */ /* 0x006fea0003800000 */
[----:B------:R-:W0:Y:S01]  /*00f0*/  LDC R11, c[0x0][0x370] ;  /* 0x0000dc00ff0b7b82 */ /* 0x000e220000000800 */
[----:B------:R-:W-:Y:S01]  /*0100*/  HFMA2 R7, -RZ, RZ, 7.62939453125e-06, 0 ;  /* 0x00800000ff077431 */ /* 0x000fe200000001ff */
[----:B------:R-:W-:Y:S06]  /*0110*/  BSSY.RECONVERGENT B1, `(.L_x_57) ;  /* 0x0000008000017945 */ /* 0x000fec0003800200 */
[----:B------:R-:W1:Y:S02]  /*0120*/  LDC.64 R4, c[0x0][0x380] ;  /* 0x0000e000ff047b82 */ /* 0x000e640000000a00 */
.L_x_58:
[----:B-1----:R-:W-:-:S06]  /*0130*/  IMAD.WIDE.U32 R2, R0, 0x4, R4 ;  /* 0x0000000400027825 */ /* 0x002fcc00078e0004 */
[----:B------:R-:W2:Y:S01]  /*0140*/  LDG.E R2, desc[UR6][R2.64] ;  /* 0x0000000602027981 */ /* 0x000ea2000c1e1900 */
[----:B0-----:R-:W-:-:S05]  /*0150*/  IMAD.IADD R0, R11, 0x1, R0 ;  /* 0x000000010b007824 */ /* 0x001fca00078e0200 */
[----:B------:R-:W-:Y:S02]  /*0160*/  ISETP.GE.U32.AND P0, PT, R0, UR5, PT ;  /* 0x0000000500007c0c */ /* 0x000fe4000bf06070 */
[----:B--2---:R-:W-:-:S11]  /*0170*/  FMNMX R7, R2, R7, !PT ;  /* 0x0000000702077209 */ /* 0x004fd60007800000 */
[----:B------:R-:W-:Y:S05]  /*0180*/  @!P0 BRA `(.L_x_58) ;  /* 0xfffffffc00e88947 */ /* 0x000fea000383ffff */
[----:B------:R-:W-:Y:S05]  /*0190*/  BSYNC.RECONVERGENT B1 ;  /* 0x0000000000017941 */ /* 0x000fea0003800200 */
.L_x_57:
[----:B------:R0:W-:Y:S02]  /*01a0*/  STS [R6], R7 ;  /* 0x0000000706007388 */ /* 0x0001e40000000800 */
.L_x_56:
[----:B------:R-:W-:Y:S05]  /*01b0*/  BSYNC.RECONVERGENT B0 ;  /* 0x0000000000007941 */ /* 0x000fea0003800200 */
.L_x_55:
        /* <DEDUP_REMOVED lines=13> */
[----:B------:R-:W1:Y:S01]  /*0290*/  LDS R5, [UR4] ;  /* 0x00000004ff057984 */ /* 0x000e620008000800 */
[----:B------:R-:W2:Y:S02]  /*02a0*/  LDC.64 R2, c[0x0][0x388] ;  /* 0x0000e200ff027b82 */ /* 0x000ea40000000a00 */
[----:B--2---:R-:W-:-:S05]  /*02b0*/  IMAD.WIDE.U32 R2, R9, 0x4, R2 ;  /* 0x0000000409027825 */ /* 0x004fca00078e0002 */
[----:B-1----:R-:W-:Y:S01]  /*02c0*/  STG.E desc[UR6][R2.64], R5 ;  /* 0x0000000502007986 */ /* 0x002fe2000c101906 */
[----:B------:R-:W-:Y:S05]  /*02d0*/  EXIT ;  /* 0x000000000000794d */ /* 0x000fea0003800000 */
.L_x_59:
        /* <DEDUP_REMOVED lines=10> */
.L_x_341:


//--------------------- .text._ZN3mkt6kernel10reduce_maxILj2EEEvPfS2_j --------------------------
	.section	.text._ZN3mkt6kernel10reduce_maxILj2EEEvPfS2_j,"ax",@progbits
	.align	128
        .global         _ZN3mkt6kernel10reduce_maxILj2EEEvPfS2_j
        .type           _ZN3mkt6kernel10reduce_maxILj2EEEvPfS2_j,@function
        .size           _ZN3mkt6kernel10reduce_maxILj2EEEvPfS2_j,(.L_x_342 - _ZN3mkt6kernel10reduce_maxILj2EEEvPfS2_j)
        .other          _ZN3mkt6kernel10reduce_maxILj2EEEvPfS2_j,@"STO_CUDA_ENTRY STV_DEFAULT"
_ZN3mkt6kernel10reduce_maxILj2EEEvPfS2_j:
.text._ZN3mkt6kernel10reduce_maxILj2EEEvPfS2_j:
        /* <DEDUP_REMOVED lines=10> */
[----:B-1----:R-:W-:Y:S01]  /*00a0*/  LEA R6, R8, UR4, 0x2 ;  /* 0x0000000408067c11 */ /* 0x002fe2000f8e10ff */
[----:B---3--:R-:W-:-:S04]  /*00b0*/  IMAD R0, R9, 0x2, R8 ;  /* 0x0000000209007824 */ /* 0x008fc800078e0208 */
[----:B------:R1:W-:Y:S01]  /*00c0*/  STS [R6], R3 ;  /* 0x0000000306007388 */ /* 0x0003e20000000800 */
[----:B0-----:R-:W-:-:S13]  /*00d0*/  ISETP.GE.U32.AND P0, PT, R0, UR5, PT ;  /* 0x0000000500007c0c */ /* 0x001fda000bf06070 */
[----:B-12---:R-:W-:Y:S05]  /*00e0*/  @P0 BRA `(.L_x_61) ;  /* 0x0000000000300947 */ /* 0x006fea0003800000 */
[----:B------:R-:W0:Y:S01]  /*00f0*/  LDC R11, c[0x0][0x370] ;  /* 0x0000dc00ff0b7b82 */ /* 0x000e220000000800 */
[----:B------:R-:W-:Y:S01]  /*0100*/  BSSY.RECONVERGENT B1, `(.L_x_62) ;  /* 0x0000009000017945 */ /* 0x000fe20003800200 */
[----:B------:R-:W-:-:S06]  /*0110*/  IMAD.MOV.U32 R7, RZ, RZ, 0x800000 ;  /* 0x00800000ff077424 */ /* 0x000fcc00078e00ff */
[----:B------:R-:W1:Y:S02]  /*0120*/  LDC.64 R4, c[0x0][0x380] ;  /* 0x0000e000ff047b82 */ /* 0x000e640000000a00 */
.L_x_63:
[----:B-1----:R-:W-:-:S06]  /*0130*/  IMAD.WIDE.U32 R2, R0, 0x4, R4 ;  /* 0x0000000400027825 */ /* 0x002fcc00078e0004 */
[----:B------:R-:W2:Y:S01]  /*0140*/  LDG.E R2, desc[UR6][R2.64] ;  /* 0x0000000602027981 */ /* 0x000ea2000c1e1900 */
[----:B0-----:R-:W-:-:S05]  /*0150*/  IMAD R0, R11, 0x2, R0 ;  /* 0x000000020b007824 */ /* 0x001fca00078e0200 */
[----:B------:R-:W-:Y:S02]  /*0160*/  ISETP.GE.U32.AND P0, PT, R0, UR5, PT ;  /* 0x0000000500007c0c */ /* 0x000fe4000bf06070 */
[----:B--2---:R-:W-:-:S11]  /*0170*/  FMNMX R7, R2, R7, !PT ;  /* 0x0000000702077209 */ /* 0x004fd60007800000 */
[----:B------:R-:W-:Y:S05]  /*0180*/  @!P0 BRA `(.L_x_63) ;  /* 0xfffffffc00e88947 */ /* 0x000fea000383ffff */
[----:B------:R-:W-:Y:S05]  /*0190*/  BSYNC.RECONVERGENT B1 ;  /* 0x0000000000017941 */ /* 0x000fea0003800200 */
.L_x_62:
[----:B------:R0:W-:Y:S02]  /*01a0*/  STS [R6], R7 ;  /* 0x0000000706007388 */ /* 0x0001e40000000800 */
.L_x_61:
[----:B------:R-:W-:Y:S05]  /*01b0*/  BSYNC.RECONVERGENT B0 ;  /* 0x0000000000007941 */ /* 0x000fea0003800200 */
.L_x_60:
        /* <DEDUP_REMOVED lines=11> */
[----:B------:R-:W1:Y:S02]  /*0270*/  @!P0 LDS.64 R2, [UR4] ;  /* 0x00000004ff028984 */ /* 0x000e640008000a00 */
[----:B-1----:R-:W-:-:S05]  /*0280*/  @!P0 FMNMX R2, R2, R3, !PT ;  /* 0x0000000302028209 */ /* 0x002fca0007800000 */
[----:B------:R1:W-:Y:S01]  /*0290*/  @!P0 STS [UR4], R2 ;  /* 0x00000002ff008988 */ /* 0x0003e20008000804 */
[----:B------:R-:W-:Y:S06]  /*02a0*/  BAR.SYNC.DEFER_BLOCKING 0x0 ;  /* 0x0000000000007b1d */ /* 0x000fec0000010000 */
[----:B------:R-:W-:Y:S05]  /*02b0*/  @P0 EXIT ;  /* 0x000000000000094d */ /* 0x000fea0003800000 */
[----:B------:R-:W2:Y:S01]  /*02c0*/  LDS R5, [UR4] ;  /* 0x00000004ff057984 */ /* 0x000ea20008000800 */
[----:B-1----:R-:W1:Y:S02]  /*02d0*/  LDC.64 R2, c[0x0][0x388] ;  /* 0x0000e200ff027b82 */ /* 0x002e640000000a00 */
[----:B-1----:R-:W-:-:S05]  /*02e0*/  IMAD.WIDE.U32 R2, R9, 0x4, R2 ;  /* 0x0000000409027825 */ /* 0x002fca00078e0002 */
[----:B--2---:R-:W-:Y:S01]  /*02f0*/  STG.E desc[UR6][R2.64], R5 ;  /* 0x0000000502007986 */ /* 0x004fe2000c101906 */
[----:B------:R-:W-:Y:S05]  /*0300*/  EXIT ;  /* 0x000000000000794d */ /* 0x000fea0003800000 */
.L_x_64:
        /* <DEDUP_REMOVED lines=15> */
.L_x_342:


//--------------------- .text._ZN3mkt6kernel10reduce_maxILj4EEEvPfS2_j --------------------------
	.section	.text._ZN3mkt6kernel10reduce_maxILj4EEEvPfS2_j,"ax",@progbits
	.align	128
        .global         _ZN3mkt6kernel10reduce_maxILj4EEEvPfS2_j
        .type           _ZN3mkt6kernel10reduce_maxILj4EEEvPfS2_j,@function
        .size           _ZN3mkt6kernel10reduce_maxILj4EEEvPfS2_j,(.L_x_343 - _ZN3mkt6kernel10reduce_maxILj4EEEvPfS2_j)
        .other          _ZN3mkt6kernel10reduce_maxILj4EEEvPfS2_j,@"STO_CUDA_ENTRY STV_DEFAULT"
_ZN3mkt6kernel10reduce_maxILj4EEEvPfS2_j:
.text._ZN3mkt6kernel10reduce_maxILj4EEEvPfS2_j:
        /* <DEDUP_REMOVED lines=19> */
.L_x_68:
[----:B-1----:R-:W-:-:S06]  /*0130*/  IMAD.WIDE.U32 R2, R0, 0x4, R4 ;  /* 0x0000000400027825 */ /* 0x002fcc00078e0004 */
[----:B------:R-:W2:Y:S01]  /*0140*/  LDG.E R2, desc[UR6][R2.64] ;  /* 0x0000000602027981 */ /* 0x000ea2000c1e1900 */
[----:B0-----:R-:W-:-:S05]  /*0150*/  IMAD R0, R11, 0x4, R0 ;  /* 0x000000040b007824 */ /* 0x001fca00078e0200 */
[----:B------:R-:W-:Y:S02]  /*0160*/  ISETP.GE.U32.AND P0, PT, R0, UR5, PT ;  /* 0x0000000500007c0c */ /* 0x000fe4000bf06070 */
[----:B--2---:R-:W-:-:S11]  /*0170*/  FMNMX R7, R2, R7, !PT ;  /* 0x0000000702077209 */ /* 0x004fd60007800000 */
[----:B------:R-:W-:Y:S05]  /*0180*/  @!P0 BRA `(.L_x_68) ;  /* 0xfffffffc00e88947 */ /* 0x000fea000383ffff */
[----:B------:R-:W-:Y:S05]  /*0190*/  BSYNC.RECONVERGENT B1 ;  /* 0x0000000000017941 */ /* 0x000fea0003800200 */
.L_x_67:
[----:B------:R0:W-:Y:S02]  /*01a0*/  STS [R6], R7 ;  /* 0x0000000706007388 */ /* 0x0001e40000000800 */
.L_x_66:
[----:B------:R-:W-:Y:S05]  /*01b0*/  BSYNC.RECONVERGENT B0 ;  /* 0x0000000000007941 */ /* 0x000fea0003800200 */
.L_x_65:
        /* <DEDUP_REMOVED lines=11> */
[----:B------:R-:W-:Y:S04]  /*0270*/  @!P0 LDS R0, [R6] ;  /* 0x0000000006008984 */ /* 0x000fe80000000800 */
[----:B------:R-:W1:Y:S02]  /*0280*/  @!P0 LDS R3, [R6+0x8] ;  /* 0x0000080006038984 */ /* 0x000e640000000800 */
[----:B-1----:R-:W-:-:S05]  /*0290*/  @!P0 FMNMX R3, R0, R3, !PT ;  /* 0x0000000300038209 */ /* 0x002fca0007800000 */
[----:B------:R-:W-:Y:S01]  /*02a0*/  @!P0 STS [R6], R3 ;  /* 0x0000000306008388 */ /* 0x000fe20000000800 */
[----:B------:R-:W-:Y:S06]  /*02b0*/  BAR.SYNC.DEFER_BLOCKING 0x0 ;  /* 0x0000000000007b1d */ /* 0x000fec0000010000 */
[----:B------:R-:W1:Y:S02]  /*02c0*/  @!P1 LDS.64 R4, [UR4] ;  /* 0x00000004ff049984 */ /* 0x000e640008000a00 */
[----:B-1----:R-:W-:-:S05]  /*02d0*/  @!P1 FMNMX R4, R4, R5, !PT ;  /* 0x0000000504049209 */ /* 0x002fca0007800000 */
[----:B------:R1:W-:Y:S01]  /*02e0*/  @!P1 STS [UR4], R4 ;  /* 0x00000004ff009988 */ /* 0x0003e20008000804 */
[----:B------:R-:W-:Y:S06]  /*02f0*/  BAR.SYNC.DEFER_BLOCKING 0x0 ;  /* 0x0000000000007b1d */ /* 0x000fec0000010000 */
[----:B------:R-:W-:Y:S05]  /*0300*/  @P1 EXIT ;  /* 0x000000000000194d */ /* 0x000fea0003800000 */
[----:B------:R-:W2:Y:S01]  /*0310*/  LDS R5, [UR4] ;  /* 0x00000004ff057984 */ /* 0x000ea20008000800 */
[----:B------:R-:W3:Y:S02]  /*0320*/  LDC.64 R2, c[0x0][0x388] ;  /* 0x0000e200ff027b82 */ /* 0x000ee40000000a00 */
[----:B---3--:R-:W-:-:S05]  /*0330*/  IMAD.WIDE.U32 R2, R9, 0x4, R2 ;  /* 0x0000000409027825 */ /* 0x008fca00078e0002 */
[----:B--2---:R-:W-:Y:S01]  /*0340*/  STG.E desc[UR6][R2.64], R5 ;  /* 0x0000000502007986 */ /* 0x004fe2000c101906 */
[----:B------:R-:W-:Y:S05]  /*0350*/  EXIT ;  /* 0x000000000000794d */ /* 0x000fea0003800000 */
.L_x_69:
        /* <DEDUP_REMOVED lines=10> */
.L_x_343:


//--------------------- .text._ZN3mkt6kernel10reduce_maxILj8EEEvPfS2_j --------------------------
	.section	.text._ZN3mkt6kernel10reduce_maxILj8EEEvPfS2_j,"ax",@progbits
	.align	128
        .global         _ZN3mkt6kernel10reduce_maxILj8EEEvPfS2_j
        .type           _ZN3mkt6kernel10reduce_maxILj8EEEvPfS2_j,@function
        .size           _ZN3mkt6kernel10reduce_maxILj8EEEvPfS2_j,(.L_x_344 - _ZN3mkt6kernel10reduce_maxILj8EEEvPfS2_j)
        .other          _ZN3mkt6kernel10reduce_maxILj8EEEvPfS2_j,@"STO_CUDA_ENTRY STV_DEFAULT"
_ZN3mkt6kernel10reduce_maxILj8EEEvPfS2_j:
.text._ZN3mkt6kernel10reduce_maxILj8EEEvPfS2_j:
        /* <DEDUP_REMOVED lines=19> */
.L_x_73:
[----:B-1----:R-:W-:-:S06]  /*0130*/  IMAD.WIDE.U32 R2, R0, 0x4, R4 ;  /* 0x0000000400027825 */ /* 0x002fcc00078e0004 */
[----:B------:R-:W2:Y:S01]  /*0140*/  LDG.E R2, desc[UR6][R2.64] ;  /* 0x0000000602027981 */ /* 0x000ea2000c1e1900 */
[----:B0-----:R-:W-:-:S05]  /*0150*/  IMAD R0, R9, 0x8, R0 ;  /* 0x0000000809007824 */ /* 0x001fca00078e0200 */
[----:B------:R-:W-:Y:S02]  /*0160*/  ISETP.GE.U32.AND P0, PT, R0, UR5, PT ;  /* 0x0000000500007c0c */ /* 0x000fe4000bf06070 */
[----:B--2---:R-:W-:-:S11]  /*0170*/  FMNMX R7, R2, R7, !PT ;  /* 0x0000000702077209 */ /* 0x004fd60007800000 */
[----:B------:R-:W-:Y:S05]  /*0180*/  @!P0 BRA `(.L_x_73) ;  /* 0xfffffffc00e88947 */ /* 0x000fea000383ffff */
[----:B------:R-:W-:Y:S05]  /*0190*/  BSYNC.RECONVERGENT B1 ;  /* 0x0000000000017941 */ /* 0x000fea0003800200 */
.L_x_72:
[----:B------:R0:W-:Y:S02]  /*01a0*/  STS [R6], R7 ;  /* 0x0000000706007388 */ /* 0x0001e40000000800 */
.L_x_71:
[----:B------:R-:W-:Y:S05]  /*01b0*/  BSYNC.RECONVERGENT B0 ;  /* 0x0000000000007941 */ /* 0x000fea0003800200 */
.L_x_70:
        /* <DEDUP_REMOVED lines=10> */
[----:B------:R-:W-:Y:S04]  /*0260*/  @!P1 LDS R0, [R6] ;  /* 0x0000000006009984 */ /* 0x000fe80000000800 */
[----:B------:R-:W1:Y:S02]  /*0270*/  @!P1 LDS R3, [R6+0x10] ;  /* 0x0000100006039984 */ /* 0x000e640000000800 */
[----:B-1----:R-:W-:-:S05]  /*0280*/  @!P1 FMNMX R3, R0, R3, !PT ;  /* 0x0000000300039209 */ /* 0x002fca0007800000 */
[----:B------:R-:W-:Y:S01]  /*0290*/  @!P1 STS [R6], R3 ;  /* 0x0000000306009388 */ /* 0x000fe20000000800 */
[----:B------:R-:W-:Y:S01]  /*02a0*/  BAR.SYNC.DEFER_BLOCKING 0x0 ;  /* 0x0000000000007b1d */ /* 0x000fe20000010000 */
[----:B------:R-:W-:-:S05]  /*02b0*/  ISETP.NE.AND P1, PT, R8, RZ, PT ;  /* 0x000000ff0800720c */ /* 0x000fca0003f25270 */
        /* <DEDUP_REMOVED lines=15> */
.L_x_74:
        /* <DEDUP_REMOVED lines=13> */
.L_x_344:


//--------------------- .text._ZN3mkt6kernel10reduce_maxILj16EEEvPfS2_j --------------------------
	.section	.text._ZN3mkt6kernel10reduce_maxILj16EEEvPfS2_j,"ax",@progbits
	.align	128
        .global         _ZN3mkt6kernel10reduce_maxILj16EEEvPfS2_j
        .type           _ZN3mkt6kernel10reduce_maxILj16EEEvPfS2_j,@function
        .size           _ZN3mkt6kernel10reduce_maxILj16EEEvPfS2_j,(.L_x_345 - _ZN3mkt6kernel10reduce_maxILj16EEEvPfS2_j)
        .other          _ZN3mkt6kernel10reduce_maxILj16EEEvPfS2_j,@"STO_CUDA_ENTRY STV_DEFAULT"
_ZN3mkt6kernel10reduce_maxILj16EEEvPfS2_j:
.text._ZN3mkt6kernel10reduce_maxILj16EEEvPfS2_j:
        /* <DEDUP_REMOVED lines=19> */
.L_x_78:
[----:B-1----:R-:W-:-:S06]  /*0130*/  IMAD.WIDE.U32 R2, R0, 0x4, R4 ;  /* 0x0000000400027825 */ /* 0x002fcc00078e0004 */
[----:B------:R-:W2:Y:S01]  /*0140*/  LDG.E R2, desc[UR6][R2.64] ;  /* 0x0000000602027981 */ /* 0x000ea2000c1e1900 */
[----:B0-----:R-:W-:-:S05]  /*0150*/  IMAD R0, R11, 0x10, R0 ;  /* 0x000000100b007824 */ /* 0x001fca00078e0200 */
[----:B------:R-:W-:Y:S02]  /*0160*/  ISETP.GE.U32.AND P0, PT, R0, UR5, PT ;  /* 0x0000000500007c0c */ /* 0x000fe4000bf06070 */
[----:B--2---:R-:W-:-:S11]  /*0170*/  FMNMX R7, R2, R7, !PT ;  /* 0x0000000702077209 */ /* 0x004fd60007800000 */
[----:B------:R-:W-:Y:S05]  /*0180*/  @!P0 BRA `(.L_x_78) ;  /* 0xfffffffc00e88947 */ /* 0x000fea000383ffff */
[----:B------:R-:W-:Y:S05]  /*0190*/  BSYNC.RECONVERGENT B1 ;  /* 0x0000000000017941 */ /* 0x000fea0003800200 */
.L_x_77:
[----:B------:R0:W-:Y:S02]  /*01a0*/  STS [R6], R7 ;  /* 0x0000000706007388 */ /* 0x0001e40000000800 */
.L_x_76:
[----:B------:R-:W-:Y:S05]  /*01b0*/  BSYNC.RECONVERGENT B0 ;  /* 0x0000000000007941 */ /* 0x000fea0003800200 */
.L_x_75:
        /* <DEDUP_REMOVED lines=14> */
[----:B------:R-:W-:-:S05]  /*02a0*/  ISETP.GT.U32.AND P1, PT, R8, 0x1, PT ;  /* 0x000000010800780c */ /* 0x000fca0003f24070 */
[----:B------:R-:W-:Y:S04]  /*02b0*/  @!P0 LDS R0, [R6] ;  /* 0x0000000006008984 */ /* 0x000fe80000000800 */
[----:B------:R-:W1:Y:S02]  /*02c0*/  @!P0 LDS R5, [R6+0x10] ;  /* 0x0000100006058984 */ /* 0x000e640000000800 */
[----:B-1----:R-:W-:-:S05]  /*02d0*/  @!P0 FMNMX R5, R0, R5, !PT ;  /* 0x0000000500058209 */ /* 0x002fca0007800000 */
[----:B------:R-:W-:Y:S01]  /*02e0*/  @!P0 STS [R6], R5 ;  /* 0x0000000506008388 */ /* 0x000fe20000000800 */
[----:B------:R-:W-:Y:S01]  /*02f0*/  BAR.SYNC.DEFER_BLOCKING 0x0 ;  /* 0x0000000000007b1d */ /* 0x000fe20000010000 */
[----:B------:R-:W-:-:S05]  /*0300*/  ISETP.NE.AND P0, PT, R8, RZ, PT ;  /* 0x000000ff0800720c */ /* 0x000fca0003f05270 */
[----:B------:R-:W-:Y:S04]  /*0310*/  @!P1 LDS R0, [R6] ;  /* 0x0000000006009984 */ /* 0x000fe80000000800 */
[----:B0-----:R-:W0:Y:S02]  /*0320*/  @!P1 LDS R7, [R6+0x8] ;  /* 0x0000080006079984 */ /* 0x001e240000000800 */
[----:B0-----:R-:W-:-:S05]  /*0330*/  @!P1 FMNMX R7, R0, R7, !PT ;  /* 0x0000000700079209 */ /* 0x001fca0007800000 */
[----:B------:R-:W-:Y:S01]  /*0340*/  @!P1 STS [R6], R7 ;  /* 0x0000000706009388 */ /* 0x000fe20000000800 */
[----:B------:R-:W-:Y:S06]  /*0350*/  BAR.SYNC.DEFER_BLOCKING 0x0 ;  /* 0x0000000000007b1d */ /* 0x000fec0000010000 */
[----:B------:R-:W0:Y:S02]  /*0360*/  @!P0 LDS.64 R2, [UR4] ;  /* 0x00000004ff028984 */ /* 0x000e240008000a00 */
[----:B0-----:R-:W-:-:S05]  /*0370*/  @!P0 FMNMX R2, R2, R3, !PT ;  /* 0x0000000302028209 */ /* 0x001fca0007800000 */
[----:B------:R0:W-:Y:S01]  /*0380*/  @!P0 STS [UR4], R2 ;  /* 0x00000002ff008988 */ /* 0x0001e20008000804 */
[----:B------:R-:W-:Y:S06]  /*0390*/  BAR.SYNC.DEFER_BLOCKING 0x0 ;  /* 0x0000000000007b1d */ /* 0x000fec0000010000 */
[----:B------:R-:W-:Y:S05]  /*03a0*/  @P0 EXIT ;  /* 0x000000000000094d */ /* 0x000fea0003800000 */
[----:B------:R-:W1:Y:S01]  /*03b0*/  LDS R5, [UR4] ;  /* 0x00000004ff057984 */ /* 0x000e620008000800 */
[----:B0-----:R-:W0:Y:S02]  /*03c0*/  LDC.64 R2, c[0x0][0x388] ;  /* 0x0000e200ff027b82 */ /* 0x001e240000000a00 */
[----:B0-----:R-:W-:-:S05]  /*03d0*/  IMAD.WIDE.U32 R2, R9, 0x4, R2 ;  /* 0x0000000409027825 */ /* 0x001fca00078e0002 */
[----:B-1----:R-:W-:Y:S01]  /*03e0*/  STG.E desc[UR6][R2.64], R5 ;  /* 0x0000000502007986 */ /* 0x002fe2000c101906 */
[----:B------:R-:W-:Y:S05]  /*03f0*/  EXIT ;  /* 0x000000000000794d */ /* 0x000fea0003800000 */
.L_x_79:
        /* <DEDUP_REMOVED lines=16> */
.L_x_345:


//--------------------- .text._ZN3mkt6kernel10reduce_maxILj32EEEvPfS2_j --------------------------
	.section	.text._ZN3mkt6kernel10reduce_maxILj32EEEvPfS2_j,"ax",@progbits
	.align	128
        .global         _ZN3mkt6kernel10reduce_maxILj32EEEvPfS2_j
        .type           _ZN3mkt6kernel10reduce_maxILj32EEEvPfS2_j,@function
        .size           _ZN3mkt6kernel10reduce_maxILj32EEEvPfS2_j,(.L_x_346 - _ZN3mkt6kernel10reduce_maxILj32EEEvPfS2_j)
        .other          _ZN3mkt6kernel10reduce_maxILj32EEEvPfS2_j,@"STO_CUDA_ENTRY STV_DEFAULT"
_ZN3mkt6kernel10reduce_maxILj32EEEvPfS2_j:
.text._ZN3mkt6kernel10reduce_maxILj32EEEvPfS2_j:
        /* <DEDUP_REMOVED lines=17> */
[----:B------:R-:W-:Y:S02]  /*0110*/  IMAD.MOV.U32 R7, RZ, RZ, R2 ;  /* 0x000000ffff077224 */ /* 0x000fe400078e0002 */
[----:B------:R-:W-:-:S04]  /*0120*/  IMAD.MOV.U32 R9, RZ, RZ, 0x800000 ;  /* 0x00800000ff097424 */ /* 0x000fc800078e00ff */
[----:B------:R-:W1:Y:S03]  /*0130*/  LDC.64 R4, c[0x0][0x380] ;  /* 0x0000e000ff047b82 */ /* 0x000e660000000a00 */
.L_x_83:
[----:B-1----:R-:W-:-:S06]  /*0140*/  IMAD.WIDE.U32 R2, R7, 0x4, R4 ;  /* 0x0000000407027825 */ /* 0x002fcc00078e0004 */
[----:B------:R-:W2:Y:S01]  /*0150*/  LDG.E R2, desc[UR6][R2.64] ;  /* 0x0000000602027981 */ /* 0x000ea2000c1e1900 */
[----:B0-----:R-:W-:-:S05]  /*0160*/  IMAD R7, R8, 0x20, R7 ;  /* 0x0000002008077824 */ /* 0x001fca00078e0207 */
[----:B------:R-:W-:Y:S02]  /*0170*/  ISETP.GE.U32.AND P0, PT, R7, UR5, PT ;  /* 0x0000000507007c0c */ /* 0x000fe4000bf06070 */
[----:B--2---:R-:W-:-:S11]  /*0180*/  FMNMX R9, R2, R9, !PT ;  /* 0x0000000902097209 */ /* 0x004fd60007800000 */
[----:B------:R-:W-:Y:S05]  /*0190*/  @!P0 BRA `(.L_x_83) ;  /* 0xfffffffc00e88947 */ /* 0x000fea000383ffff */
[----:B------:R-:W-:Y:S05]  /*01a0*/  BSYNC.RECONVERGENT B1 ;  /* 0x0000000000017941 */ /* 0x000fea0003800200 */
.L_x_82:
[----:B------:R0:W-:Y:S02]  /*01b0*/  STS [R6], R9 ;  /* 0x0000000906007388 */ /* 0x0001e40000000800 */
.L_x_81:
[----:B------:R-:W-:Y:S05]  /*01c0*/  BSYNC.RECONVERGENT B0 ;  /* 0x0000000000007941 */ /* 0x000fea0003800200 */
.L_x_80:
        /* <DEDUP_REMOVED lines=41> */
.L_x_84:
        /* <DEDUP_REMOVED lines=10> */
.L_x_346:


//--------------------- .text._ZN3mkt6kernel10reduce_maxILj64EEEvPfS2_j --------------------------
	.section	.text._ZN3mkt6kernel10reduce_maxILj64EEEvPfS2_j,"ax",@progbits
	.align	128
        .global         _ZN3mkt6kernel10reduce_maxILj64EEEvPfS2_j
        .type           _ZN3mkt6kernel10reduce_maxILj64EEEvPfS2_j,@function
        .size           _ZN3mkt6kernel10reduce_maxILj64EEEvPfS2_j,(.L_x_347 - _ZN3mkt6kernel10reduce_maxILj64EEEvPfS2_j)
        .other          _ZN3mkt6kernel10reduce_maxILj64EEEvPfS2_j,@"STO_CUDA_ENTRY STV_DEFAULT"
_ZN3mkt6kernel10reduce_maxILj64EEEvPfS2_j:
.text._ZN3mkt6kernel10reduce_maxILj64EEEvPfS2_j:
        /* <DEDUP_REMOVED lines=20> */
.L_x_88:
[----:B-1----:R-:W-:-:S06]  /*0140*/  IMAD.WIDE.U32 R2, R7, 0x4, R4 ;  /* 0x0000000407027825 */ /* 0x002fcc00078e0004 */
[----:B------:R-:W2:Y:S01]  /*0150*/  LDG.E R2, desc[UR6][R2.64] ;  /* 0x0000000602027981 */ /* 0x000ea2000c1e1900 */
[----:B0-----:R-:W-:-:S05]  /*0160*/  IMAD R7, R8, 0x40, R7 ;  /* 0x0000004008077824 */ /* 0x001fca00078e0207 */
[----:B------:R-:W-:Y:S02]  /*0170*/  ISETP.GE.U32.AND P0, PT, R7, UR5, PT ;  /* 0x0000000507007c0c */ /* 0x000fe4000bf06070 */
[----:B--2---:R-:W-:-:S11]  /*0180*/  FMNMX R9, R2, R9, !PT ;  /* 0x0000000902097209 */ /* 0x004fd60007800000 */
[----:B------:R-:W-:Y:S05]  /*0190*/  @!P0 BRA `(.L_x_88) ;  /* 0xfffffffc00e88947 */ /* 0x000fea000383ffff */
[----:B------:R-:W-:Y:S05]  /*01a0*/  BSYNC.RECONVERGENT B1 ;  /* 0x0000000000017941 */ /* 0x000fea0003800200 */
.L_x_87:
[----:B------:R0:W-:Y:S02]  /*01b0*/  STS [R6], R9 ;  /* 0x0000000906007388 */ /* 0x0001e40000000800 */
.L_x_86:
[----:B------:R-:W-:Y:S05]  /*01c0*/  BSYNC.RECONVERGENT B0 ;  /* 0x0000000000007941 */ /* 0x000fea0003800200 */
.L_x_85:
        /* <DEDUP_REMOVED lines=36> */
[----:B0-----:R-:W0:Y:S02]  /*0410*/  @!P1 LDS.64 R8, [UR4] ;  /* 0x00000004ff089984 */ /* 0x001e240008000a00 */
[----:B0-----:R-:W-:-:S05]  /*0420*/  @!P1 FMNMX R8, R8, R9, !PT ;  /* 0x0000000908089209 */ /* 0x001fca0007800000 */
[----:B------:R0:W-:Y:S01]  /*0430*/  @!P1 STS [UR4], R8 ;  /* 0x00000008ff009988 */ /* 0x0001e20008000804 */
[----:B------:R-:W-:Y:S06]  /*0440*/  BAR.SYNC.DEFER_BLOCKING 0x0 ;  /* 0x0000000000007b1d */ /* 0x000fec0000010000 */
[----:B------:R-:W-:Y:S05]  /*0450*/  @P1 EXIT ;  /* 0x000000000000194d */ /* 0x000fea0003800000 */
[----:B------:R-:W1:Y:S01]  /*0460*/  LDS R5, [UR4] ;  /* 0x00000004ff057984 */ /* 0x000e620008000800 */
[----:B------:R-:W2:Y:S02]  /*0470*/  LDC.64 R2, c[0x0][0x388] ;  /* 0x0000e200ff027b82 */ /* 0x000ea40000000a00 */
[----:B--2---:R-:W-:-:S05]  /*0480*/  IMAD.WIDE.U32 R2, R0, 0x4, R2 ;  /* 0x0000000400027825 */ /* 0x004fca00078e0002 */
[----:B-1----:R-:W-:Y:S01]  /*0490*/  STG.E desc[UR6][R2.64], R5 ;  /* 0x0000000502007986 */ /* 0x002fe2000c101906 */
[----:B------:R-:W-:Y:S05]  /*04a0*/  EXIT ;  /* 0x000000000000794d */ /* 0x000fea0003800000 */
.L_x_89:
        /* <DEDUP_REMOVED lines=13> */
.L_x_347:


//--------------------- .text._ZN3mkt6kernel10reduce_maxILj128EEEvPfS2_j --------------------------
	.section	.text._ZN3mkt6kernel10reduce_maxILj128EEEvPfS2_j,"ax",@progbits
	.align	128
        .global         _ZN3mkt6kernel10reduce_maxILj128EEEvPfS2_j
        .type           _ZN3mkt6kernel10reduce_maxILj128EEEvPfS2_j,@function
        .size           _ZN3mkt6kernel10reduce_maxILj128EEEvPfS2_j,(.L_x_348 - _ZN3mkt6kernel10reduce_maxILj128EEEvPfS2_j)
        .other          _ZN3mkt6kernel10reduce_maxILj128EEEvPfS2_j,@"STO_CUDA_ENTRY STV_DEFAULT"
_ZN3mkt6kernel10reduce_maxILj128EEEvPfS2_j:
.text._ZN3mkt6kernel10reduce_maxILj128EEEvPfS2_j:
        /* <DEDUP_REMOVED lines=20> */
.L_x_93:
[----:B-1----:R-:W-:-:S06]  /*0140*/  IMAD.WIDE.U32 R4, R9, 0x4, R6 ;  /* 0x0000000409047825 */ /* 0x002fcc00078e0006 */
[----:B------:R-:W2:Y:S01]  /*0150*/  LDG.E R4, desc[UR6][R4.64] ;  /* 0x0000000604047981 */ /* 0x000ea2000c1e1900 */
[----:B0-----:R-:W-:-:S05]  /*0160*/  IMAD R9, R8, 0x80, R9 ;  /* 0x0000008008097824 */ /* 0x001fca00078e0209 */
[----:B------:R-:W-:Y:S02]  /*0170*/  ISETP.GE.U32.AND P0, PT, R9, UR5, PT ;  /* 0x0000000509007c0c */ /* 0x000fe4000bf06070 */
[----:B--2---:R-:W-:-:S11]  /*0180*/  FMNMX R11, R4, R11, !PT ;  /* 0x0000000b040b7209 */ /* 0x004fd60007800000 */
[----:B------:R-:W-:Y:S05]  /*0190*/  @!P0 BRA `(.L_x_93) ;  /* 0xfffffffc00e88947 */ /* 0x000fea000383ffff */
[----:B------:R-:W-:Y:S05]  /*01a0*/  BSYNC.RECONVERGENT B1 ;  /* 0x0000000000017941 */ /* 0x000fea0003800200 */
.L_x_92:
[----:B------:R0:W-:Y:S02]  /*01b0*/  STS [R2], R11 ;  /* 0x0000000b02007388 */ /* 0x0001e40000000800 */
.L_x_91:
[----:B------:R-:W-:Y:S05]  /*01c0*/  BSYNC.RECONVERGENT B0 ;  /* 0x0000000000007941 */ /* 0x000fea0003800200 */
.L_x_90:
        /* <DEDUP_REMOVED lines=47> */
[----:B0-----:R-:W0:Y:S02]  /*04c0*/  LDC.64 R2, c[0x0][0x388] ;  /* 0x0000e200ff027b82 */ /* 0x001e240000000a00 */
[----:B0-----:R-:W-:-:S05]  /*04d0*/  IMAD.WIDE.U32 R2, R0, 0x4, R2 ;  /* 0x0000000400027825 */ /* 0x001fca00078e0002 */
[----:B--2---:R-:W-:Y:S01]  /*04e0*/  STG.E desc[UR6][R2.64], R5 ;  /* 0x0000000502007986 */ /* 0x004fe2000c101906 */
[----:B------:R-:W-:Y:S05]  /*04f0*/  EXIT ;  /* 0x000000000000794d */ /* 0x000fea0003800000 */
.L_x_94:
        /* <DEDUP_REMOVED lines=16> */
.L_x_348:


//--------------------- .text._ZN3mkt6kernel10reduce_maxILj256EEEvPfS2_j --------------------------
	.section	.text._ZN3mkt6kernel10reduce_maxILj256EEEvPfS2_j,"ax",@progbits
	.align	128
        .global         _ZN3mkt6kernel10reduce_maxILj256EEEvPfS2_j
        .type           _ZN3mkt6kernel10reduce_maxILj256EEEvPfS2_j,@function
        .size           _ZN3mkt6kernel10reduce_maxILj256EEEvPfS2_j,(.L_x_349 - _ZN3mkt6kernel10reduce_maxILj256EEEvPfS2_j)
        .other          _ZN3mkt6kernel10reduce_maxILj256EEEvPfS2_j,@"STO_CUDA_ENTRY STV_DEFAULT"
_ZN3mkt6kernel10reduce_maxILj256EEEvPfS2_j:
.text._ZN3mkt6kernel10reduce_maxILj256EEEvPfS2_j:
        /* <DEDUP_REMOVED lines=20> */
.L_x_98:
[----:B-1----:R-:W-:-:S06]  /*0140*/  IMAD.WIDE.U32 R4, R9, 0x4, R6 ;  /* 0x0000000409047825 */ /* 0x002fcc00078e0006 */
[----:B------:R-:W2:Y:S01]  /*0150*/  LDG.E R4, desc[UR6][R4.64] ;  /* 0x0000000604047981 */ /* 0x000ea2000c1e1900 */
[----:B0-----:R-:W-:-:S05]  /*0160*/  IMAD R9, R8, 0x100, R9 ;  /* 0x0000010008097824 */ /* 0x001fca00078e0209 */
[----:B------:R-:W-:Y:S02]  /*0170*/  ISETP.GE.U32.AND P0, PT, R9, UR5, PT ;  /* 0x0000000509007c0c */ /* 0x000fe4000bf06070 */
[----:B--2---:R-:W-:-:S11]  /*0180*/  FMNMX R11, R4, R11, !PT ;  /* 0x0000000b040b7209 */ /* 0x004fd60007800000 */
[----:B------:R-:W-:Y:S05]  /*0190*/  @!P0 BRA `(.L_x_98) ;  /* 0xfffffffc00e88947 */ /* 0x000fea000383ffff */
[----:B------:R-:W-:Y:S05]  /*01a0*/  BSYNC.RECONVERGENT B1 ;  /* 0x0000000000017941 */ /* 0x000fea0003800200 */
.L_x_97:
[----:B------:R0:W-:Y:S02]  /*01b0*/  STS [R2], R11 ;  /* 0x0000000b02007388 */ /* 0x0001e40000000800 */
.L_x_96:
[----:B------:R-:W-:Y:S05]  /*01c0*/  BSYNC.RECONVERGENT B0 ;  /* 0x0000000000007941 */ /* 0x000fea0003800200 */
.L_x_95:
        /* <DEDUP_REMOVED lines=56> */
.L_x_99:
        /* <DEDUP_REMOVED lines=11> */
.L_x_349:


//--------------------- .text._ZN3mkt6kernel10reduce_maxILj512EEEvPfS2_j --------------------------
	.section	.text._ZN3mkt6kernel10reduce_maxILj512EEEvPfS2_j,"ax",@progbits
	.align	128
        .global         _ZN3mkt6kernel10reduce_maxILj512EEEvPfS2_j
        .type           _ZN3mkt6kernel10reduce_maxILj512EEEvPfS2_j,@function
        .size           _ZN3mkt6kernel10reduce_maxILj512EEEvPfS2_j,(.L_x_350 - _ZN3mkt6kernel10reduce_maxILj512EEEvPfS2_j)
        .other          _ZN3mkt6kernel10reduce_maxILj512EEEvPfS2_j,@"STO_CUDA_ENTRY STV_DEFAULT"
_ZN3mkt6kernel10reduce_maxILj512EEEvPfS2_j:
.text._ZN3mkt6kernel10reduce_maxILj512EEEvPfS2_j:
        /* <DEDUP_REMOVED lines=20> */
.L_x_103:
[----:B-1----:R-:W-:-:S06]  /*0140*/  IMAD.WIDE.U32 R4, R9, 0x4, R6 ;  /* 0x0000000409047825 */ /* 0x002fcc00078e0006 */
[----:B------:R-:W2:Y:S01]  /*0150*/  LDG.E R4, desc[UR6][R4.64] ;  /* 0x0000000604047981 */ /* 0x000ea2000c1e1900 */
[----:B0-----:R-:W-:-:S05]  /*0160*/  IMAD R9, R8, 0x200, R9 ;  /* 0x0000020008097824 */ /* 0x001fca00078e0209 */
[----:B------:R-:W-:Y:S02]  /*0170*/  ISETP.GE.U32.AND P0, PT, R9, UR5, PT ;  /* 0x0000000509007c0c */ /* 0x000fe4000bf06070 */
[----:B--2---:R-:W-:-:S11]  /*0180*/  FMNMX R11, R4, R11, !PT ;  /* 0x0000000b040b7209 */ /* 0x004fd60007800000 */
[----:B------:R-:W-:Y:S05]  /*0190*/  @!P0 BRA `(.L_x_103) ;  /* 0xfffffffc00e88947 */ /* 0x000fea000383ffff */
[----:B------:R-:W-:Y:S05]  /*01a0*/  BSYNC.RECONVERGENT B1 ;  /* 0x0000000000017941 */ /* 0x000fea0003800200 */
.L_x_102:
[----:B------:R0:W-:Y:S02]  /*01b0*/  STS [R2], R11 ;  /* 0x0000000b02007388 */ /* 0x0001e40000000800 */
.L_x_101:
[----:B------:R-:W-:Y:S05]  /*01c0*/  BSYNC.RECONVERGENT B0 ;  /* 0x0000000000007941 */ /* 0x000fea0003800200 */
.L_x_100:
[----:B------:R-:W-:Y:S08]  /*01d0*/  BAR.SYNC.DEFER_BLOCKING 0x0 ;  /* 0x0000000000007b1d */ /* 0x000ff00000010000 */
[----:B------:R-:W-:Y:S01]  /*01e0*/  BAR.SYNC.DEFER_BLOCKING 0x0 ;  /* 0x0000000000007b1d */ /* 0x000fe20000010000 */
[C---:B------:R-:W-:Y:S02]  /*01f0*/  ISETP.GT.U32.AND P0, PT, R3.reuse, 0xff, PT ;  /* 0x000000ff0300780c */ /* 0x040fe40003f04070 */
        /* <DEDUP_REMOVED lines=58> */
.L_x_104:
        /* <DEDUP_REMOVED lines=14> */
.L_x_350:


//--------------------- .text._ZN3mkt6kernel10reduce_maxILj1024EEEvPfS2_j --------------------------
	.section	.text._ZN3mkt6kernel10reduce_maxILj1024EEEvPfS2_j,"ax",@progbits
	.align	128
        .global         _ZN3mkt6kernel10reduce_maxILj1024EEEvPfS2_j
        .type           _ZN3mkt6kernel10reduce_maxILj1024EEEvPfS2_j,@function
        .size           _ZN3mkt6kernel10reduce_maxILj1024EEEvPfS2_j,(.L_x_351 - _ZN3mkt6kernel10reduce_maxILj1024EEEvPfS2_j)
        .other          _ZN3mkt6kernel10reduce_maxILj1024EEEvPfS2_j,@"STO_CUDA_ENTRY STV_DEFAULT"
_ZN3mkt6kernel10reduce_maxILj1024EEEvPfS2_j:
.text._ZN3mkt6kernel10reduce_maxILj1024EEEvPfS2_j:
        /* <DEDUP_REMOVED lines=11> */
[----:B---3--:R-:W-:-:S04]  /*00b0*/  IMAD.SHL.U32 R4, R0, 0x400, RZ ;  /* 0x0000040000047824 */ /* 0x008fc800078e00ff */
[----:B------:R1:W-:Y:S01]  /*00c0*/  STS [R2], R5 ;  /* 0x0000000502007388 */ /* 0x0003e20000000800 */
[----:B------:R-:W-:-:S04]  /*00d0*/  LOP3.LUT R4, R4, R3, RZ, 0xfc, !PT ;  /* 0x0000000304047212 */ /* 0x000fc800078efcff */
[----:B0-----:R-:W-:-:S13]  /*00e0*/  ISETP.GE.U32.AND P0, PT, R4, UR5, PT ;  /* 0x0000000504007c0c */ /* 0x001fda000bf06070 */
[----:B-12---:R-:W-:Y:S05]  /*00f0*/  @P0 BRA `(.L_x_106) ;  /* 0x0000000000340947 */ /* 0x006fea0003800000 */
[----:B------:R-:W0:Y:S01]  /*0100*/  LDC R8, c[0x0][0x370] ;  /* 0x0000dc00ff087b82 */ /* 0x000e220000000800 */
[----:B------:R-:W-:Y:S01]  /*0110*/  BSSY.RECONVERGENT B1, `(.L_x_107) ;  /* 0x000000a000017945 */ /* 0x000fe20003800200 */
[----:B------:R-:W-:Y:S02]  /*0120*/  IMAD.MOV.U32 R9, RZ, RZ, R4 ;  /* 0x000000ffff097224 */ /* 0x000fe400078e0004 */
[----:B------:R-:W-:-:S04]  /*0130*/  IMAD.MOV.U32 R11, RZ, RZ, 0x800000 ;  /* 0x00800000ff0b7424 */ /* 0x000fc800078e00ff */
[----:B------:R-:W1:Y:S03]  /*0140*/  LDC.64 R6, c[0x0][0x380] ;  /* 0x0000e000ff067b82 */ /* 0x000e660000000a00 */
.L_x_108:
[----:B-1----:R-:W-:-:S06]  /*0150*/  IMAD.WIDE.U32 R4, R9, 0x4, R6 ;  /* 0x0000000409047825 */ /* 0x002fcc00078e0006 */
[----:B------:R-:W2:Y:S01]  /*0160*/  LDG.E R4, desc[UR6][R4.64] ;  /* 0x0000000604047981 */ /* 0x000ea2000c1e1900 */
[----:B0-----:R-:W-:-:S05]  /*0170*/  IMAD R9, R8, 0x400, R9 ;  /* 0x0000040008097824 */ /* 0x001fca00078e0209 */
[----:B------:R-:W-:Y:S02]  /*0180*/  ISETP.GE.U32.AND P0, PT, R9, UR5, PT ;  /* 0x0000000509007c0c */ /* 0x000fe4000bf06070 */
[----:B--2---:R-:W-:-:S11]  /*0190*/  FMNMX R11, R4, R11, !PT ;  /* 0x0000000b040b7209 */ /* 0x004fd60007800000 */
[----:B------:R-:W-:Y:S05]  /*01a0*/  @!P0 BRA `(.L_x_108) ;  /* 0xfffffffc00e88947 */ /* 0x000fea000383ffff */
[----:B------:R-:W-:Y:S05]  /*01b0*/  BSYNC.RECONVERGENT B1 ;  /* 0x0000000000017941 */ /* 0x000fea0003800200 */
.L_x_107:
[----:B------:R0:W-:Y:S02]  /*01c0*/  STS [R2], R11 ;  /* 0x0000000b02007388 */ /* 0x0001e40000000800 */
.L_x_106:
[----:B------:R-:W-:Y:S05]  /*01d0*/  BSYNC.RECONVERGENT B0 ;  /* 0x0000000000007941 */ /* 0x000fea0003800200 */
.L_x_105:
        /* <DEDUP_REMOVED lines=66> */
.L_x_109:
        /* <DEDUP_REMOVED lines=16> */
.L_x_351:


//--------------------- .text._ZN3mkt6kernel10reduce_maxILj1EEEvPiS2_j --------------------------
	.section	.text._ZN3mkt6kernel10reduce_maxILj1EEEvPiS2_j,"ax",@progbits
	.align	128
        .global         _ZN3mkt6kernel10reduce_maxILj1EEEvPiS2_j
        .type           _ZN3mkt6kernel10reduce_maxILj1EEEvPiS2_j,@function
        .size           _ZN3mkt6kernel10reduce_maxILj1EEEvPiS2_j,(.L_x_352 - _ZN3mkt6kernel10reduce_maxILj1EEEvPiS2_j)
        .other          _ZN3mkt6kernel10reduce_maxILj1EEEvPiS2_j,@"STO_CUDA_ENTRY STV_DEFAULT"
_ZN3mkt6kernel10reduce_maxILj1EEEvPiS2_j:
.text._ZN3mkt6kernel10reduce_maxILj1EEEvPiS2_j:
[----:B------:R-:W-:Y:S08]  /*0000*/  LDC R1, c[0x0][0x37c] ;  /* 0x0000df00ff017b82 */ /* 0x000ff00000000800 */
[----:B------:R-:W0:Y:S01]  /*0010*/  S2UR UR5, SR_CgaCtaId ;  /* 0x00000000000579c3 */ /* 0x000e220000008800 */
[----:B------:R-:W1:Y:S01]  /*0020*/  S2R R8, SR_TID.X ;  /* 0x0000000000087919 */ /* 0x000e620000002100 */
[----:B------:R-:W-:Y:S01]  /*0030*/  UMOV UR4, 0x400 ;  /* 0x0000040000047882 */ /* 0x000fe20000000000 */
[----:B------:R-:W-:Y:S01]  /*0040*/  IMAD.MOV.U32 R3, RZ, RZ, -0x80000000 ;  /* 0x80000000ff037424 */ /* 0x000fe200078e00ff */
        /* <DEDUP_REMOVED lines=11> */
[----:B------:R-:W-:Y:S01]  /*0100*/  HFMA2 R7, -RZ, RZ, -0.0 , 0 ;  /* 0x80000000ff077431 */ /* 0x000fe200000001ff */
[----:B------:R-:W-:Y:S06]  /*0110*/  BSSY.RECONVERGENT B1, `(.L_x_112) ;  /* 0x0000008000017945 */ /* 0x000fec0003800200 */
[----:B------:R-:W1:Y:S02]  /*0120*/  LDC.64 R4, c[0x0][0x380] ;  /* 0x0000e000ff047b82 */ /* 0x000e640000000a00 */
.L_x_113:
[----:B-1----:R-:W-:-:S06]  /*0130*/  IMAD.WIDE.U32 R2, R0, 0x4, R4 ;  /* 0x0000000400027825 */ /* 0x002fcc00078e0004 */
[----:B------:R-:W2:Y:S01]  /*0140*/  LDG.E R2, desc[UR6][R2.64] ;  /* 0x0000000602027981 */ /* 0x000ea2000c1e1900 */
[----:B0-----:R-:W-:-:S05]  /*0150*/  IMAD.IADD R0, R11, 0x1, R0 ;  /* 0x000000010b007824 */ /* 0x001fca00078e0200 */
[----:B------:R-:W-:Y:S02]  /*0160*/  ISETP.GE.U32.AND P0, PT, R0, UR5, PT ;  /* 0x0000000500007c0c */ /* 0x000fe4000bf06070 */
[----:B--2---:R-:W-:-:S11]  /*0170*/  VIMNMX R7, PT, PT, R2, R7, !PT ;  /* 0x0000000702077248 */ /* 0x004fd60007fe0100 */
[----:B------:R-:W-:Y:S05]  /*0180*/  @!P0 BRA `(.L_x_113) ;  /* 0xfffffffc00e88947 */ /* 0x000fea000383ffff */
[----:B------:R-:W-:Y:S05]  /*0190*/  BSYNC.RECONVERGENT B1 ;  /* 0x0000000000017941 */ /* 0x000fea0003800200 */
.L_x_112:
[----:B------:R0:W-:Y:S02]  /*01a0*/  STS [R6], R7 ;  /* 0x0000000706007388 */ /* 0x0001e40000000800 */
.L_x_111:
[----:B------:R-:W-:Y:S05]  /*01b0*/  BSYNC.RECONVERGENT B0 ;  /* 0x0000000000007941 */ /* 0x000fea0003800200 */
.L_x_110:
        /* <DEDUP_REMOVED lines=18> */
.L_x_114:
        /* <DEDUP_REMOVED lines=10> */
.L_x_352:


//--------------------- .text._ZN3mkt6kernel10reduce_maxILj2EEEvPiS2_j --------------------------
	.section	.text._ZN3mkt6kernel10reduce_maxILj2EEEvPiS2_j,"ax",@progbits
	.align	128
        .global         _ZN3mkt6kernel10reduce_maxILj2EEEvPiS2_j
        .type           _ZN3mkt6kernel10reduce_maxILj2EEEvPiS2_j,@function
        .size           _ZN3mkt6kernel10reduce_maxILj2EEEvPiS2_j,(.L_x_353 - _ZN3mkt6kernel10reduce_maxILj2EEEvPiS2_j)
        .other          _ZN3mkt6kernel10reduce_maxILj2EEEvPiS2_j,@"STO_CUDA_ENTRY STV_DEFAULT"
_ZN3mkt6kernel10reduce_maxILj2EEEvPiS2_j:
.text._ZN3mkt6kernel10reduce_maxILj2EEEvPiS2_j:
        /* <DEDUP_REMOVED lines=17> */
[----:B------:R-:W-:-:S06]  /*0110*/  IMAD.MOV.U32 R7, RZ, RZ, -0x80000000 ;  /* 0x80000000ff077424 */ /* 0x000fcc00078e00ff */
[----:B------:R-:W1:Y:S02]  /*0120*/  LDC.64 R4, c[0x0][0x380] ;  /* 0x0000e000ff047b82 */ /* 0x000e640000000a00 */
.L_x_118:
[----:B-1----:R-:W-:-:S06]  /*0130*/  IMAD.WIDE.U32 R2, R0, 0x4, R4 ;  /* 0x0000000400027825 */ /* 0x002fcc00078e0004 */
[----:B------:R-:W2:Y:S01]  /*0140*/  LDG.E R2, desc[UR6][R2.64] ;  /* 0x0000000602027981 */ /* 0x000ea2000c1e1900 */
[----:B0-----:R-:W-:-:S05]  /*0150*/  IMAD R0, R11, 0x2, R0 ;  /* 0x000000020b007824 */ /* 0x001fca00078e0200 */
[----:B------:R-:W-:Y:S02]  /*0160*/  ISETP.GE.U32.AND P0, PT, R0, UR5, PT ;  /* 0x0000000500007c0c */ /* 0x000fe4000bf06070 */
[----:B--2---:R-:W-:-:S11]  /*0170*/  VIMNMX R7, PT, PT, R2, R7, !PT ;  /* 0x0000000702077248 */ /* 0x004fd60007fe0100 */
[----:B------:R-:W-:Y:S05]  /*0180*/  @!P0 BRA `(.L_x_118) ;  /* 0xfffffffc00e88947 */ /* 0x000fea000383ffff */
[----:B------:R-:W-:Y:S05]  /*0190*/  BSYNC.RECONVERGENT B1 ;  /* 0x0000000000017941 */ /* 0x000fea0003800200 */
.L_x_117:
[----:B------:R0:W-:Y:S02]  /*01a0*/  STS [R6], R7 ;  /* 0x0000000706007388 */ /* 0x0001e40000000800 */
.L_x_116:
[----:B------:R-:W-:Y:S05]  /*01b0*/  BSYNC.RECONVERGENT B0 ;  /* 0x0000000000007941 */ /* 0x000fea0003800200 */
.L_x_115:
        /* <DEDUP_REMOVED lines=12> */
[----:B-1----:R-:W-:-:S05]  /*0280*/  @!P0 VIMNMX R2, PT, PT, R2, R3, !PT ;  /* 0x0000000302028248 */ /* 0x002fca0007fe0100 */
        /* <DEDUP_REMOVED lines=8> */
.L_x_119:
        /* <DEDUP_REMOVED lines=15> */
.L_x_353:


//--------------------- .text._ZN3mkt6kernel10reduce_maxILj4EEEvPiS2_j --------------------------
	.section	.text._ZN3mkt6kernel10reduce_maxILj4EEEvPiS2_j,"ax",@progbits
	.align	128
        .global         _ZN3mkt6kernel10reduce_maxILj4EEEvPiS2_j
        .type           _ZN3mkt6kernel10reduce_maxILj4EEEvPiS2_j,@function
        .size           _ZN3mkt6kernel10reduce_maxILj4EEEvPiS2_j,(.L_x_354 - _ZN3mkt6kernel10reduce_maxILj4EEEvPiS2_j)
        .other          _ZN3mkt6kernel10reduce_maxILj4EEEvPiS2_j,@"STO_CUDA_ENTRY STV_DEFAULT"
_ZN3mkt6kernel10reduce_maxILj4EEEvPiS2_j:
.text._ZN3mkt6kernel10reduce_maxILj4EEEvPiS2_j:
        /* <DEDUP_REMOVED lines=19> */
.L_x_123:
[----:B-1----:R-:W-:-:S06]  /*0130*/  IMAD.WIDE.U32 R2, R0, 0x4, R4 ;  /* 0x0000000400027825 */ /* 0x002fcc00078e0004 */
[----:B------:R-:W2:Y:S01]  /*0140*/  LDG.E R2, desc[UR6][R2.64] ;  /* 0x0000000602027981 */ /* 0x000ea2000c1e1900 */
[----:B0-----:R-:W-:-:S05]  /*0150*/  IMAD R0, R11, 0x4, R0 ;  /* 0x000000040b007824 */ /* 0x001fca00078e0200 */
[----:B------:R-:W-:Y:S02]  /*0160*/  ISETP.GE.U32.AND P0, PT, R0, UR5, PT ;  /* 0x0000000500007c0c */ /* 0x000fe4000bf06070 */
[----:B--2---:R-:W-:-:S11]  /*0170*/  VIMNMX R7, PT, PT, R2, R7, !PT ;  /* 0x0000000702077248 */ /* 0x004fd60007fe0100 */
[----:B------:R-:W-:Y:S05]  /*0180*/  @!P0 BRA `(.L_x_123) ;  /* 0xfffffffc00e88947 */ /* 0x000fea000383ffff */
[----:B------:R-:W-:Y:S05]  /*0190*/  BSYNC.RECONVERGENT B1 ;  /* 0x0000000000017941 */ /* 0x000fea0003800200 */
.L_x_122:
[----:B------:R0:W-:Y:S02]  /*01a0*/  STS [R6], R7 ;  /* 0x0000000706007388 */ /* 0x0001e40000000800 */
.L_x_121:
[----:B------:R-:W-:Y:S05]  /*01b0*/  BSYNC.RECONVERGENT B0 ;  /* 0x0000000000007941 */ /* 0x000fea0003800200 */
.L_x_120:
        /* <DEDUP_REMOVED lines=13> */
[----:B-1----:R-:W-:-:S05]  /*0290*/  @!P0 VIMNMX R3, PT, PT, R0, R3, !PT ;  /* 0x0000000300038248 */ /* 0x002fca0007fe0100 */
[----:B------:R-:W-:Y:S01]  /*02a0*/  @!P0 STS [R6], R3 ;  /* 0x0000000306008388 */ /* 0x000fe20000000800 */
[----:B------:R-:W-:Y:S06]  /*02b0*/  BAR.SYNC.DEFER_BLOCKING 0x0 ;  /* 0x0000000000007b1d */ /* 0x000fec0000010000 */
[----:B------:R-:W1:Y:S02]  /*02c0*/  @!P1 LDS.64 R4, [UR4] ;  /* 0x00000004ff049984 */ /* 0x000e640008000a00 */
[----:B-1----:R-:W-:-:S05]  /*02d0*/  @!P1 VIMNMX R4, PT, PT, R4, R5, !PT ;  /* 0x0000000504049248 */ /* 0x002fca0007fe0100 */
        /* <DEDUP_REMOVED lines=8> */
.L_x_124:
        /* <DEDUP_REMOVED lines=10> */
.L_x_354:


//--------------------- .text._ZN3mkt6kernel10reduce_maxILj8EEEvPiS2_j --------------------------
	.section	.text._ZN3mkt6kernel10reduce_maxILj8EEEvPiS2_j,"ax",@progbits
	.align	128
        .global         _ZN3mkt6kernel10reduce_maxILj8EEEvPiS2_j
        .type           _ZN3mkt6kernel10reduce_maxILj8EEEvPiS2_j,@function
        .size           _ZN3mkt6kernel10reduce_maxILj8EEEvPiS2_j,(.L_x_355 - _ZN3mkt6kernel10reduce_maxILj8EEEvPiS2_j)
        .other          _ZN3mkt6kernel10reduce_maxILj8EEEvPiS2_j,@"STO_CUDA_ENTRY STV_DEFAULT"
_ZN3mkt6kernel10reduce_maxILj8EEEvPiS2_j:
.text._ZN3mkt6kernel10reduce_maxILj8EEEvPiS2_j:
        /* <DEDUP_REMOVED lines=19> */
.L_x_128:
[----:B-1----:R-:W-:-:S06]  /*0130*/  IMAD.WIDE.U32 R2, R0, 0x4, R4 ;  /* 0x0000000400027825 */ /* 0x002fcc00078e0004 */
[----:B------:R-:W2:Y:S01]  /*0140*/  LDG.E R2, desc[UR6][R2.64] ;  /* 0x0000000602027981 */ /* 0x000ea2000c1e1900 */
[----:B0-----:R-:W-:-:S05]  /*0150*/  IMAD R0, R9, 0x8, R0 ;  /* 0x0000000809007824 */ /* 0x001fca00078e0200 */
[----:B------:R-:W-:Y:S02]  /*0160*/  ISETP.GE.U32.AND P0, PT, R0, UR5, PT ;  /* 0x0000000500007c0c */ /* 0x000fe4000bf06070 */
[----:B--2---:R-:W-:-:S11]  /*0170*/  VIMNMX R7, PT, PT, R2, R7, !PT ;  /* 0x0000000702077248 */ /* 0x004fd60007fe0100 */
[----:B------:R-:W-:Y:S05]  /*0180*/  @!P0 BRA `(.L_x_128) ;  /* 0xfffffffc00e88947 */ /* 0x000fea000383ffff */
[----:B------:R-:W-:Y:S05]  /*0190*/  BSYNC.RECONVERGENT B1 ;  /* 0x0000000000017941 */ /* 0x000fea0003800200 */
.L_x_127:
[----:B------:R0:W-:Y:S02]  /*01a0*/  STS [R6], R7 ;  /* 0x0000000706007388 */ /* 0x0001e40000000800 */
.L_x_126:
[----:B------:R-:W-:Y:S05]  /*01b0*/  BSYNC.RECONVERGENT B0 ;  /* 0x0000000000007941 */ /* 0x000fea0003800200 */
.L_x_125:
        /* <DEDUP_REMOVED lines=12> */
[----:B-1----:R-:W-:-:S05]  /*0280*/  @!P1 VIMNMX R3, PT, PT, R0, R3, !PT ;  /* 0x0000000300039248 */ /* 0x002fca0007fe0100 */
[----:B------:R-:W-:Y:S01]  /*0290*/  @!P1 STS [R6], R3 ;  /* 0x0000000306009388 */ /* 0x000fe20000000800 */
[----:B------:R-:W-:Y:S01]  /*02a0*/  BAR.SYNC.DEFER_BLOCKING 0x0 ;  /* 0x0000000000007b1d */ /* 0x000fe20000010000 */
[----:B------:R-:W-:-:S05]  /*02b0*/  ISETP.NE.AND P1, PT, R8, RZ, PT ;  /* 0x000000ff0800720c */ /* 0x000fca0003f25270 */
        /* <DEDUP_REMOVED lines=15> */
.L_x_129:
        /* <DEDUP_REMOVED lines=13> */
.L_x_355:


//--------------------- .text._ZN3mkt6kernel10reduce_maxILj16EEEvPiS2_j --------------------------
	.section	.text._ZN3mkt6kernel10reduce_maxILj16EEEvPiS2_j,"ax",@progbits
	.align	128
        .global         _ZN3mkt6kernel10reduce_maxILj16EEEvPiS2_j
        .type           _ZN3mkt6kernel10reduce_maxILj16EEEvPiS2_j,@function
        .size           _ZN3mkt6kernel10reduce_maxILj16EEEvPiS2_j,(.L_x_356 - _ZN3mkt6kernel10reduce_maxILj16EEEvPiS2_j)
        .other          _ZN3mkt6kernel10reduce_maxILj16EEEvPiS2_j,@"STO_CUDA_ENTRY STV_DEFAULT"
_ZN3mkt6kernel10reduce_maxILj16EEEvPiS2_j:
.text._ZN3mkt6kernel10reduce_maxILj16EEEvPiS2_j:
        /* <DEDUP_REMOVED lines=19> */
.L_x_133:
[----:B-1----:R-:W-:-:S06]  /*0130*/  IMAD.WIDE.U32 R2, R0, 0x4, R4 ;  /* 0x0000000400027825 */ /* 0x002fcc00078e0004 */
[----:B------:R-:W2:Y:S01]  /*0140*/  LDG.E R2, desc[UR6][R2.64] ;  /* 0x0000000602027981 */ /* 0x000ea2000c1e1900 */
[----:B0-----:R-:W-:-:S05]  /*0150*/  IMAD R0, R11, 0x10, R0 ;  /* 0x000000100b007824 */ /* 0x001fca00078e0200 */
[----:B------:R-:W-:Y:S02]  /*0160*/  ISETP.GE.U32.AND P0, PT, R0, UR5, PT ;  /* 0x0000000500007c0c */ /* 0x000fe4000bf06070 */
[----:B--2---:R-:W-:-:S11]  /*0170*/  VIMNMX R7, PT, PT, R2, R7, !PT ;  /* 0x0000000702077248 */ /* 0x004fd60007fe0100 */
[----:B------:R-:W-:Y:S05]  /*0180*/  @!P0 BRA `(.L_x_133) ;  /* 0xfffffffc00e88947 */ /* 0x000fea000383ffff */
[----:B------:R-:W-:Y:S05]  /*0190*/  BSYNC.RECONVERGENT B1 ;  /* 0x0000000000017941 */ /* 0x000fea0003800200 */
.L_x_132:
[----:B------:R0:W-:Y:S02]  /*01a0*/  STS [R6], R7 ;  /* 0x0000000706007388 */ /* 0x0001e40000000800 */
.L_x_131:
[----:B------:R-:W-:Y:S05]  /*01b0*/  BSYNC.RECONVERGENT B0 ;  /* 0x0000000000007941 */ /* 0x000fea0003800200 */
.L_x_130:
        /* <DEDUP_REMOVED lines=14> */
[----:B------:R-:W-:-:S05]  /*02a0*/  ISETP.GT.U32.AND P1, PT, R8, 0x1, PT ;  /* 0x000000010800780c */ /* 0x000fca0003f24070 */
[----:B------:R-:W-:Y:S04]  /*02b0*/  @!P0 LDS R0, [R6] ;  /* 0x0000000006008984 */ /* 0x000fe80000000800 */
[----:B------:R-:W1:Y:S02]  /*02c0*/  @!P0 LDS R5, [R6+0x10] ;  /* 0x0000100006058984 */ /* 0x000e640000000800 */
[----:B-1----:R-:W-:-:S05]  /*02d0*/  @!P0 VIMNMX R5, PT, PT, R0, R5, !PT ;  /* 0x0000000500058248 */ /* 0x002fca0007fe0100 */
[----:B------:R-:W-:Y:S01]  /*02e0*/  @!P0 STS [R6], R5 ;  /* 0x0000000506008388 */ /* 0x000fe20000000800 */
[----:B------:R-:W-:Y:S01]  /*02f0*/  BAR.SYNC.DEFER_BLOCKING 0x0 ;  /* 0x0000000000007b1d */ /* 0x000fe20000010000 */
[----:B------:R-:W-:-:S05]  /*0300*/  ISETP.NE.AND P0, PT, R8, RZ, PT ;  /* 0x000000ff0800720c */ /* 0x000fca0003f05270 */
[----:B------:R-:W-:Y:S04]  /*0310*/  @!P1 LDS R0, [R6] ;  /* 0x0000000006009984 */ /* 0x000fe80000000800 */
[----:B0-----:R-:W0:Y:S02]  /*0320*/  @!P1 LDS R7, [R6+0x8] ;  /* 0x0000080006079984 */ /* 0x001e240000000800 */
[----:B0-----:R-:W-:-:S05]  /*0330*/  @!P1 VIMNMX R7, PT, PT, R0, R7, !PT ;  /* 0x0000000700079248 */ /* 0x001fca0007fe0100 */
[----:B------:R-:W-:Y:S01]  /*0340*/  @!P1 STS [R6], R7 ;  /* 0x0000000706009388 */ /* 0x000fe20000000800 */
[----:B------:R-:W-:Y:S06]  /*0350*/  BAR.SYNC.DEFER_BLOCKING 0x0 ;  /* 0x0000000000007b1d */ /* 0x000fec0000010000 */
[----:B------:R-:W0:Y:S02]  /*0360*/  @!P0 LDS.64 R2, [UR4] ;  /* 0x00000004ff028984 */ /* 0x000e240008000a00 */
[----:B0-----:R-:W-:-:S05]  /*0370*/  @!P0 VIMNMX R2, PT, PT, R2, R3, !PT ;  /* 0x0000000302028248 */ /* 0x001fca0007fe0100 */
        /* <DEDUP_REMOVED lines=8> */
.L_x_134:
        /* <DEDUP_REMOVED lines=16> */
.L_x_356:


//--------------------- .text._ZN3mkt6kernel10reduce_maxILj32EEEvPiS2_j --------------------------
	.section	.text._ZN3mkt6kernel10reduce_maxILj32EEEvPiS2_j,"ax",@progbits
	.align	128
        .global         _ZN3mkt6kernel10reduce_maxILj32EEEvPiS2_j
        .type           _ZN3mkt6kernel10reduce_maxILj32EEEvPiS2_j,@function
        .size           _ZN3mkt6kernel10reduce_maxILj32EEEvPiS2_j,(.L_x_357 - _ZN3mkt6kernel10reduce_maxILj32EEEvPiS2_j)
        .other          _ZN3mkt6kernel10reduce_maxILj32EEEvPiS2_j,@"STO_CUDA_ENTRY STV_DEFAULT"
_ZN3mkt6kernel10reduce_maxILj32EEEvPiS2_j:
.text._ZN3mkt6kernel10reduce_maxILj32EEEvPiS2_j:
        /* <DEDUP_REMOVED lines=18> */
[----:B------:R-:W-:-:S04]  /*0120*/  IMAD.MOV.U32 R9, RZ, RZ, -0x80000000 ;  /* 0x80000000ff097424 */ /* 0x000fc800078e00ff */
[----:B------:R-:W1:Y:S03]  /*0130*/  LDC.64 R4, c[0x0][0x380] ;  /* 0x0000e000ff047b82 */ /* 0x000e660000000a00 */
.L_x_138:
[----:B-1----:R-:W-:-:S06]  /*0140*/  IMAD.WIDE.U32 R2, R7, 0x4, R4 ;  /* 0x0000000407027825 */ /* 0x002fcc00078e0004 */
[----:B------:R-:W2:Y:S01]  /*0150*/  LDG.E R2, desc[UR6][R2.64] ;  /* 0x0000000602027981 */ /* 0x000ea2000c1e1900 */
[----:B0-----:R-:W-:-:S05]  /*0160*/  IMAD R7, R8, 0x20, R7 ;  /* 0x0000002008077824 */ /* 0x001fca00078e0207 */
[----:B------:R-:W-:Y:S02]  /*0170*/  ISETP.GE.U32.AND P0, PT, R7, UR5, PT ;  /* 0x0000000507007c0c */ /* 0x000fe4000bf06070 */
[----:B--2---:R-:W-:-:S11]  /*0180*/  VIMNMX R9, PT, PT, R2, R9, !PT ;  /* 0x0000000902097248 */ /* 0x004fd60007fe0100 */
[----:B------:R-:W-:Y:S05]  /*0190*/  @!P0 BRA `(.L_x_138) ;  /* 0xfffffffc00e88947 */ /* 0x000fea000383ffff */
[----:B------:R-:W-:Y:S05]  /*01a0*/  BSYNC.RECONVERGENT B1 ;  /* 0x0000000000017941 */ /* 0x000fea0003800200 */
.L_x_137:
[----:B------:R0:W-:Y:S02]  /*01b0*/  STS [R6], R9 ;  /* 0x0000000906007388 */ /* 0x0001e40000000800 */
.L_x_136:
[----:B------:R-:W-:Y:S05]  /*01c0*/  BSYNC.RECONVERGENT B0 ;  /* 0x0000000000007941 */ /* 0x000fea0003800200 */
.L_x_135:
        /* <DEDUP_REMOVED lines=41> */
.L_x_139:
        /* <DEDUP_REMOVED lines=10> */
.L_x_357:


//--------------------- .text._ZN3mkt6kernel10reduce_maxILj64EEEvPiS2_j --------------------------
	.section	.text._ZN3mkt6kernel10reduce_maxILj64EEEvPiS2_j,"ax",@progbits
	.align	128
        .global         _ZN3mkt6kernel10reduce_maxILj64EEEvPiS2_j
        .type           _ZN3mkt6kernel10reduce_maxILj64EEEvPiS2_j,@function
        .size           _ZN3mkt6kernel10reduce_maxILj64EEEvPiS2_j,(.L_x_358 - _ZN3mkt6kernel10reduce_maxILj64EEEvPiS2_j)
        .other          _ZN3mkt6kernel10reduce_maxILj64EEEvPiS2_j,@"STO_CUDA_ENTRY STV_DEFAULT"
_ZN3mkt6kernel10reduce_maxILj64EEEvPiS2_j:
.text._ZN3mkt6kernel10reduce_maxILj64EEEvPiS2_j:
        /* <DEDUP_REMOVED lines=20> */
.L_x_143:
[----:B-1----:R-:W-:-:S06]  /*0140*/  IMAD.WIDE.U32 R2, R7, 0x4, R4 ;  /* 0x0000000407027825 */ /* 0x002fcc00078e0004 */
[----:B------:R-:W2:Y:S01]  /*0150*/  LDG.E R2, desc[UR6][R2.64] ;  /* 0x0000000602027981 */ /* 0x000ea2000c1e1900 */
[----:B0-----:R-:W-:-:S05]  /*0160*/  IMAD R7, R8, 0x40, R7 ;  /* 0x0000004008077824 */ /* 0x001fca00078e0207 */
[----:B------:R-:W-:Y:S02]  /*0170*/  ISETP.GE.U32.AND P0, PT, R7, UR5, PT ;  /* 0x0000000507007c0c */ /* 0x000fe4000bf06070 */
[----:B--2---:R-:W-:-:S11]  /*0180*/  VIMNMX R9, PT, PT, R2, R9, !PT ;  /* 0x0000000902097248 */ /* 0x004fd60007fe0100 */
[----:B------:R-:W-:Y:S05]  /*0190*/  @!P0 BRA `(.L_x_143) ;  /* 0xfffffffc00e88947 */ /* 0x000fea000383ffff */
[----:B------:R-:W-:Y:S05]  /*01a0*/  BSYNC.RECONVERGENT B1 ;  /* 0x0000000000017941 */ /* 0x000fea0003800200 */
.L_x_142:
[----:B------:R0:W-:Y:S02]  /*01b0*/  STS [R6], R9 ;  /* 0x0000000906007388 */ /* 0x0001e40000000800 */
.L_x_141:
[----:B------:R-:W-:Y:S05]  /*01c0*/  BSYNC.RECONVERGENT B0 ;  /* 0x0000000000007941 */ /* 0x000fea0003800200 */
.L_x_140:
        /* <DEDUP_REMOVED lines=36> */
[----:B0-----:R-:W0:Y:S02]  /*0410*/  @!P1 LDS.64 R8, [UR4] ;  /* 0x00000004ff089984 */ /* 0x001e240008000a00 */
[----:B0-----:R-:W-:-:S05]  /*0420*/  @!P1 VIMNMX R8, PT, PT, R8, R9, !PT ;  /* 0x0000000908089248 */ /* 0x001fca0007fe0100 */
        /* <DEDUP_REMOVED lines=8> */
.L_x_144:
        /* <DEDUP_REMOVED lines=13> */
.L_x_358:


//--------------------- .text._ZN3mkt6kernel10reduce_maxILj128EEEvPiS2_j --------------------------
	.section	.text._ZN3mkt6kernel10reduce_maxILj128EEEvPiS2_j,"ax",@progbits
	.align	128
        .global         _ZN3mkt6kernel10reduce_maxILj128EEEvPiS2_j
        .type           _ZN3mkt6kernel10reduce_maxILj128EEEvPiS2_j,@function
        .size           _ZN3mkt6kernel10reduce_maxILj128EEEvPiS2_j,(.L_x_359 - _ZN3mkt6kernel10reduce_maxILj128EEEvPiS2_j)
        .other          _ZN3mkt6kernel10reduce_maxILj128EEEvPiS2_j,@"STO_CUDA_ENTRY STV_DEFAULT"
_ZN3mkt6kernel10reduce_maxILj128EEEvPiS2_j:
.text._ZN3mkt6kernel10reduce_maxILj128EEEvPiS2_j:
        /* <DEDUP_REMOVED lines=20> */
.L_x_148:
[----:B-1----:R-:W-:-:S06]  /*0140*/  IMAD.WIDE.U32 R4, R9, 0x4, R6 ;  /* 0x0000000409047825 */ /* 0x002fcc00078e0006 */
[----:B------:R-:W2:Y:S01]  /*0150*/  LDG.E R4, desc[UR6][R4.64] ;  /* 0x0000000604047981 */ /* 0x000ea2000c1e1900 */
[----:B0-----:R-:W-:-:S05]  /*0160*/  IMAD R9, R8, 0x80, R9 ;  /* 0x0000008008097824 */ /* 0x001fca00078e0209 */
[----:B------:R-:W-:Y:S02]  /*0170*/  ISETP.GE.U32.AND P0, PT, R9, UR5, PT ;  /* 0x0000000509007c0c */ /* 0x000fe4000bf06070 */
[----:B--2---:R-:W-:-:S11]  /*0180*/  VIMNMX R11, PT, PT, R4, R11, !PT ;  /* 0x0000000b040b7248 */ /* 0x004fd60007fe0100 */
[----:B------:R-:W-:Y:S05]  /*0190*/  @!P0 BRA `(.L_x_148) ;  /* 0xfffffffc00e88947 */ /* 0x000fea000383ffff */
[----:B------:R-:W-:Y:S05]  /*01a0*/  BSYNC.RECONVERGENT B1 ;  /* 0x0000000000017941 */ /* 0x000fea0003800200 */
.L_x_147:
[----:B------:R0:W-:Y:S02]  /*01b0*/  STS [R2], R11 ;  /* 0x0000000b02007388 */ /* 0x0001e40000000800 */
.L_x_146:
[----:B------:R-:W-:Y:S05]  /*01c0*/  BSYNC.RECONVERGENT B0 ;  /* 0x0000000000007941 */ /* 0x000fea0003800200 */
.L_x_145:
        /* <DEDUP_REMOVED lines=51> */
.L_x_149:
        /* <DEDUP_REMOVED lines=16> */
.L_x_359:


//--------------------- .text._ZN3mkt6kernel10reduce_maxILj256EEEvPiS2_j --------------------------
	.section	.text._ZN3mkt6kernel10reduce_maxILj256EEEvPiS2_j,"ax",@progbits
	.align	128
        .global         _ZN3mkt6kernel10reduce_maxILj256EEEvPiS2_j
        .type           _ZN3mkt6kernel10reduce_maxILj256EEEvPiS2_j,@function
        .size           _ZN3mkt6kernel10reduce_maxILj256EEEvPiS2_j,(.L_x_360 - _ZN3mkt6kernel10reduce_maxILj256EEEvPiS2_j)
        .other          _ZN3mkt6kernel10reduce_maxILj256EEEvPiS2_j,@"STO_CUDA_ENTRY STV_DEFAULT"
_ZN3mkt6kernel10reduce_maxILj256EEEvPiS2_j:
.text._ZN3mkt6kernel10reduce_maxILj256EEEvPiS2_j:
        /* <DEDUP_REMOVED lines=20> */
.L_x_153:
[----:B-1----:R-:W-:-:S06]  /*0140*/  IMAD.WIDE.U32 R4, R9, 0x4, R6 ;  /* 0x0000000409047825 */ /* 0x002fcc00078e0006 */
[----:B------:R-:W2:Y:S01]  /*0150*/  LDG.E R4, desc[UR6][R4.64] ;  /* 0x0000000604047981 */ /* 0x000ea2000c1e1900 */
[----:B0-----:R-:W-:-:S05]  /*0160*/  IMAD R9, R8, 0x100, R9 ;  /* 0x0000010008097824 */ /* 0x001fca00078e0209 */
[----:B------:R-:W-:Y:S02]  /*0170*/  ISETP.GE.U32.AND P0, PT, R9, UR5, PT ;  /* 0x0000000509007c0c */ /* 0x000fe4000bf06070 */
[----:B--2---:R-:W-:-:S11]  /*0180*/  VIMNMX R11, PT, PT, R4, R11, !PT ;  /* 0x0000000b040b7248 */ /* 0x004fd60007fe0100 */
[----:B------:R-:W-:Y:S05]  /*0190*/  @!P0 BRA `(.L_x_153) ;  /* 0xfffffffc00e88947 */ /* 0x000fea000383ffff */
[----:B------:R-:W-:Y:S05]  /*01a0*/  BSYNC.RECONVERGENT B1 ;  /* 0x0000000000017941 */ /* 0x000fea0003800200 */
.L_x_152:
[----:B------:R0:W-:Y:S02]  /*01b0*/  STS [R2], R11 ;  /* 0x0000000b02007388 */ /* 0x0001e40000000800 */
.L_x_151:
[----:B------:R-:W-:Y:S05]  /*01c0*/  BSYNC.RECONVERGENT B0 ;  /* 0x0000000000007941 */ /* 0x000fea0003800200 */
.L_x_150:
        /* <DEDUP_REMOVED lines=56> */
.L_x_154:
        /* <DEDUP_REMOVED lines=11> */
.L_x_360:


//--------------------- .text._ZN3mkt6kernel10reduce_maxILj512EEEvPiS2_j --------------------------
	.section	.text._ZN3mkt6kernel10reduce_maxILj512EEEvPiS2_j,"ax",@progbits
	.align	128
        .global         _ZN3mkt6kernel10reduce_maxILj512EEEvPiS2_j
        .type           _ZN3mkt6kernel10reduce_maxILj512EEEvPiS2_j,@function
        .size           _ZN3mkt6kernel10reduce_maxILj512EEEvPiS2_j,(.L_x_361 - _ZN3mkt6kernel10reduce_maxILj512EEEvPiS2_j)
        .other          _ZN3mkt6kernel10reduce_maxILj512EEEvPiS2_j,@"STO_CUDA_ENTRY STV_DEFAULT"
_ZN3mkt6kernel10reduce_maxILj512EEEvPiS2_j:
.text._ZN3mkt6kernel10reduce_maxILj512EEEvPiS2_j:
        /* <DEDUP_REMOVED lines=20> */
.L_x_158:
[----:B-1----:R-:W-:-:S06]  /*0140*/  IMAD.WIDE.U32 R4, R9, 0x4, R6 ;  /* 0x0000000409047825 */ /* 0x002fcc00078e0006 */
[----:B------:R-:W2:Y:S01]  /*0150*/  LDG.E R4, desc[UR6][R4.64] ;  /* 0x0000000604047981 */ /* 0x000ea2000c1e1900 */
[----:B0-----:R-:W-:-:S05]  /*0160*/  IMAD R9, R8, 0x200, R9 ;  /* 0x0000020008097824 */ /* 0x001fca00078e0209 */
[----:B------:R-:W-:Y:S02]  /*0170*/  ISETP.GE.U32.AND P0, PT, R9, UR5, PT ;  /* 0x0000000509007c0c */ /* 0x000fe4000bf06070 */
[----:B--2---:R-:W-:-:S11]  /*0180*/  VIMNMX R11, PT, PT, R4, R11, !PT ;  /* 0x0000000b040b7248 */ /* 0x004fd60007fe0100 */
[----:B------:R-:W-:Y:S05]  /*0190*/  @!P0 BRA `(.L_x_158) ;  /* 0xfffffffc00e88947 */ /* 0x000fea000383ffff */
[----:B------:R-:W-:Y:S05]  /*01a0*/  BSYNC.RECONVERGENT B1 ;  /* 0x0000000000017941 */ /* 0x000fea0003800200 */
.L_x_157:
[----:B------:R0:W-:Y:S02]  /*01b0*/  STS [R2], R11 ;  /* 0x0000000b02007388 */ /* 0x0001e40000000800 */
.L_x_156:
[----:B------:R-:W-:Y:S05]  /*01c0*/  BSYNC.RECONVERGENT B0 ;  /* 0x0000000000007941 */ /* 0x000fea0003800200 */
.L_x_155:
[----:B------:R-:W-:Y:S08]  /*01d0*/  BAR.SYNC.DEFER_BLOCKING 0x0 ;  /* 0x0000000000007b1d */ /* 0x000ff00000010000 */
[----:B------:R-:W-:Y:S01]  /*01e0*/  BAR.SYNC.DEFER_BLOCKING 0x0 ;  /* 0x0000000000007b1d */ /* 0x000fe20000010000 */
[C---:B------:R-:W-:Y:S02]  /*01f0*/  ISETP.GT.U32.AND P0, PT, R3.reuse, 0xff, PT ;  /* 0x000000ff0300780c */ /* 0x040fe40003f04070 */
        /* <DEDUP_REMOVED lines=58> */
.L_x_159:
        /* <DEDUP_REMOVED lines=14> */
.L_x_361:


//--------------------- .text._ZN3mkt6kernel10reduce_maxILj1024EEEvPiS2_j --------------------------
	.section	.text._ZN3mkt6kernel10reduce_maxILj1024EEEvPiS2_j,"ax",@progbits
	.align	128
        .global         _ZN3mkt6kernel10reduce_maxILj1024EEEvPiS2_j
        .type           _ZN3mkt6kernel10reduce_maxILj1024EEEvPiS2_j,@function
        .size           _ZN3mkt6kernel10reduce_maxILj1024EEEvPiS2_j,(.L_x_362 - _ZN3mkt6kernel10reduce_maxILj1024EEEvPiS2_j)
        .other          _ZN3mkt6kernel10reduce_maxILj1024EEEvPiS2_j,@"STO_CUDA_ENTRY STV_DEFAULT"
_ZN3mkt6kernel10reduce_maxILj1024EEEvPiS2_j:
.text._ZN3mkt6kernel10reduce_maxILj1024EEEvPiS2_j:
        /* <DEDUP_REMOVED lines=19> */
[----:B------:R-:W-:-:S04]  /*0130*/  IMAD.MOV.U32 R11, RZ, RZ, -0x80000000 ;  /* 0x80000000ff0b7424 */ /* 0x000fc800078e00ff */
[----:B------:R-:W1:Y:S03]  /*0140*/  LDC.64 R6, c[0x0][0x380] ;  /* 0x0000e000ff067b82 */ /* 0x000e660000000a00 */
.L_x_163:
[----:B-1----:R-:W-:-:S06]  /*0150*/  IMAD.WIDE.U32 R4, R9, 0x4, R6 ;  /* 0x0000000409047825 */ /* 0x002fcc00078e0006 */
[----:B------:R-:W2:Y:S01]  /*0160*/  LDG.E R4, desc[UR6][R4.64] ;  /* 0x0000000604047981 */ /* 0x000ea2000c1e1900 */
[----:B0-----:R-:W-:-:S05]  /*0170*/  IMAD R9, R8, 0x400, R9 ;  /* 0x0000040008097824 */ /* 0x001fca00078e0209 */
[----:B------:R-:W-:Y:S02]  /*0180*/  ISETP.GE.U32.AND P0, PT, R9, UR5, PT ;  /* 0x0000000509007c0c */ /* 0x000fe4000bf06070 */
[----:B--2---:R-:W-:-:S11]  /*0190*/  VIMNMX R11, PT, PT, R4, R11, !PT ;  /* 0x0000000b040b7248 */ /* 0x004fd60007fe0100 */
[----:B------:R-:W-:Y:S05]  /*01a0*/  @!P0 BRA `(.L_x_163) ;  /* 0xfffffffc00e88947 */ /* 0x000fea000383ffff */
[----:B------:R-:W-:Y:S05]  /*01b0*/  BSYNC.RECONVERGENT B1 ;  /* 0x0000000000017941 */ /* 0x000fea0003800200 */
.L_x_162:
[----:B------:R0:W-:Y:S02]  /*01c0*/  STS [R2], R11 ;  /* 0x0000000b02007388 */ /* 0x0001e40000000800 */
.L_x_161:
[----:B------:R-:W-:Y:S05]  /*01d0*/  BSYNC.RECONVERGENT B0 ;  /* 0x0000000000007941 */ /* 0x000fea0003800200 */
.L_x_160:
        /* <DEDUP_REMOVED lines=66> */
.L_x_164:
        /* <DEDUP_REMOVED lines=16> */
.L_x_362:


//--------------------- .text._ZN3mkt6kernel10reduce_minILj1EEEvPdS2_j --------------------------
	.section	.text._ZN3mkt6kernel10reduce_minILj1EEEvPdS2_j,"ax",@progbits
	.align	128
        .global         _ZN3mkt6kernel10reduce_minILj1EEEvPdS2_j
        .type           _ZN3mkt6kernel10reduce_minILj1EEEvPdS2_j,@function
        .size           _ZN3mkt6kernel10reduce_minILj1EEEvPdS2_j,(.L_x_363 - _ZN3mkt6kernel10reduce_minILj1EEEvPdS2_j)
        .other          _ZN3mkt6kernel10reduce_minILj1EEEvPdS2_j,@"STO_CUDA_ENTRY STV_DEFAULT"
_ZN3mkt6kernel10reduce_minILj1EEEvPdS2_j:
.text._ZN3mkt6kernel10reduce_minILj1EEEvPdS2_j:
[----:B------:R-:W-:Y:S08]  /*0000*/  LDC R1, c[0x0][0x37c] ;  /* 0x0000df00ff017b82 */ /* 0x000ff00000000800 */
[----:B------:R-:W0:Y:S01]  /*0010*/  S2UR UR5, SR_CgaCtaId ;  /* 0x00000000000579c3 */ /* 0x000e220000008800 */
[----:B------:R-:W1:Y:S01]  /*0020*/  S2R R8, SR_TID.X ;  /* 0x0000000000087919 */ /* 0x000e620000002100 */
[----:B------:R-:W-:Y:S01]  /*0030*/  UMOV UR4, 0x400 ;  /* 0x0000040000047882 */ /* 0x000fe20000000000 */
[----:B------:R-:W-:Y:S01]  /*0040*/  IMAD.MOV.U32 R2, RZ, RZ, -0x1 ;  /* 0xffffffffff027424 */ /* 0x000fe200078e00ff */
        /* <DEDUP_REMOVED lines=13> */
[----:B------:R-:W-:Y:S02]  /*0120*/  IMAD.MOV.U32 R4, RZ, RZ, -0x1 ;  /* 0xffffffffff047424 */ /* 0x000fe400078e00ff */
[----:B------:R-:W-:-:S04]  /*0130*/  IMAD.MOV.U32 R5, RZ, RZ, 0x7fefffff ;  /* 0x7fefffffff057424 */ /* 0x000fc800078e00ff */
[----:B------:R-:W1:Y:S03]  /*0140*/  LDC.64 R2, c[0x0][0x380] ;  /* 0x0000e000ff027b82 */ /* 0x000e660000000a00 */
.L_x_168:
[----:B-1----:R-:W-:-:S06]  /*0150*/  IMAD.WIDE.U32 R6, R0, 0x8, R2 ;  /* 0x0000000800067825 */ /* 0x002fcc00078e0002 */
[----:B------:R-:W2:Y:S01]  /*0160*/  LDG.E.64 R6, desc[UR6][R6.64] ;  /* 0x0000000606067981 */ /* 0x000ea2000c1e1b00 */
[----:B0-----:R-:W-:Y:S01]  /*0170*/  IMAD.IADD R0, R13, 0x1, R0 ;  /* 0x000000010d007824 */ /* 0x001fe200078e0200 */
[----:B------:R-:W-:Y:S02]  /*0180*/  MOV R15, R4 ;  /* 0x00000004000f7202 */ /* 0x000fe40000000f00 */
[----:B------:R-:W-:Y:S02]  /*0190*/  MOV R17, R5 ;  /* 0x0000000500117202 */ /* 0x000fe40000000f00 */
[----:B------:R-:W-:Y:S01]  /*01a0*/  ISETP.GE.U32.AND P0, PT, R0, UR5, PT ;  /* 0x0000000500007c0c */ /* 0x000fe2000bf06070 */
[----:B--2---:R-:W-:Y:S01]  /*01b0*/  DSETP.MIN.AND P1, P2, R6, R4, PT ;  /* 0x000000040600722a */ /* 0x004fe20003a20000 */
[----:B------:R-:W-:-:S05]  /*01c0*/  IMAD.MOV.U32 R4, RZ, RZ, R7 ;  /* 0x000000ffff047224 */ /* 0x000fca00078e0007 */
[----:B------:R-:W-:Y:S02]  /*01d0*/  FSEL R5, R4, R17, P1 ;  /* 0x0000001104057208 */ /* 0x000fe40000800000 */
[----:B------:R-:W-:-:S04]  /*01e0*/  MOV R4, R6 ;  /* 0x0000000600047202 */ /* 0x000fc80000000f00 */
[----:B------:R-:W-:Y:S02]  /*01f0*/  SEL R4, R4, R15, P1 ;  /* 0x0000000f04047207 */ /* 0x000fe40000800000 */
[----:B------:R-:W-:Y:S01]  /*0200*/  @P2 LOP3.LUT R5, R17, 0x80000, RZ, 0xfc, !PT ;  /* 0x0008000011052812 */ /* 0x000fe200078efcff */
[----:B------:R-:W-:Y:S06]  /*0210*/  @!P0 BRA `(.L_x_168) ;  /* 0xfffffffc00cc8947 */ /* 0x000fec000383ffff */
[----:B------:R-:W-:Y:S05]  /*0220*/  BSYNC.RECONVERGENT B1 ;  /* 0x0000000000017941 */ /* 0x000fea0003800200 */
.L_x_167:
[----:B------:R0:W-:Y:S02]  /*0230*/  STS.64 [R9], R4 ;  /* 0x0000000409007388 */ /* 0x0001e40000000a00 */
.L_x_166:
[----:B------:R-:W-:Y:S05]  /*0240*/  BSYNC.RECONVERGENT B0 ;  /* 0x0000000000007941 */ /* 0x000fea0003800200 */
.L_x_165:
        /* <DEDUP_REMOVED lines=18> */
.L_x_169:
        /* <DEDUP_REMOVED lines=9> */
.L_x_363:


//--------------------- .text._ZN3mkt6kernel10reduce_minILj2EEEvPdS2_j --------------------------
	.section	.text._ZN3mkt6kernel10reduce_minILj2EEEvPdS2_j,"ax",@progbits
	.align	128
        .global         _ZN3mkt6kernel10reduce_minILj2EEEvPdS2_j
        .type           _ZN3mkt6kernel10reduce_minILj2EEEvPdS2_j,@function
        .size           _ZN3mkt6kernel10reduce_minILj2EEEvPdS2_j,(.L_x_364 - _ZN3mkt6kernel10reduce_minILj2EEEvPdS2_j)
        .other          _ZN3mkt6kernel10reduce_minILj2EEEvPdS2_j,@"STO_CUDA_ENTRY STV_DEFAULT"
_ZN3mkt6kernel10reduce_minILj2EEEvPdS2_j:
.text._ZN3mkt6kernel10reduce_minILj2EEEvPdS2_j:
        /* <DEDUP_REMOVED lines=18> */
[----:B------:R-:W-:Y:S01]  /*0120*/  IMAD.MOV.U32 R11, RZ, RZ, R4 ;  /* 0x000000ffff0b7224 */ /* 0x000fe200078e0004 */
[----:B------:R-:W-:Y:S01]  /*0130*/  MOV R4, 0xffffffff ;  /* 0xffffffff00047802 */ /* 0x000fe20000000f00 */
[----:B------:R-:W-:-:S04]  /*0140*/  IMAD.MOV.U32 R5, RZ, RZ, 0x7fefffff ;  /* 0x7fefffffff057424 */ /* 0x000fc800078e00ff */
[----:B------:R-:W1:Y:S03]  /*0150*/  LDC.64 R2, c[0x0][0x380] ;  /* 0x0000e000ff027b82 */ /* 0x000e660000000a00 */
.L_x_173:
[----:B-1----:R-:W-:-:S06]  /*0160*/  IMAD.WIDE.U32 R6, R11, 0x8, R2 ;  /* 0x000000080b067825 */ /* 0x002fcc00078e0002 */
[----:B------:R-:W2:Y:S01]  /*0170*/  LDG.E.64 R6, desc[UR6][R6.64] ;  /* 0x0000000606067981 */ /* 0x000ea2000c1e1b00 */
[----:B0-----:R-:W-:Y:S01]  /*0180*/  IMAD R11, R8, 0x2, R11 ;  /* 0x00000002080b7824 */ /* 0x001fe200078e020b */
[----:B------:R-:W-:Y:S01]  /*0190*/  MOV R15, R4 ;  /* 0x00000004000f7202 */ /* 0x000fe20000000f00 */
[----:B------:R-:W-:-:S03]  /*01a0*/  IMAD.MOV.U32 R17, RZ, RZ, R5 ;  /* 0x000000ffff117224 */ /* 0x000fc600078e0005 */
[----:B------:R-:W-:Y:S01]  /*01b0*/  ISETP.GE.U32.AND P0, PT, R11, UR5, PT ;  /* 0x000000050b007c0c */ /* 0x000fe2000bf06070 */
[----:B--2---:R-:W-:Y:S01]  /*01c0*/  DSETP.MIN.AND P1, P2, R6, R4, PT ;  /* 0x000000040600722a */ /* 0x004fe20003a20000 */
[----:B------:R-:W-:-:S05]  /*01d0*/  IMAD.MOV.U32 R4, RZ, RZ, R7 ;  /* 0x000000ffff047224 */ /* 0x000fca00078e0007 */
[----:B------:R-:W-:Y:S01]  /*01e0*/  FSEL R5, R4, R17, P1 ;  /* 0x0000001104057208 */ /* 0x000fe20000800000 */
[----:B------:R-:W-:-:S05]  /*01f0*/  IMAD.MOV.U32 R4, RZ, RZ, R6 ;  /* 0x000000ffff047224 */ /* 0x000fca00078e0006 */
[----:B------:R-:W-:Y:S02]  /*0200*/  SEL R4, R4, R15, P1 ;  /* 0x0000000f04047207 */ /* 0x000fe40000800000 */
[----:B------:R-:W-:Y:S01]  /*0210*/  @P2 LOP3.LUT R5, R17, 0x80000, RZ, 0xfc, !PT ;  /* 0x0008000011052812 */ /* 0x000fe200078efcff */
[----:B------:R-:W-:Y:S06]  /*0220*/  @!P0 BRA `(.L_x_173) ;  /* 0xfffffffc00cc8947 */ /* 0x000fec000383ffff */
[----:B------:R-:W-:Y:S05]  /*0230*/  BSYNC.RECONVERGENT B1 ;  /* 0x0000000000017941 */ /* 0x000fea0003800200 */
.L_x_172:
[----:B------:R0:W-:Y:S02]  /*0240*/  STS.64 [R9], R4 ;  /* 0x0000000409007388 */ /* 0x0001e40000000a00 */
.L_x_171:
[----:B------:R-:W-:Y:S05]  /*0250*/  BSYNC.RECONVERGENT B0 ;  /* 0x0000000000007941 */ /* 0x000fea0003800200 */
.L_x_170:
        /* <DEDUP_REMOVED lines=12> */
[----:B0-----:R-:W-:Y:S01]  /*0320*/  @!P0 DSETP.MIN.AND P1, P2, R4, R6, PT ;  /* 0x000000060400822a */ /* 0x001fe20003a20000 */
        /* <DEDUP_REMOVED lines=14> */
.L_x_174:
        /* <DEDUP_REMOVED lines=15> */
.L_x_364:


//--------------------- .text._ZN3mkt6kernel10reduce_minILj4EEEvPdS2_j --------------------------
	.section	.text._ZN3mkt6kernel10reduce_minILj4EEEvPdS2_j,"ax",@progbits
	.align	128
        .global         _ZN3mkt6kernel10reduce_minILj4EEEvPdS2_j
        .type           _ZN3mkt6kernel10reduce_minILj4EEEvPdS2_j,@function
        .size           _ZN3mkt6kernel10reduce_minILj4EEEvPdS2_j,(.L_x_365 - _ZN3mkt6kernel10reduce_minILj4EEEvPdS2_j)
        .other          _ZN3mkt6kernel10reduce_minILj4EEEvPdS2_j,@"STO_CUDA_ENTRY STV_DEFAULT"
_ZN3mkt6kernel10reduce_minILj4EEEvPdS2_j:
.text._ZN3mkt6kernel10reduce_minILj4EEEvPdS2_j:
        /* <DEDUP_REMOVED lines=21> */
.L_x_178:
[----:B-1----:R-:W-:-:S06]  /*0150*/  IMAD.WIDE.U32 R8, R5, 0x8, R2 ;  /* 0x0000000805087825 */ /* 0x002fcc00078e0002 */
[----:B------:R-:W2:Y:S01]  /*0160*/  LDG.E.64 R8, desc[UR6][R8.64] ;  /* 0x0000000608087981 */ /* 0x000ea2000c1e1b00 */
[----:B0-----:R-:W-:Y:S02]  /*0170*/  IMAD R5, R10, 0x4, R5 ;  /* 0x000000040a057824 */ /* 0x001fe400078e0205 */
[----:B------:R-:W-:Y:S02]  /*0180*/  IMAD.MOV.U32 R13, RZ, RZ, R6 ;  /* 0x000000ffff0d7224 */ /* 0x000fe400078e0006 */
[----:B------:R-:W-:Y:S01]  /*0190*/  IMAD.MOV.U32 R15, RZ, RZ, R7 ;  /* 0x000000ffff0f7224 */ /* 0x000fe200078e0007 */
        /* <DEDUP_REMOVED lines=9> */
.L_x_177:
[----:B------:R0:W-:Y:S02]  /*0230*/  STS.64 [R4], R6 ;  /* 0x0000000604007388 */ /* 0x0001e40000000a00 */
.L_x_176:
[----:B------:R-:W-:Y:S05]  /*0240*/  BSYNC.RECONVERGENT B0 ;  /* 0x0000000000007941 */ /* 0x000fea0003800200 */
.L_x_175:
        /* <DEDUP_REMOVED lines=14> */
[----:B0-----:R-:W-:Y:S01]  /*0330*/  @!P1 DSETP.MIN.AND P2, P3, R2, R6, PT ;  /* 0x000000060200922a */ /* 0x001fe20003b40000 */
        /* <DEDUP_REMOVED lines=8> */
[----:B0-----:R-:W-:Y:S01]  /*03c0*/  @!P0 DSETP.MIN.AND P1, P2, R8, R10, PT ;  /* 0x0000000a0800822a */ /* 0x001fe20003a20000 */
        /* <DEDUP_REMOVED lines=14> */
.L_x_179:
        /* <DEDUP_REMOVED lines=13> */
.L_x_365:


//--------------------- .text._ZN3mkt6kernel10reduce_minILj8EEEvPdS2_j --------------------------
	.section	.text._ZN3mkt6kernel10reduce_minILj8EEEvPdS2_j,"ax",@progbits
	.align	128
        .global         _ZN3mkt6kernel10reduce_minILj8EEEvPdS2_j
        .type           _ZN3mkt6kernel10reduce_minILj8EEEvPdS2_j,@function
        .size           _ZN3mkt6kernel10reduce_minILj8EEEvPdS2_j,(.L_x_366 - _ZN3mkt6kernel10reduce_minILj8EEEvPdS2_j)
        .other          _ZN3mkt6kernel10reduce_minILj8EEEvPdS2_j,@"STO_CUDA_ENTRY STV_DEFAULT"
_ZN3mkt6kernel10reduce_minILj8EEEvPdS2_j:
.text._ZN3mkt6kernel10reduce_minILj8EEEvPdS2_j:
        /* <DEDUP_REMOVED lines=19> */
[----:B------:R-:W-:Y:S02]  /*0130*/  IMAD.MOV.U32 R6, RZ, RZ, -0x1 ;  /* 0xffffffffff067424 */ /* 0x000fe400078e00ff */
[----:B------:R-:W-:Y:S02]  /*0140*/  IMAD.MOV.U32 R7, RZ, RZ, 0x7fefffff ;  /* 0x7fefffffff077424 */ /* 0x000fe400078e00ff */
[----:B------:R-:W1:Y:S05]  /*0150*/  LDC.64 R4, c[0x0][0x380] ;  /* 0x0000e000ff047b82 */ /* 0x000e6a0000000a00 */
.L_x_183:
        /* <DEDUP_REMOVED lines=14> */
.L_x_182:
[----:B------:R0:W-:Y:S02]  /*0240*/  STS.64 [R2], R6 ;  /* 0x0000000602007388 */ /* 0x0001e40000000a00 */
.L_x_181:
[----:B------:R-:W-:Y:S05]  /*0250*/  BSYNC.RECONVERGENT B0 ;  /* 0x0000000000007941 */ /* 0x000fea0003800200 */
.L_x_180:
        /* <DEDUP_REMOVED lines=25> */
[----:B-1----:R-:W-:Y:S01]  /*03f0*/  @!P0 DSETP.MIN.AND P2, P3, R6, R8, PT ;  /* 0x000000080600822a */ /* 0x002fe20003b40000 */
        /* <DEDUP_REMOVED lines=23> */
.L_x_184:
        /* <DEDUP_REMOVED lines=9> */
.L_x_366:


//--------------------- .text._ZN3mkt6kernel10reduce_minILj16EEEvPdS2_j --------------------------
	.section	.text._ZN3mkt6kernel10reduce_minILj16EEEvPdS2_j,"ax",@progbits
	.align	128
        .global         _ZN3mkt6kernel10reduce_minILj16EEEvPdS2_j
        .type           _ZN3mkt6kernel10reduce_minILj16EEEvPdS2_j,@function
        .size           _ZN3mkt6kernel10reduce_minILj16EEEvPdS2_j,(.L_x_367 - _ZN3mkt6kernel10reduce_minILj16EEEvPdS2_j)
        .other          _ZN3mkt6kernel10reduce_minILj16EEEvPdS2_j,@"STO_CUDA_ENTRY STV_DEFAULT"
_ZN3mkt6kernel10reduce_minILj16EEEvPdS2_j:
.text._ZN3mkt6kernel10reduce_minILj16EEEvPdS2_j:
        /* <DEDUP_REMOVED lines=22> */
.L_x_188:
        /* <DEDUP_REMOVED lines=14> */
.L_x_187:
[----:B------:R0:W-:Y:S02]  /*0240*/  STS.64 [R2], R6 ;  /* 0x0000000602007388 */ /* 0x0001e40000000a00 */
.L_x_186:
[----:B------:R-:W-:Y:S05]  /*0250*/  BSYNC.RECONVERGENT B0 ;  /* 0x0000000000007941 */ /* 0x000fea0003800200 */
.L_x_185:
        /* <DEDUP_REMOVED lines=60> */
.L_x_189:
        /* <DEDUP_REMOVED lines=14> */
.L_x_367:


//--------------------- .text._ZN3mkt6kernel10reduce_minILj32EEEvPdS2_j --------------------------
	.section	.text._ZN3mkt6kernel10reduce_minILj32EEEvPdS2_j,"ax",@progbits
	.align	128
        .global         _ZN3mkt6kernel10reduce_minILj32EEEvPdS2_j
        .type           _ZN3mkt6kernel10reduce_minILj32EEEvPdS2_j,@function
        .size           _ZN3mkt6kernel10reduce_minILj32EEEvPdS2_j,(.L_x_368 - _ZN3mkt6kernel10reduce_minILj32EEEvPdS2_j)
        .other          _ZN3mkt6kernel10reduce_minILj32EEEvPdS2_j,@"STO_CUDA_ENTRY STV_DEFAULT"
_ZN3mkt6kernel10reduce_minILj32EEEvPdS2_j:
.text._ZN3mkt6kernel10reduce_minILj32EEEvPdS2_j:
        /* <DEDUP_REMOVED lines=22> */
.L_x_193:
        /* <DEDUP_REMOVED lines=14> */
.L_x_192:
[----:B------:R0:W-:Y:S02]  /*0240*/  STS.64 [R2], R6 ;  /* 0x0000000602007388 */ /* 0x0001e40000000a00 */
.L_x_191:
[----:B------:R-:W-:Y:S05]  /*0250*/  BSYNC.RECONVERGENT B0 ;  /* 0x0000000000007941 */ /* 0x000fea0003800200 */
.L_x_190:
        /* <DEDUP_REMOVED lines=71> */
.L_x_194:
        /* <DEDUP_REMOVED lines=11> */
.L_x_368:


//--------------------- .text._ZN3mkt6kernel10reduce_minILj64EEEvPdS2_j --------------------------
	.section	.text._ZN3mkt6kernel10reduce_minILj64EEEvPdS2_j,"ax",@progbits
	.align	128
        .global         _ZN3mkt6kernel10reduce_minILj64EEEvPdS2_j
        .type           _ZN3mkt6kernel10reduce_minILj64EEEvPdS2_j,@function
        .size           _ZN3mkt6kernel10reduce_minILj64EEEvPdS2_j,(.L_x_369 - _ZN3mkt6kernel10reduce_minILj64EEEvPdS2_j)
        .other          _ZN3mkt6kernel10reduce_minILj64EEEvPdS2_j,@"STO_CUDA_ENTRY STV_DEFAULT"
_ZN3mkt6kernel10reduce_minILj64EEEvPdS2_j:
.text._ZN3mkt6kernel10reduce_minILj64EEEvPdS2_j:
        /* <DEDUP_REMOVED lines=22> */
.L_x_198:
        /* <DEDUP_REMOVED lines=14> */
.L_x_197:
[----:B------:R0:W-:Y:S02]  /*0240*/  STS.64 [R2], R6 ;  /* 0x0000000602007388 */ /* 0x0001e40000000a00 */
.L_x_196:
[----:B------:R-:W-:Y:S05]  /*0250*/  BSYNC.RECONVERGENT B0 ;  /* 0x0000000000007941 */ /* 0x000fea0003800200 */
.L_x_195:
        /* <DEDUP_REMOVED lines=82> */
.L_x_199:
        /* <DEDUP_REMOVED lines=16> */
.L_x_369:


//--------------------- .text._ZN3mkt6kernel10reduce_minILj128EEEvPdS2_j --------------------------
	.section	.text._ZN3mkt6kernel10reduce_minILj128EEEvPdS2_j,"ax",@progbits
	.align	128
        .global         _ZN3mkt6kernel10reduce_minILj128EEEvPdS2_j
        .type           _ZN3mkt6kernel10reduce_minILj128EEEvPdS2_j,@function
        .size           _ZN3mkt6kernel10reduce_minILj128EEEvPdS2_j,(.L_x_370 - _ZN3mkt6kernel10reduce_minILj128EEEvPdS2_j)
        .other          _ZN3mkt6kernel10reduce_minILj128EEEvPdS2_j,@"STO_CUDA_ENTRY STV_DEFAULT"
_ZN3mkt6kernel10reduce_minILj128EEEvPdS2_j:
.text._ZN3mkt6kernel10reduce_minILj128EEEvPdS2_j:
        /* <DEDUP_REMOVED lines=22> */
.L_x_203:
        /* <DEDUP_REMOVED lines=14> */
.L_x_202:
[----:B------:R0:W-:Y:S02]  /*0240*/  STS.64 [R2], R6 ;  /* 0x0000000602007388 */ /* 0x0001e40000000a00 */
.L_x_201:
[----:B------:R-:W-:Y:S05]  /*0250*/  BSYNC.RECONVERGENT B0 ;  /* 0x0000000000007941 */ /* 0x000fea0003800200 */
.L_x_200:
        /* <DEDUP_REMOVED lines=93> */
.L_x_204:
        /* <DEDUP_REMOVED lines=13> */
.L_x_370:


//--------------------- .text._ZN3mkt6kernel10reduce_minILj256EEEvPdS2_j --------------------------
	.section	.text._ZN3mkt6kernel10reduce_minILj256EEEvPdS2_j,"ax",@progbits
	.align	128
        .global         _ZN3mkt6kernel10reduce_minILj256EEEvPdS2_j
        .type           _ZN3mkt6kernel10reduce_minILj256EEEvPdS2_j,@function
        .size           _ZN3mkt6kernel10reduce_minILj256EEEvPdS2_j,(.L_x_371 - _ZN3mkt6kernel10reduce_minILj256EEEvPdS2_j)
        .other          _ZN3mkt6kernel10reduce_minILj256EEEvPdS2_j,@"STO_CUDA_ENTRY STV_DEFAULT"
_ZN3mkt6kernel10reduce_minILj256EEEvPdS2_j:
.text._ZN3mkt6kernel10reduce_minILj256EEEvPdS2_j:
        /* <DEDUP_REMOVED lines=22> */
.L_x_208:
        /* <DEDUP_REMOVED lines=14> */
.L_x_207:
[----:B------:R0:W-:Y:S02]  /*0240*/  STS.64 [R2], R6 ;  /* 0x0000000602007388 */ /* 0x0001e40000000a00 */
.L_x_206:
[----:B------:R-:W-:Y:S05]  /*0250*/  BSYNC.RECONVERGENT B0 ;  /* 0x0000000000007941 */ /* 0x000fea0003800200 */
.L_x_205:
        /* <DEDUP_REMOVED lines=104> */
.L_x_209:
        /* <DEDUP_REMOVED lines=10> */
.L_x_371:


//--------------------- .text._ZN3mkt6kernel10reduce_minILj512EEEvPdS2_j --------------------------
	.section	.text._ZN3mkt6kernel10reduce_minILj512EEEvPdS2_j,"ax",@progbits
	.align	128
        .global         _ZN3mkt6kernel10reduce_minILj512EEEvPdS2_j
        .type           _ZN3mkt6kernel10reduce_minILj512EEEvPdS2_j,@function
        .size           _ZN3mkt6kernel10reduce_minILj512EEEvPdS2_j,(.L_x_372 - _ZN3mkt6kernel10reduce_minILj512EEEvPdS2_j)
        .other          _ZN3mkt6kernel10reduce_minILj512EEEvPdS2_j,@"STO_CUDA_ENTRY STV_DEFAULT"
_ZN3mkt6kernel10reduce_minILj512EEEvPdS2_j:
.text._ZN3mkt6kernel10reduce_minILj512EEEvPdS2_j:
        /* <DEDUP_REMOVED lines=22> */
.L_x_213:
        /* <DEDUP_REMOVED lines=14> */
.L_x_212:
[----:B------:R0:W-:Y:S02]  /*0240*/  STS.64 [R2], R6 ;  /* 0x0000000602007388 */ /* 0x0001e40000000a00 */
.L_x_211:
[----:B------:R-:W-:Y:S05]  /*0250*/  BSYNC.RECONVERGENT B0 ;  /* 0x0000000000007941 */ /* 0x000fea0003800200 */
.L_x_210:
[----:B------:R-:W-:Y:S08]  /*0260*/  BAR.SYNC.DEFER_BLOCKING 0x0 ;  /* 0x0000000000007b1d */ /* 0x000ff00000010000 */
[----:B------:R-:W-:Y:S01]  /*0270*/  BAR.SYNC.DEFER_BLOCKING 0x0 ;  /* 0x0000000000007b1d */ /* 0x000fe20000010000 */
[C---:B------:R-:W-:Y:S02]  /*0280*/  ISETP.GT.U32.AND P1, PT, R3.reuse, 0xff, PT ;  /* 0x000000ff0300780c */ /* 0x040fe40003f24070 */
        /* <DEDUP_REMOVED lines=112> */
.L_x_214:
        /* <DEDUP_REMOVED lines=15> */
.L_x_372:


//--------------------- .text._ZN3mkt6kernel10reduce_minILj1024EEEvPdS2_j --------------------------
	.section	.text._ZN3mkt6kernel10reduce_minILj1024EEEvPdS2_j,"ax",@progbits
	.align	128
        .global         _ZN3mkt6kernel10reduce_minILj1024EEEvPdS2_j
        .type           _ZN3mkt6kernel10reduce_minILj1024EEEvPdS2_j,@function
        .size           _ZN3mkt6kernel10reduce_minILj1024EEEvPdS2_j,(.L_x_373 - _ZN3mkt6kernel10reduce_minILj1024EEEvPdS2_j)
        .other          _ZN3mkt6kernel10reduce_minILj1024EEEvPdS2_j,@"STO_CUDA_ENTRY STV_DEFAULT"
_ZN3mkt6kernel10reduce_minILj1024EEEvPdS2_j:
.text._ZN3mkt6kernel10reduce_minILj1024EEEvPdS2_j:
        /* <DEDUP_REMOVED lines=23> */
.L_x_218:
        /* <DEDUP_REMOVED lines=14> */
.L_x_217:
[----:B------:R0:W-:Y:S02]  /*0250*/  STS.64 [R3], R6 ;  /* 0x0000000603007388 */ /* 0x0001e40000000a00 */
.L_x_216:
[----:B------:R-:W-:Y:S05]  /*0260*/  BSYNC.RECONVERGENT B0 ;  /* 0x0000000000007941 */ /* 0x000fea0003800200 */
.L_x_215:
        /* <DEDUP_REMOVED lines=126> */
.L_x_219:
        /* <DEDUP_REMOVED lines=11> */
.L_x_373:


//--------------------- .text._ZN3mkt6kernel10reduce_minILj1EEEvPfS2_j --------------------------
	.section	.text._ZN3mkt6kernel10reduce_minILj1EEEvPfS2_j,"ax",@progbits
	.align	128
        .global         _ZN3mkt6kernel10reduce_minILj1EEEvPfS2_j
        .type           _ZN3mkt6kernel10reduce_minILj1EEEvPfS2_j,@function
        .size           _ZN3mkt6kernel10reduce_minILj1EEEvPfS2_j,(.L_x_374 - _ZN3mkt6kernel10reduce_minILj1EEEvPfS2_j)
        .other          _ZN3mkt6kernel10reduce_minILj1EEEvPfS2_j,@"STO_CUDA_ENTRY STV_DEFAULT"
_ZN3mkt6kernel10reduce_minILj1EEEvPfS2_j:
.text._ZN3mkt6kernel10reduce_minILj1EEEvPfS2_j:
        /* <DEDUP_REMOVED lines=16> */
[----:B------:R-:W-:Y:S01]  /*0100*/  BSSY.RECONVERGENT B1, `(.L_x_222) ;  /* 0x0000009000017945 */ /* 0x000fe20003800200 */
[----:B------:R-:W-:-:S06]  /*0110*/  MOV R7, 0x7f7fffff ;  /* 0x7f7fffff00077802 */ /* 0x000fcc0000000f00 */
[----:B------:R-:W1:Y:S02]  /*0120*/  LDC.64 R4, c[0x0][0x380] ;  /* 0x0000e000ff047b82 */ /* 0x000e640000000a00 */
.L_x_223:
[----:B-1----:R-:W-:-:S06]  /*0130*/  IMAD.WIDE.U32 R2, R0, 0x4, R4 ;  /* 0x0000000400027825 */ /* 0x002fcc00078e0004 */
[----:B------:R-:W2:Y:S01]  /*0140*/  LDG.E R2, desc[UR6][R2.64] ;  /* 0x0000000602027981 */ /* 0x000ea2000c1e1900 */
[----:B0-----:R-:W-:-:S05]  /*0150*/  IMAD.IADD R0, R11, 0x1, R0 ;  /* 0x000000010b007824 */ /* 0x001fca00078e0200 */
[----:B------:R-:W-:Y:S02]  /*0160*/  ISETP.GE.U32.AND P0, PT, R0, UR5, PT ;  /* 0x0000000500007c0c */ /* 0x000fe4000bf06070 */
[----:B--2---:R-:W-:-:S11]  /*0170*/  FMNMX R7, R2, R7, PT ;  /* 0x0000000702077209 */ /* 0x004fd60003800000 */
[----:B------:R-:W-:Y:S05]  /*0180*/  @!P0 BRA `(.L_x_223) ;  /* 0xfffffffc00e88947 */ /* 0x000fea000383ffff */
[----:B------:R-:W-:Y:S05]  /*0190*/  BSYNC.RECONVERGENT B1 ;  /* 0x0000000000017941 */ /* 0x000fea0003800200 */
.L_x_222:
[----:B------:R0:W-:Y:S02]  /*01a0*/  STS [R6], R7 ;  /* 0x0000000706007388 */ /* 0x0001e40000000800 */
.L_x_221:
[----:B------:R-:W-:Y:S05]  /*01b0*/  BSYNC.RECONVERGENT B0 ;  /* 0x0000000000007941 */ /* 0x000fea0003800200 */
.L_x_220:
        /* <DEDUP_REMOVED lines=18> */
.L_x_224:
        /* <DEDUP_REMOVED lines=10> */
.L_x_374:


//--------------------- .text._ZN3mkt6kernel10reduce_minILj2EEEvPfS2_j --------------------------
	.section	.text._ZN3mkt6kernel10reduce_minILj2EEEvPfS2_j,"ax",@progbits
	.align	128
        .global         _ZN3mkt6kernel10reduce_minILj2EEEvPfS2_j
        .type           _ZN3mkt6kernel10reduce_minILj2EEEvPfS2_j,@function
        .size           _ZN3mkt6kernel10reduce_minILj2EEEvPfS2_j,(.L_x_375 - _ZN3mkt6kernel10reduce_minILj2EEEvPfS2_j)
        .other          _ZN3mkt6kernel10reduce_minILj2EEEvPfS2_j,@"STO_CUDA_ENTRY STV_DEFAULT"
_ZN3mkt6kernel10reduce_minILj2EEEvPfS2_j:
.text._ZN3mkt6kernel10reduce_minILj2EEEvPfS2_j:
        /* <DEDUP_REMOVED lines=19> */
.L_x_228:
[----:B-1----:R-:W-:-:S06]  /*0130*/  IMAD.WIDE.U32 R2, R0, 0x4, R4 ;  /* 0x0000000400027825 */ /* 0x002fcc00078e0004 */
[----:B------:R-:W2:Y:S01]  /*0140*/  LDG.E R2, desc[UR6][R2.64] ;  /* 0x0000000602027981 */ /* 0x000ea2000c1e1900 */
[----:B0-----:R-:W-:-:S05]  /*0150*/  IMAD R0, R11, 0x2, R0 ;  /* 0x000000020b007824 */ /* 0x001fca00078e0200 */
[----:B------:R-:W-:Y:S02]  /*0160*/  ISETP.GE.U32.AND P0, PT, R0, UR5, PT ;  /* 0x0000000500007c0c */ /* 0x000fe4000bf06070 */
[----:B--2---:R-:W-:-:S11]  /*0170*/  FMNMX R7, R2, R7, PT ;  /* 0x0000000702077209 */ /* 0x004fd60003800000 */
[----:B------:R-:W-:Y:S05]  /*0180*/  @!P0 BRA `(.L_x_228) ;  /* 0xfffffffc00e88947 */ /* 0x000fea000383ffff */
[----:B------:R-:W-:Y:S05]  /*0190*/  BSYNC.RECONVERGENT B1 ;  /* 0x0000000000017941 */ /* 0x000fea0003800200 */
.L_x_227:
[----:B------:R0:W-:Y:S02]  /*01a0*/  STS [R6], R7 ;  /* 0x0000000706007388 */ /* 0x0001e40000000800 */
.L_x_226:
[----:B------:R-:W-:Y:S05]  /*01b0*/  BSYNC.RECONVERGENT B0 ;  /* 0x0000000000007941 */ /* 0x000fea0003800200 */
.L_x_225:
        /* <DEDUP_REMOVED lines=12> */
[----:B-1----:R-:W-:-:S05]  /*0280*/  @!P0 FMNMX R2, R2, R3, PT ;  /* 0x0000000302028209 */ /* 0x002fca0003800000 */
        /* <DEDUP_REMOVED lines=8> */
.L_x_229:
        /* <DEDUP_REMOVED lines=15> */
.L_x_375:


//--------------------- .text._ZN3mkt6kernel10reduce_minILj4EEEvPfS2_j --------------------------
	.section	.text._ZN3mkt6kernel10reduce_minILj4EEEvPfS2_j,"ax",@progbits
	.align	128
        .global         _ZN3mkt6kernel10reduce_minILj4EEEvPfS2_j
        .type           _ZN3mkt6kernel10reduce_minILj4EEEvPfS2_j,@function
        .size           _ZN3mkt6kernel10reduce_minILj4EEEvPfS2_j,(.L_x_376 - _ZN3mkt6kernel10reduce_minILj4EEEvPfS2_j)
        .other          _ZN3mkt6kernel10reduce_minILj4EEEvPfS2_j,@"STO_CUDA_ENTRY STV_DEFAULT"
_ZN3mkt6kernel10reduce_minILj4EEEvPfS2_j:
.text._ZN3mkt6kernel10reduce_minILj4EEEvPfS2_j:
        /* <DEDUP_REMOVED lines=19> */
.L_x_233:
[----:B-1----:R-:W-:-:S06]  /*0130*/  IMAD.WIDE.U32 R2, R0, 0x4, R4 ;  /* 0x0000000400027825 */ /* 0x002fcc00078e0004 */
[----:B------:R-:W2:Y:S01]  /*0140*/  LDG.E R2, desc[UR6][R2.64] ;  /* 0x0000000602027981 */ /* 0x000ea2000c1e1900 */
[----:B0-----:R-:W-:-:S05]  /*0150*/  IMAD R0, R11, 0x4, R0 ;  /* 0x000000040b007824 */ /* 0x001fca00078e0200 */
[----:B------:R-:W-:Y:S02]  /*0160*/  ISETP.GE.U32.AND P0, PT, R0, UR5, PT ;  /* 0x0000000500007c0c */ /* 0x000fe4000bf06070 */
[----:B--2---:R-:W-:-:S11]  /*0170*/  FMNMX R7, R2, R7, PT ;  /* 0x0000000702077209 */ /* 0x004fd60003800000 */
[----:B------:R-:W-:Y:S05]  /*0180*/  @!P0 BRA `(.L_x_233) ;  /* 0xfffffffc00e88947 */ /* 0x000fea000383ffff */
[----:B------:R-:W-:Y:S05]  /*0190*/  BSYNC.RECONVERGENT B1 ;  /* 0x0000000000017941 */ /* 0x000fea0003800200 */
.L_x_232:
[----:B------:R0:W-:Y:S02]  /*01a0*/  STS [R6], R7 ;  /* 0x0000000706007388 */ /* 0x0001e40000000800 */
.L_x_231:
[----:B------:R-:W-:Y:S05]  /*01b0*/  BSYNC.RECONVERGENT B0 ;  /* 0x0000000000007941 */ /* 0x000fea0003800200 */
.L_x_230:
        /* <DEDUP_REMOVED lines=13> */
[----:B-1----:R-:W-:-:S05]  /*0290*/  @!P0 FMNMX R3, R0, R3, PT ;  /* 0x0000000300038209 */ /* 0x002fca0003800000 */
[----:B------:R-:W-:Y:S01]  /*02a0*/  @!P0 STS [R6], R3 ;  /* 0x0000000306008388 */ /* 0x000fe20000000800 */
[----:B------:R-:W-:Y:S06]  /*02b0*/  BAR.SYNC.DEFER_BLOCKING 0x0 ;  /* 0x0000000000007b1d */ /* 0x000fec0000010000 */
[----:B------:R-:W1:Y:S02]  /*02c0*/  @!P1 LDS.64 R4, [UR4] ;  /* 0x00000004ff049984 */ /* 0x000e640008000a00 */
[----:B-1----:R-:W-:-:S05]  /*02d0*/  @!P1 FMNMX R4, R4, R5, PT ;  /* 0x0000000504049209 */ /* 0x002fca0003800000 */
        /* <DEDUP_REMOVED lines=8> */
.L_x_234:
        /* <DEDUP_REMOVED lines=10> */
.L_x_376:


//--------------------- .text._ZN3mkt6kernel10reduce_minILj8EEEvPfS2_j --------------------------
	.section	.text._ZN3mkt6kernel10reduce_minILj8EEEvPfS2_j,"ax",@progbits
	.align	128
        .global         _ZN3mkt6kernel10reduce_minILj8EEEvPfS2_j
        .type           _ZN3mkt6kernel10reduce_minILj8EEEvPfS2_j,@function
        .size           _ZN3mkt6kernel10reduce_minILj8EEEvPfS2_j,(.L_x_377 - _ZN3mkt6kernel10reduce_minILj8EEEvPfS2_j)
        .other          _ZN3mkt6kernel10reduce_minILj8EEEvPfS2_j,@"STO_CUDA_ENTRY STV_DEFAULT"
_ZN3mkt6kernel10reduce_minILj8EEEvPfS2_j:
.text._ZN3mkt6kernel10reduce_minILj8EEEvPfS2_j:
        /* <DEDUP_REMOVED lines=19> */
.L_x_238:
[----:B-1----:R-:W-:-:S06]  /*0130*/  IMAD.WIDE.U32 R2, R0, 0x4, R4 ;  /* 0x0000000400027825 */ /* 0x002fcc00078e0004 */
[----:B------:R-:W2:Y:S01]  /*0140*/  LDG.E R2, desc[UR6][R2.64] ;  /* 0x0000000602027981 */ /* 0x000ea2000c1e1900 */
[----:B0-----:R-:W-:-:S05]  /*0150*/  IMAD R0, R9, 0x8, R0 ;  /* 0x0000000809007824 */ /* 0x001fca00078e0200 */
[----:B------:R-:W-:Y:S02]  /*0160*/  ISETP.GE.U32.AND P0, PT, R0, UR5, PT ;  /* 0x0000000500007c0c */ /* 0x000fe4000bf06070 */
[----:B--2---:R-:W-:-:S11]  /*0170*/  FMNMX R7, R2, R7, PT ;  /* 0x0000000702077209 */ /* 0x004fd60003800000 */
[----:B------:R-:W-:Y:S05]  /*0180*/  @!P0 BRA `(.L_x_238) ;  /* 0xfffffffc00e88947 */ /* 0x000fea000383ffff */
[----:B------:R-:W-:Y:S05]  /*0190*/  BSYNC.RECONVERGENT B1 ;  /* 0x0000000000017941 */ /* 0x000fea0003800200 */
.L_x_237:
[----:B------:R0:W-:Y:S02]  /*01a0*/  STS [R6], R7 ;  /* 0x0000000706007388 */ /* 0x0001e40000000800 */
.L_x_236:
[----:B------:R-:W-:Y:S05]  /*01b0*/  BSYNC.RECONVERGENT B0 ;  /* 0x0000000000007941 */ /* 0x000fea0003800200 */
.L_x_235:
        /* <DEDUP_REMOVED lines=12> */
[----:B-1----:R-:W-:-:S05]  /*0280*/  @!P1 FMNMX R3, R0, R3, PT ;  /* 0x0000000300039209 */ /* 0x002fca0003800000 */
[----:B------:R-:W-:Y:S01]  /*0290*/  @!P1 STS [R6], R3 ;  /* 0x0000000306009388 */ /* 0x000fe20000000800 */
[----:B------:R-:W-:Y:S01]  /*02a0*/  BAR.SYNC.DEFER_BLOCKING 0x0 ;  /* 0x0000000000007b1d */ /* 0x000fe20000010000 */
[----:B------:R-:W-:-:S05]  /*02b0*/  ISETP.NE.AND P1, PT, R8, RZ, PT ;  /* 0x000000ff0800720c */ /* 0x000fca0003f25270 */
        /* <DEDUP_REMOVED lines=15> */
.L_x_239:
        /* <DEDUP_REMOVED lines=13> */
.L_x_377:


//--------------------- .text._ZN3mkt6kernel10reduce_minILj16EEEvPfS2_j --------------------------
	.section	.text._ZN3mkt6kernel10reduce_minILj16EEEvPfS2_j,"ax",@progbits
	.align	128
        .global         _ZN3mkt6kernel10reduce_minILj16EEEvPfS2_j
        .type           _ZN3mkt6kernel10reduce_minILj16EEEvPfS2_j,@function
        .size           _ZN3mkt6kernel10reduce_minILj16EEEvPfS2_j,(.L_x_378 - _ZN3mkt6kernel10reduce_minILj16EEEvPfS2_j)
        .other          _ZN3mkt6kernel10reduce_minILj16EEEvPfS2_j,@"STO_CUDA_ENTRY STV_DEFAULT"
_ZN3mkt6kernel10reduce_minILj16EEEvPfS2_j:
.text._ZN3mkt6kernel10reduce_minILj16EEEvPfS2_j:
        /* <DEDUP_REMOVED lines=19> */
.L_x_243:
[----:B-1----:R-:W-:-:S06]  /*0130*/  IMAD.WIDE.U32 R2, R0, 0x4, R4 ;  /* 0x0000000400027825 */ /* 0x002fcc00078e0004 */
[----:B------:R-:W2:Y:S01]  /*0140*/  LDG.E R2, desc[UR6][R2.64] ;  /* 0x0000000602027981 */ /* 0x000ea2000c1e1900 */
[----:B0-----:R-:W-:-:S05]  /*0150*/  IMAD R0, R11, 0x10, R0 ;  /* 0x000000100b007824 */ /* 0x001fca00078e0200 */
[----:B------:R-:W-:Y:S02]  /*0160*/  ISETP.GE.U32.AND P0, PT, R0, UR5, PT ;  /* 0x0000000500007c0c */ /* 0x000fe4000bf06070 */
[----:B--2---:R-:W-:-:S11]  /*0170*/  FMNMX R7, R2, R7, PT ;  /* 0x0000000702077209 */ /* 0x004fd60003800000 */
[----:B------:R-:W-:Y:S05]  /*0180*/  @!P0 BRA `(.L_x_243) ;  /* 0xfffffffc00e88947 */ /* 0x000fea000383ffff */
[----:B------:R-:W-:Y:S05]  /*0190*/  BSYNC.RECONVERGENT B1 ;  /* 0x0000000000017941 */ /* 0x000fea0003800200 */
.L_x_242:
[----:B------:R0:W-:Y:S02]  /*01a0*/  STS [R6], R7 ;  /* 0x0000000706007388 */ /* 0x0001e40000000800 */
.L_x_241:
[----:B------:R-:W-:Y:S05]  /*01b0*/  BSYNC.RECONVERGENT B0 ;  /* 0x0000000000007941 */ /* 0x000fea0003800200 */
.L_x_240:
        /* <DEDUP_REMOVED lines=14> */
[----:B------:R-:W-:-:S05]  /*02a0*/  ISETP.GT.U32.AND P1, PT, R8, 0x1, PT ;  /* 0x000000010800780c */ /* 0x000fca0003f24070 */
[----:B------:R-:W-:Y:S04]  /*02b0*/  @!P0 LDS R0, [R6] ;  /* 0x0000000006008984 */ /* 0x000fe80000000800 */
[----:B------:R-:W1:Y:S02]  /*02c0*/  @!P0 LDS R5, [R6+0x10] ;  /* 0x0000100006058984 */ /* 0x000e640000000800 */
[----:B-1----:R-:W-:-:S05]  /*02d0*/  @!P0 FMNMX R5, R0, R5, PT ;  /* 0x0000000500058209 */ /* 0x002fca0003800000 */
[----:B------:R-:W-:Y:S01]  /*02e0*/  @!P0 STS [R6], R5 ;  /* 0x0000000506008388 */ /* 0x000fe20000000800 */
[----:B------:R-:W-:Y:S01]  /*02f0*/  BAR.SYNC.DEFER_BLOCKING 0x0 ;  /* 0x0000000000007b1d */ /* 0x000fe20000010000 */
[----:B------:R-:W-:-:S05]  /*0300*/  ISETP.NE.AND P0, PT, R8, RZ, PT ;  /* 0x000000ff0800720c */ /* 0x000fca0003f05270 */
[----:B------:R-:W-:Y:S04]  /*0310*/  @!P1 LDS R0, [R6] ;  /* 0x0000000006009984 */ /* 0x000fe80000000800 */
[----:B0-----:R-:W0:Y:S02]  /*0320*/  @!P1 LDS R7, [R6+0x8] ;  /* 0x0000080006079984 */ /* 0x001e240000000800 */
[----:B0-----:R-:W-:-:S05]  /*0330*/  @!P1 FMNMX R7, R0, R7, PT ;  /* 0x0000000700079209 */ /* 0x001fca0003800000 */
[----:B------:R-:W-:Y:S01]  /*0340*/  @!P1 STS [R6], R7 ;  /* 0x0000000706009388 */ /* 0x000fe20000000800 */
[----:B------:R-:W-:Y:S06]  /*0350*/  BAR.SYNC.DEFER_BLOCKING 0x0 ;  /* 0x0000000000007b1d */ /* 0x000fec0000010000 */
[----:B------:R-:W0:Y:S02]  /*0360*/  @!P0 LDS.64 R2, [UR4] ;  /* 0x00000004ff028984 */ /* 0x000e240008000a00 */
[----:B0-----:R-:W-:-:S05]  /*0370*/  @!P0 FMNMX R2, R2, R3, PT ;  /* 0x0000000302028209 */ /* 0x001fca0003800000 */
        /* <DEDUP_REMOVED lines=8> */
.L_x_244:
        /* <DEDUP_REMOVED lines=16> */
.L_x_378:


//--------------------- .text._ZN3mkt6kernel10reduce_minILj32EEEvPfS2_j --------------------------
	.section	.text._ZN3mkt6kernel10reduce_minILj32EEEvPfS2_j,"ax",@progbits
	.align	128
        .global         _ZN3mkt6kernel10reduce_minILj32EEEvPfS2_j
        .type           _ZN3mkt6kernel10reduce_minILj32EEEvPfS2_j,@function
        .size           _ZN3mkt6kernel10reduce_minILj32EEEvPfS2_j,(.L_x_379 - _ZN3mkt6kernel10reduce_minILj32EEEvPfS2_j)
        .other          _ZN3mkt6kernel10reduce_minILj32EEEvPfS2_j,@"STO_CUDA_ENTRY STV_DEFAULT"
_ZN3mkt6kernel10reduce_minILj32EEEvPfS2_j:
.text._ZN3mkt6kernel10reduce_minILj32EEEvPfS2_j:
        /* <DEDUP_REMOVED lines=20> */
.L_x_248:
[----:B-1----:R-:W-:-:S06]  /*0140*/  IMAD.WIDE.U32 R2, R7, 0x4, R4 ;  /* 0x0000000407027825 */ /* 0x002fcc00078e0004 */
[----:B------:R-:W2:Y:S01]  /*0150*/  LDG.E R2, desc[UR6][R2.64] ;  /* 0x0000000602027981 */ /* 0x000ea2000c1e1900 */
[----:B0-----:R-:W-:-:S05]  /*0160*/  IMAD R7, R8, 0x20, R7 ;  /* 0x0000002008077824 */ /* 0x001fca00078e0207 */
[----:B------:R-:W-:Y:S02]  /*0170*/  ISETP.GE.U32.AND P0, PT, R7, UR5, PT ;  /* 0x0000000507007c0c */ /* 0x000fe4000bf06070 */
[----:B--2---:R-:W-:-:S11]  /*0180*/  FMNMX R9, R2, R9, PT ;  /* 0x0000000902097209 */ /* 0x004fd60003800000 */
[----:B------:R-:W-:Y:S05]  /*0190*/  @!P0 BRA `(.L_x_248) ;  /* 0xfffffffc00e88947 */ /* 0x000fea000383ffff */
[----:B------:R-:W-:Y:S05]  /*01a0*/  BSYNC.RECONVERGENT B1 ;  /* 0x0000000000017941 */ /* 0x000fea0003800200 */
.L_x_247:
[----:B------:R0:W-:Y:S02]  /*01b0*/  STS [R6], R9 ;  /* 0x0000000906007388 */ /* 0x0001e40000000800 */
.L_x_246:
[----:B------:R-:W-:Y:S05]  /*01c0*/  BSYNC.RECONVERGENT B0 ;  /* 0x0000000000007941 */ /* 0x000fea0003800200 */
.L_x_245:
        /* <DEDUP_REMOVED lines=41> */
.L_x_249:
        /* <DEDUP_REMOVED lines=10> */
.L_x_379:


//--------------------- .text._ZN3mkt6kernel10reduce_minILj64EEEvPfS2_j --------------------------
	.section	.text._ZN3mkt6kernel10reduce_minILj64EEEvPfS2_j,"ax",@progbits
	.align	128
        .global         _ZN3mkt6kernel10reduce_minILj64EEEvPfS2_j
        .type           _ZN3mkt6kernel10reduce_minILj64EEEvPfS2_j,@function
        .size           _ZN3mkt6kernel10reduce_minILj64EEEvPfS2_j,(.L_x_380 - _ZN3mkt6kernel10reduce_minILj64EEEvPfS2_j)
        .other          _ZN3mkt6kernel10reduce_minILj64EEEvPfS2_j,@"STO_CUDA_ENTRY STV_DEFAULT"
_ZN3mkt6kernel10reduce_minILj64EEEvPfS2_j:
.text._ZN3mkt6kernel10reduce_minILj64EEEvPfS2_j:
        /* <DEDUP_REMOVED lines=20> */
.L_x_253:
[----:B-1----:R-:W-:-:S06]  /*0140*/  IMAD.WIDE.U32 R2, R7, 0x4, R4 ;  /* 0x0000000407027825 */ /* 0x002fcc00078e0004 */
[----:B------:R-:W2:Y:S01]  /*0150*/  LDG.E R2, desc[UR6][R2.64] ;  /* 0x0000000602027981 */ /* 0x000ea2000c1e1900 */
[----:B0-----:R-:W-:-:S05]  /*0160*/  IMAD R7, R8, 0x40, R7 ;  /* 0x0000004008077824 */ /* 0x001fca00078e0207 */
[----:B------:R-:W-:Y:S02]  /*0170*/  ISETP.GE.U32.AND P0, PT, R7, UR5, PT ;  /* 0x0000000507007c0c */ /* 0x000fe4000bf06070 */
[----:B--2---:R-:W-:-:S11]  /*0180*/  FMNMX R9, R2, R9, PT ;  /* 0x0000000902097209 */ /* 0x004fd60003800000 */
[----:B------:R-:W-:Y:S05]  /*0190*/  @!P0 BRA `(.L_x_253) ;  /* 0xfffffffc00e88947 */ /* 0x000fea000383ffff */
[----:B------:R-:W-:Y:S05]  /*01a0*/  BSYNC.RECONVERGENT B1 ;  /* 0x0000000000017941 */ /* 0x000fea0003800200 */
.L_x_252:
[----:B------:R0:W-:Y:S02]  /*01b0*/  STS [R6], R9 ;  /* 0x0000000906007388 */ /* 0x0001e40000000800 */
.L_x_251:
[----:B------:R-:W-:Y:S05]  /*01c0*/  BSYNC.RECONVERGENT B0 ;  /* 0x0000000000007941 */ /* 0x000fea0003800200 */
.L_x_250:
        /* <DEDUP_REMOVED lines=36> */
[----:B0-----:R-:W0:Y:S02]  /*0410*/  @!P1 LDS.64 R8, [UR4] ;  /* 0x00000004ff089984 */ /* 0x001e240008000a00 */
[----:B0-----:R-:W-:-:S05]  /*0420*/  @!P1 FMNMX R8, R8, R9, PT ;  /* 0x0000000908089209 */ /* 0x001fca0003800000 */
        /* <DEDUP_REMOVED lines=8> */
.L_x_254:
        /* <DEDUP_REMOVED lines=13> */
.L_x_380:


//--------------------- .text._ZN3mkt6kernel10reduce_minILj128EEEvPfS2_j --------------------------
	.section	.text._ZN3mkt6kernel10reduce_minILj128EEEvPfS2_j,"ax",@progbits
	.align	128
        .global         _ZN3mkt6kernel10reduce_minILj128EEEvPfS2_j
        .type           _ZN3mkt6kernel10reduce_minILj128EEEvPfS2_j,@function
        .size           _ZN3mkt6kernel10reduce_minILj128EEEvPfS2_j,(.L_x_381 - _ZN3mkt6kernel10reduce_minILj128EEEvPfS2_j)
        .other          _ZN3mkt6kernel10reduce_minILj128EEEvPfS2_j,@"STO_CUDA_ENTRY STV_DEFAULT"
_ZN3mkt6kernel10reduce_minILj128EEEvPfS2_j:
.text._ZN3mkt6kernel10reduce_minILj128EEEvPfS2_j:
        /* <DEDUP_REMOVED lines=20> */
.L_x_258:
[----:B-1----:R-:W-:-:S06]  /*0140*/  IMAD.WIDE.U32 R4, R9, 0x4, R6 ;  /* 0x0000000409047825 */ /* 0x002fcc00078e0006 */
[----:B------:R-:W2:Y:S01]  /*0150*/  LDG.E R4, desc[UR6][R4.64] ;  /* 0x0000000604047981 */ /* 0x000ea2000c1e1900 */
[----:B0-----:R-:W-:-:S05]  /*0160*/  IMAD R9, R8, 0x80, R9 ;  /* 0x0000008008097824 */ /* 0x001fca00078e0209 */
[----:B------:R-:W-:Y:S02]  /*0170*/  ISETP.GE.U32.AND P0, PT, R9, UR5, PT ;  /* 0x0000000509007c0c */ /* 0x000fe4000bf06070 */
[----:B--2---:R-:W-:-:S11]  /*0180*/  FMNMX R11, R4, R11, PT ;  /* 0x0000000b040b7209 */ /* 0x004fd60003800000 */
[----:B------:R-:W-:Y:S05]  /*0190*/  @!P0 BRA `(.L_x_258) ;  /* 0xfffffffc00e88947 */ /* 0x000fea000383ffff */
[----:B------:R-:W-:Y:S05]  /*01a0*/  BSYNC.RECONVERGENT B1 ;  /* 0x0000000000017941 */ /* 0x000fea0003800200 */
.L_x_257:
[----:B------:R0:W-:Y:S02]  /*01b0*/  STS [R2], R11 ;  /* 0x0000000b02007388 */ /* 0x0001e40000000800 */
.L_x_256:
[----:B------:R-:W-:Y:S05]  /*01c0*/  BSYNC.RECONVERGENT B0 ;  /* 0x0000000000007941 */ /* 0x000fea0003800200 */
.L_x_255:
        /* <DEDUP_REMOVED lines=51> */
.L_x_259:
        /* <DEDUP_REMOVED lines=16> */
.L_x_381:


//--------------------- .text._ZN3mkt6kernel10reduce_minILj256EEEvPfS2_j --------------------------
	.section	.text._ZN3mkt6kernel10reduce_minILj256EEEvPfS2_j,"ax",@progbits
	.align	128
        .global         _ZN3mkt6kernel10reduce_minILj256EEEvPfS2_j
        .type           _ZN3mkt6kernel10reduce_minILj256EEEvPfS2_j,@function
        .size           _ZN3mkt6kernel10reduce_minILj256EEEvPfS2_j,(.L_x_382 - _ZN3mkt6kernel10reduce_minILj256EEEvPfS2_j)
        .other          _ZN3mkt6kernel10reduce_minILj256EEEvPfS2_j,@"STO_CUDA_ENTRY STV_DEFAULT"
_ZN3mkt6kernel10reduce_minILj256EEEvPfS2_j:
.text._ZN3mkt6kernel10reduce_minILj256EEEvPfS2_j:
        /* <DEDUP_REMOVED lines=20> */
.L_x_263:
[----:B-1----:R-:W-:-:S06]  /*0140*/  IMAD.WIDE.U32 R4, R9, 0x4, R6 ;  /* 0x0000000409047825 */ /* 0x002fcc00078e0006 */
[----:B------:R-:W2:Y:S01]  /*0150*/  LDG.E R4, desc[UR6][R4.64] ;  /* 0x0000000604047981 */ /* 0x000ea2000c1e1900 */
[----:B0-----:R-:W-:-:S05]  /*0160*/  IMAD R9, R8, 0x100, R9 ;  /* 0x0000010008097824 */ /* 0x001fca00078e0209 */
[----:B------:R-:W-:Y:S02]  /*0170*/  ISETP.GE.U32.AND P0, PT, R9, UR5, PT ;  /* 0x0000000509007c0c */ /* 0x000fe4000bf06070 */
[----:B--2---:R-:W-:-:S11]  /*0180*/  FMNMX R11, R4, R11, PT ;  /* 0x0000000b040b7209 */ /* 0x004fd60003800000 */
[----:B------:R-:W-:Y:S05]  /*0190*/  @!P0 BRA `(.L_x_263) ;  /* 0xfffffffc00e88947 */ /* 0x000fea000383ffff */
[----:B------:R-:W-:Y:S05]  /*01a0*/  BSYNC.RECONVERGENT B1 ;  /* 0x0000000000017941 */ /* 0x000fea0003800200 */
.L_x_262:
[----:B------:R0:W-:Y:S02]  /*01b0*/  STS [R2], R11 ;  /* 0x0000000b02007388 */ /* 0x0001e40000000800 */
.L_x_261:
[----:B------:R-:W-:Y:S05]  /*01c0*/  BSYNC.RECONVERGENT B0 ;  /* 0x0000000000007941 */ /* 0x000fea0003800200 */
.L_x_260:
        /* <DEDUP_REMOVED lines=56> */
.L_x_264:
        /* <DEDUP_REMOVED lines=11> */
.L_x_382:


//--------------------- .text._ZN3mkt6kernel10reduce_minILj512EEEvPfS2_j --------------------------
	.section	.text._ZN3mkt6kernel10reduce_minILj512EEEvPfS2_j,"ax",@progbits
	.align	128
        .global         _ZN3mkt6kernel10reduce_minILj512EEEvPfS2_j
        .type           _ZN3mkt6kernel10reduce_minILj512EEEvPfS2_j,@function
        .size           _ZN3mkt6kernel10reduce_minILj512EEEvPfS2_j,(.L_x_383 - _ZN3mkt6kernel10reduce_minILj512EEEvPfS2_j)
        .other          _ZN3mkt6kernel10reduce_minILj512EEEvPfS2_j,@"STO_CUDA_ENTRY STV_DEFAULT"
_ZN3mkt6kernel10reduce_minILj512EEEvPfS2_j:
.text._ZN3mkt6kernel10reduce_minILj512EEEvPfS2_j:
        /* <DEDUP_REMOVED lines=20> */
.L_x_268:
[----:B-1----:R-:W-:-:S06]  /*0140*/  IMAD.WIDE.U32 R4, R9, 0x4, R6 ;  /* 0x0000000409047825 */ /* 0x002fcc00078e0006 */
[----:B------:R-:W2:Y:S01]  /*0150*/  LDG.E R4, desc[UR6][R4.64] ;  /* 0x0000000604047981 */ /* 0x000ea2000c1e1900 */
[----:B0-----:R-:W-:-:S05]  /*0160*/  IMAD R9, R8, 0x200, R9 ;  /* 0x0000020008097824 */ /* 0x001fca00078e0209 */
[----:B------:R-:W-:Y:S02]  /*0170*/  ISETP.GE.U32.AND P0, PT, R9, UR5, PT ;  /* 0x0000000509007c0c */ /* 0x000fe4000bf06070 */
[----:B--2---:R-:W-:-:S11]  /*0180*/  FMNMX R11, R4, R11, PT ;  /* 0x0000000b040b7209 */ /* 0x004fd60003800000 */
[----:B------:R-:W-:Y:S05]  /*0190*/  @!P0 BRA `(.L_x_268) ;  /* 0xfffffffc00e88947 */ /* 0x000fea000383ffff */
[----:B------:R-:W-:Y:S05]  /*01a0*/  BSYNC.RECONVERGENT B1 ;  /* 0x0000000000017941 */ /* 0x000fea0003800200 */
.L_x_267:
[----:B------:R0:W-:Y:S02]  /*01b0*/  STS [R2], R11 ;  /* 0x0000000b02007388 */ /* 0x0001e40000000800 */
.L_x_266:
[----:B------:R-:W-:Y:S05]  /*01c0*/  BSYNC.RECONVERGENT B0 ;  /* 0x0000000000007941 */ /* 0x000fea0003800200 */
.L_x_265:
[----:B------:R-:W-:Y:S08]  /*01d0*/  BAR.SYNC.DEFER_BLOCKING 0x0 ;  /* 0x0000000000007b1d */ /* 0x000ff00000010000 */
[----:B------:R-:W-:Y:S01]  /*01e0*/  BAR.SYNC.DEFER_BLOCKING 0x0 ;  /* 0x0000000000007b1d */ /* 0x000fe20000010000 */
[C---:B------:R-:W-:Y:S02]  /*01f0*/  ISETP.GT.U32.AND P0, PT, R3.reuse, 0xff, PT ;  /* 0x000000ff0300780c */ /* 0x040fe40003f04070 */
        /* <DEDUP_REMOVED lines=58> */
.L_x_269:
        /* <DEDUP_REMOVED lines=14> */
.L_x_383:


//--------------------- .text._ZN3mkt6kernel10reduce_minILj1024EEEvPfS2_j --------------------------
	.section	.text._ZN3mkt6kernel10reduce_minILj1024EEEvPfS2_j,"ax",@progbits
	.align	128
        .global         _ZN3mkt6kernel10reduce_minILj1024EEEvPfS2_j
        .type           _ZN3mkt6kernel10reduce_minILj1024EEEvPfS2_j,@function
        .size           _ZN3mkt6kernel10reduce_minILj1024EEEvPfS2_j,(.L_x_384 - _ZN3mkt6kernel10reduce_minILj1024EEEvPfS2_j)
        .other          _ZN3mkt6kernel10reduce_minILj1024EEEvPfS2_j,@"STO_CUDA_ENTRY STV_DEFAULT"
_ZN3mkt6kernel10reduce_minILj1024EEEvPfS2_j:
.text._ZN3mkt6kernel10reduce_minILj1024EEEvPfS2_j:
        /* <DEDUP_REMOVED lines=21> */
.L_x_273:
[----:B-1----:R-:W-:-:S06]  /*0150*/  IMAD.WIDE.U32 R4, R9, 0x4, R6 ;  /* 0x0000000409047825 */ /* 0x002fcc00078e0006 */
[----:B------:R-:W2:Y:S01]  /*0160*/  LDG.E R4, desc[UR6][R4.64] ;  /* 0x0000000604047981 */ /* 0x000ea2000c1e1900 */
[----:B0-----:R-:W-:-:S05]  /*0170*/  IMAD R9, R8, 0x400, R9 ;  /* 0x0000040008097824 */ /* 0x001fca00078e0209 */
[----:B------:R-:W-:Y:S02]  /*0180*/  ISETP.GE.U32.AND P0, PT, R9, UR5, PT ;  /* 0x0000000509007c0c */ /* 0x000fe4000bf06070 */
[----:B--2---:R-:W-:-:S11]  /*0190*/  FMNMX R11, R4, R11, PT ;  /* 0x0000000b040b7209 */ /* 0x004fd60003800000 */
[----:B------:R-:W-:Y:S05]  /*01a0*/  @!P0 BRA `(.L_x_273) ;  /* 0xfffffffc00e88947 */ /* 0x000fea000383ffff */
[----:B------:R-:W-:Y:S05]  /*01b0*/  BSYNC.RECONVERGENT B1 ;  /* 0x0000000000017941 */ /* 0x000fea0003800200 */
.L_x_272:
[----:B------:R0:W-:Y:S02]  /*01c0*/  STS [R2], R11 ;  /* 0x0000000b02007388 */ /* 0x0001e40000000800 */
.L_x_271:
[----:B------:R-:W-:Y:S05]  /*01d0*/  BSYNC.RECONVERGENT B0 ;  /* 0x0000000000007941 */ /* 0x000fea0003800200 */
.L_x_270:
        /* <DEDUP_REMOVED lines=66> */
.L_x_274:
        /* <DEDUP_REMOVED lines=16> */
.L_x_384:


//--------------------- .text._ZN3mkt6kernel10reduce_minILj1EEEvPiS2_j --------------------------
	.section	.text._ZN3mkt6kernel10reduce_minILj1EEEvPiS2_j,"ax",@progbits
	.align	128
        .global         _ZN3mkt6kernel10reduce_minILj1EEEvPiS2_j
        .type           _ZN3mkt6kernel10reduce_minILj1EEEvPiS2_j,@function
        .size           _ZN3mkt6kernel10reduce_minILj1EEEvPiS2_j,(.L_x_385 - _ZN3mkt6kernel10reduce_minILj1EEEvPiS2_j)
        .other          _ZN3mkt6kernel10reduce_minILj1EEEvPiS2_j,@"STO_CUDA_ENTRY STV_DEFAULT"
_ZN3mkt6kernel10reduce_minILj1EEEvPiS2_j:
.text._ZN3mkt6kernel10reduce_minILj1EEEvPiS2_j:
        /* <DEDUP_REMOVED lines=19> */
.L_x_278:
[----:B-1----:R-:W-:-:S06]  /*0130*/  IMAD.WIDE.U32 R2, R0, 0x4, R4 ;  /* 0x0000000400027825 */ /* 0x002fcc00078e0004 */
[----:B------:R-:W2:Y:S01]  /*0140*/  LDG.E R2, desc[UR6][R2.64] ;  /* 0x0000000602027981 */ /* 0x000ea2000c1e1900 */
[----:B0-----:R-:W-:-:S05]  /*0150*/  IMAD.IADD R0, R11, 0x1, R0 ;  /* 0x000000010b007824 */ /* 0x001fca00078e0200 */
[----:B------:R-:W-:Y:S02]  /*0160*/  ISETP.GE.U32.AND P0, PT, R0, UR5, PT ;  /* 0x0000000500007c0c */ /* 0x000fe4000bf06070 */
[----:B--2---:R-:W-:-:S11]  /*0170*/  VIMNMX R7, PT, PT, R2, R7, PT ;  /* 0x0000000702077248 */ /* 0x004fd60003fe0100 */
[----:B------:R-:W-:Y:S05]  /*0180*/  @!P0 BRA `(.L_x_278) ;  /* 0xfffffffc00e88947 */ /* 0x000fea000383ffff */
[----:B------:R-:W-:Y:S05]  /*0190*/  BSYNC.RECONVERGENT B1 ;  /* 0x0000000000017941 */ /* 0x000fea0003800200 */
.L_x_277:
[----:B------:R0:W-:Y:S02]  /*01a0*/  STS [R6], R7 ;  /* 0x0000000706007388 */ /* 0x0001e40000000800 */
.L_x_276:
[----:B------:R-:W-:Y:S05]  /*01b0*/  BSYNC.RECONVERGENT B0 ;  /* 0x0000000000007941 */ /* 0x000fea0003800200 */
.L_x_275:
        /* <DEDUP_REMOVED lines=18> */
.L_x_279:
        /* <DEDUP_REMOVED lines=10> */
.L_x_385:


//--------------------- .text._ZN3mkt6kernel10reduce_minILj2EEEvPiS2_j --------------------------
	.section	.text._ZN3mkt6kernel10reduce_minILj2EEEvPiS2_j,"ax",@progbits
	.align	128
        .global         _ZN3mkt6kernel10reduce_minILj2EEEvPiS2_j
        .type           _ZN3mkt6kernel10reduce_minILj2EEEvPiS2_j,@function
        .size           _ZN3mkt6kernel10reduce_minILj2EEEvPiS2_j,(.L_x_386 - _ZN3mkt6kernel10reduce_minILj2EEEvPiS2_j)
        .other          _ZN3mkt6kernel10reduce_minILj2EEEvPiS2_j,@"STO_CUDA_ENTRY STV_DEFAULT"
_ZN3mkt6kernel10reduce_minILj2EEEvPiS2_j:
.text._ZN3mkt6kernel10reduce_minILj2EEEvPiS2_j:
        /* <DEDUP_REMOVED lines=19> */
.L_x_283:
[----:B-1----:R-:W-:-:S06]  /*0130*/  IMAD.WIDE.U32 R2, R0, 0x4, R4 ;  /* 0x0000000400027825 */ /* 0x002fcc00078e0004 */
[----:B------:R-:W2:Y:S01]  /*0140*/  LDG.E R2, desc[UR6][R2.64] ;  /* 0x0000000602027981 */ /* 0x000ea2000c1e1900 */
[----:B0-----:R-:W-:-:S05]  /*0150*/  IMAD R0, R11, 0x2, R0 ;  /* 0x000000020b007824 */ /* 0x001fca00078e0200 */
[----:B------:R-:W-:Y:S02]  /*0160*/  ISETP.GE.U32.AND P0, PT, R0, UR5, PT ;  /* 0x0000000500007c0c */ /* 0x000fe4000bf06070 */
[----:B--2---:R-:W-:-:S11]  /*0170*/  VIMNMX R7, PT, PT, R2, R7, PT ;  /* 0x0000000702077248 */ /* 0x004fd60003fe0100 */
[----:B------:R-:W-:Y:S05]  /*0180*/  @!P0 BRA `(.L_x_283) ;  /* 0xfffffffc00e88947 */ /* 0x000fea000383ffff */
[----:B------:R-:W-:Y:S05]  /*0190*/  BSYNC.RECONVERGENT B1 ;  /* 0x0000000000017941 */ /* 0x000fea0003800200 */
.L_x_282:
[----:B------:R0:W-:Y:S02]  /*01a0*/  STS [R6], R7 ;  /* 0x0000000706007388 */ /* 0x0001e40000000800 */
.L_x_281:
[----:B------:R-:W-:Y:S05]  /*01b0*/  BSYNC.RECONVERGENT B0 ;  /* 0x0000000000007941 */ /* 0x000fea0003800200 */
.L_x_280:
        /* <DEDUP_REMOVED lines=12> */
[----:B-1----:R-:W-:-:S05]  /*0280*/  @!P0 VIMNMX R2, PT, PT, R2, R3, PT ;  /* 0x0000000302028248 */ /* 0x002fca0003fe0100 */
        /* <DEDUP_REMOVED lines=8> */
.L_x_284:
        /* <DEDUP_REMOVED lines=15> */
.L_x_386:


//--------------------- .text._ZN3mkt6kernel10reduce_minILj4EEEvPiS2_j --------------------------
	.section	.text._ZN3mkt6kernel10reduce_minILj4EEEvPiS2_j,"ax",@progbits
	.align	128
        .global         _ZN3mkt6kernel10reduce_minILj4EEEvPiS2_j
        .type           _ZN3mkt6kernel10reduce_minILj4EEEvPiS2_j,@function
        .size           _ZN3mkt6kernel10reduce_minILj4EEEvPiS2_j,(.L_x_387 - _ZN3mkt6kernel10reduce_minILj4EEEvPiS2_j)
        .other          _ZN3mkt6kernel10reduce_minILj4EEEvPiS2_j,@"STO_CUDA_ENTRY STV_DEFAULT"
_ZN3mkt6kernel10reduce_minILj4EEEvPiS2_j:
.text._ZN3mkt6kernel10reduce_minILj4EEEvPiS2_j:
        /* <DEDUP_REMOVED lines=19> */
.L_x_288:
[----:B-1----:R-:W-:-:S06]  /*0130*/  IMAD.WIDE.U32 R2, R0, 0x4, R4 ;  /* 0x0000000400027825 */ /* 0x002fcc00078e0004 */
[----:B------:R-:W2:Y:S01]  /*0140*/  LDG.E R2, desc[UR6][R2.64] ;  /* 0x0000000602027981 */ /* 0x000ea2000c1e1900 */
[----:B0-----:R-:W-:-:S05]  /*0150*/  IMAD R0, R11, 0x4, R0 ;  /* 0x000000040b007824 */ /* 0x001fca00078e0200 */
[----:B------:R-:W-:Y:S02]  /*0160*/  ISETP.GE.U32.AND P0, PT, R0, UR5, PT ;  /* 0x0000000500007c0c */ /* 0x000fe4000bf06070 */
[----:B--2---:R-:W-:-:S11]  /*0170*/  VIMNMX R7, PT, PT, R2, R7, PT ;  /* 0x0000000702077248 */ /* 0x004fd60003fe0100 */
[----:B------:R-:W-:Y:S05]  /*0180*/  @!P0 BRA `(.L_x_288) ;  /* 0xfffffffc00e88947 */ /* 0x000fea000383ffff */
[----:B------:R-:W-:Y:S05]  /*0190*/  BSYNC.RECONVERGENT B1 ;  /* 0x0000000000017941 */ /* 0x000fea0003800200 */
.L_x_287:
[----:B------:R0:W-:Y:S02]  /*01a0*/  STS [R6], R7 ;  /* 0x0000000706007388 */ /* 0x0001e40000000800 */
.L_x_286:
[----:B------:R-:W-:Y:S05]  /*01b0*/  BSYNC.RECONVERGENT B0 ;  /* 0x0000000000007941 */ /* 0x000fea0003800200 */
.L_x_285:
        /* <DEDUP_REMOVED lines=13> */
[----:B-1----:R-:W-:-:S05]  /*0290*/  @!P0 VIMNMX R3, PT, PT, R0, R3, PT ;  /* 0x0000000300038248 */ /* 0x002fca0003fe0100 */
[----:B------:R-:W-:Y:S01]  /*02a0*/  @!P0 STS [R6], R3 ;  /* 0x0000000306008388 */ /* 0x000fe20000000800 */
[----:B------:R-:W-:Y:S06]  /*02b0*/  BAR.SYNC.DEFER_BLOCKING 0x0 ;  /* 0x0000000000007b1d */ /* 0x000fec0000010000 */
[----:B------:R-:W1:Y:S02]  /*02c0*/  @!P1 LDS.64 R4, [UR4] ;  /* 0x00000004ff049984 */ /* 0x000e640008000a00 */
[----:B-1----:R-:W-:-:S05]  /*02d0*/  @!P1 VIMNMX R4, PT, PT, R4, R5, PT ;  /* 0x0000000504049248 */ /* 0x002fca0003fe0100 */
        /* <DEDUP_REMOVED lines=8> */
.L_x_289:
        /* <DEDUP_REMOVED lines=10> */
.L_x_387:


//--------------------- .text._ZN3mkt6kernel10reduce_minILj8EEEvPiS2_j --------------------------
	.section	.text._ZN3mkt6kernel10reduce_minILj8EEEvPiS2_j,"ax",@progbits
	.align	128
        .global         _ZN3mkt6kernel10reduce_minILj8EEEvPiS2_j
        .type           _ZN3mkt6kernel10reduce_minILj8EEEvPiS2_j,@function
        .size           _ZN3mkt6kernel10reduce_minILj8EEEvPiS2_j,(.L_x_388 - _ZN3mkt6kernel10reduce_minILj8EEEvPiS2_j)
        .other          _ZN3mkt6kernel10reduce_minILj8EEEvPiS2_j,@"STO_CUDA_ENTRY STV_DEFAULT"
_ZN3mkt6kernel10reduce_minILj8EEEvPiS2_j:
.text._ZN3mkt6kernel10reduce_minILj8EEEvPiS2_j:
        /* <DEDUP_REMOVED lines=19> */
.L_x_293:
[----:B-1----:R-:W-:-:S06]  /*0130*/  IMAD.WIDE.U32 R2, R0, 0x4, R4 ;  /* 0x0000000400027825 */ /* 0x002fcc00078e0004 */
[----:B------:R-:W2:Y:S01]  /*0140*/  LDG.E R2, desc[UR6][R2.64] ;  /* 0x0000000602027981 */ /* 0x000ea2000c1e1900 */
[----:B0-----:R-:W-:-:S05]  /*0150*/  IMAD R0, R9, 0x8, R0 ;  /* 0x0000000809007824 */ /* 0x001fca00078e0200 */
[----:B------:R-:W-:Y:S02]  /*0160*/  ISETP.GE.U32.AND P0, PT, R0, UR5, PT ;  /* 0x0000000500007c0c */ /* 0x000fe4000bf06070 */
[----:B--2---:R-:W-:-:S11]  /*0170*/  VIMNMX R7, PT, PT, R2, R7, PT ;  /* 0x0000000702077248 */ /* 0x004fd60003fe0100 */
[----:B------:R-:W-:Y:S05]  /*0180*/  @!P0 BRA `(.L_x_293) ;  /* 0xfffffffc00e88947 */ /* 0x000fea000383ffff */
[----:B------:R-:W-:Y:S05]  /*0190*/  BSYNC.RECONVERGENT B1 ;  /* 0x0000000000017941 */ /* 0x000fea0003800200 */
.L_x_292:
[----:B------:R0:W-:Y:S02]  /*01a0*/  STS [R6], R7 ;  /* 0x0000000706007388 */ /* 0x0001e40000000800 */
.L_x_291:
[----:B------:R-:W-:Y:S05]  /*01b0*/  BSYNC.RECONVERGENT B0 ;  /* 0x0000000000007941 */ /* 0x000fea0003800200 */
.L_x_290:
        /* <DEDUP_REMOVED lines=12> */
[----:B-1----:R-:W-:-:S05]  /*0280*/  @!P1 VIMNMX R3, PT, PT, R0, R3, PT ;  /* 0x0000000300039248 */ /* 0x002fca0003fe0100 */
[----:B------:R-:W-:Y:S01]  /*0290*/  @!P1 STS [R6], R3 ;  /* 0x0000000306009388 */ /* 0x000fe20000000800 */
[----:B------:R-:W-:Y:S01]  /*02a0*/  BAR.SYNC.DEFER_BLOCKING 0x0 ;  /* 0x0000000000007b1d */ /* 0x000fe20000010000 */
[----:B------:R-:W-:-:S05]  /*02b0*/  ISETP.NE.AND P1, PT, R8, RZ, PT ;  /* 0x000000ff0800720c */ /* 0x000fca0003f25270 */
        /* <DEDUP_REMOVED lines=15> */
.L_x_294:
        /* <DEDUP_REMOVED lines=13> */
.L_x_388:


//--------------------- .text._ZN3mkt6kernel10reduce_minILj16EEEvPiS2_j --------------------------
	.section	.text._ZN3mkt6kernel10reduce_minILj16EEEvPiS2_j,"ax",@progbits
	.align	128
        .global         _ZN3mkt6kernel10reduce_minILj16EEEvPiS2_j
        .type           _ZN3mkt6kernel10reduce_minILj16EEEvPiS2_j,@function
        .size           _ZN3mkt6kernel10reduce_minILj16EEEvPiS2_j,(.L_x_389 - _ZN3mkt6kernel10reduce_minILj16EEEvPiS2_j)
        .other          _ZN3mkt6kernel10reduce_minILj16EEEvPiS2_j,@"STO_CUDA_ENTRY STV_DEFAULT"
_ZN3mkt6kernel10reduce_minILj16EEEvPiS2_j:
.text._ZN3mkt6kernel10reduce_minILj16EEEvPiS2_j:
        /* <DEDUP_REMOVED lines=19> */
.L_x_298:
[----:B-1----:R-:W-:-:S06]  /*0130*/  IMAD.WIDE.U32 R2, R0, 0x4, R4 ;  /* 0x0000000400027825 */ /* 0x002fcc00078e0004 */
[----:B------:R-:W2:Y:S01]  /*0140*/  LDG.E R2, desc[UR6][R2.64] ;  /* 0x0000000602027981 */ /* 0x000ea2000c1e1900 */
[----:B0-----:R-:W-:-:S05]  /*0150*/  IMAD R0, R11, 0x10, R0 ;  /* 0x000000100b007824 */ /* 0x001fca00078e0200 */
[----:B------:R-:W-:Y:S02]  /*0160*/  ISETP.GE.U32.AND P0, PT, R0, UR5, PT ;  /* 0x0000000500007c0c */ /* 0x000fe4000bf06070 */
[----:B--2---:R-:W-:-:S11]  /*0170*/  VIMNMX R7, PT, PT, R2, R7, PT ;  /* 0x0000000702077248 */ /* 0x004fd60003fe0100 */
[----:B------:R-:W-:Y:S05]  /*0180*/  @!P0 BRA `(.L_x_298) ;  /* 0xfffffffc00e88947 */ /* 0x000fea000383ffff */
[----:B------:R-:W-:Y:S05]  /*0190*/  BSYNC.RECONVERGENT B1 ;  /* 0x0000000000017941 */ /* 0x000fea0003800200 */
.L_x_297:
[----:B------:R0:W-:Y:S02]  /*01a0*/  STS [R6], R7 ;  /* 0x0000000706007388 */ /* 0x0001e40000000800 */
.L_x_296:
[----:B------:R-:W-:Y:S05]  /*01b0*/  BSYNC.RECONVERGENT B0 ;  /* 0x0000000000007941 */ /* 0x000fea0003800200 */
.L_x_295:
        /* <DEDUP_REMOVED lines=14> */
[----:B------:R-:W-:-:S05]  /*02a0*/  ISETP.GT.U32.AND P1, PT, R8, 0x1, PT ;  /* 0x000000010800780c */ /* 0x000fca0003f24070 */
[----:B------:R-:W-:Y:S04]  /*02b0*/  @!P0 LDS R0, [R6] ;  /* 0x0000000006008984 */ /* 0x000fe80000000800 */
[----:B------:R-:W1:Y:S02]  /*02c0*/  @!P0 LDS R5, [R6+0x10] ;  /* 0x0000100006058984 */ /* 0x000e640000000800 */
[----:B-1----:R-:W-:-:S05]  /*02d0*/  @!P0 VIMNMX R5, PT, PT, R0, R5, PT ;  /* 0x0000000500058248 */ /* 0x002fca0003fe0100 */
[----:B------:R-:W-:Y:S01]  /*02e0*/  @!P0 STS [R6], R5 ;  /* 0x0000000506008388 */ /* 0x000fe20000000800 */
[----:B------:R-:W-:Y:S01]  /*02f0*/  BAR.SYNC.DEFER_BLOCKING 0x0 ;  /* 0x0000000000007b1d */ /* 0x000fe20000010000 */
[----:B------:R-:W-:-:S05]  /*0300*/  ISETP.NE.AND P0, PT, R8, RZ, PT ;  /* 0x000000ff0800720c */ /* 0x000fca0003f05270 */
[----:B------:R-:W-:Y:S04]  /*0310*/  @!P1 LDS R0, [R6] ;  /* 0x0000000006009984 */ /* 0x000fe80000000800 */
[----:B0-----:R-:W0:Y:S02]  /*0320*/  @!P1 LDS R7, [R6+0x8] ;  /* 0x0000080006079984 */ /* 0x001e240000000800 */
[----:B0-----:R-:W-:-:S05]  /*0330*/  @!P1 VIMNMX R7, PT, PT, R0, R7, PT ;  /* 0x0000000700079248 */ /* 0x001fca0003fe0100 */
[----:B------:R-:W-:Y:S01]  /*0340*/  @!P1 STS [R6], R7 ;  /* 0x0000000706009388 */ /* 0x000fe20000000800 */
[----:B------:R-:W-:Y:S06]  /*0350*/  BAR.SYNC.DEFER_BLOCKING 0x0 ;  /* 0x0000000000007b1d */ /* 0x000fec0000010000 */
[----:B------:R-:W0:Y:S02]  /*0360*/  @!P0 LDS.64 R2, [UR4] ;  /* 0x00000004ff028984 */ /* 0x000e240008000a00 */
[----:B0-----:R-:W-:-:S05]  /*0370*/  @!P0 VIMNMX R2, PT, PT, R2, R3, PT ;  /* 0x0000000302028248 */ /* 0x001fca0003fe0100 */
        /* <DEDUP_REMOVED lines=8> */
.L_x_299:
        /* <DEDUP_REMOVED lines=16> */
.L_x_389:


//--------------------- .text._ZN3mkt6kernel10reduce_minILj32EEEvPiS2_j --------------------------
	.section	.text._ZN3mkt6kernel10reduce_minILj32EEEvPiS2_j,"ax",@progbits
	.align	128
        .global         _ZN3mkt6kernel10reduce_minILj32EEEvPiS2_j
        .type           _ZN3mkt6kernel10reduce_minILj32EEEvPiS2_j,@function
        .size           _ZN3mkt6kernel10reduce_minILj32EEEvPiS2_j,(.L_x_390 - _ZN3mkt6kernel10reduce_minILj32EEEvPiS2_j)
        .other          _ZN3mkt6kernel10reduce_minILj32EEEvPiS2_j,@"STO_CUDA_ENTRY STV_DEFAULT"
_ZN3mkt6kernel10reduce_minILj32EEEvPiS2_j:
.text._ZN3mkt6kernel10reduce_minILj32EEEvPiS2_j:
        /* <DEDUP_REMOVED lines=20> */
.L_x_303:
[----:B-1----:R-:W-:-:S06]  /*0140*/  IMAD.WIDE.U32 R2, R7, 0x4, R4 ;  /* 0x0000000407027825 */ /* 0x002fcc00078e0004 */
[----:B------:R-:W2:Y:S01]  /*0150*/  LDG.E R2, desc[UR6][R2.64] ;  /* 0x0000000602027981 */ /* 0x000ea2000c1e1900 */
[----:B0-----:R-:W-:-:S05]  /*0160*/  IMAD R7, R8, 0x20, R7 ;  /* 0x0000002008077824 */ /* 0x001fca00078e0207 */
[----:B------:R-:W-:Y:S02]  /*0170*/  ISETP.GE.U32.AND P0, PT, R7, UR5, PT ;  /* 0x0000000507007c0c */ /* 0x000fe4000bf06070 */
[----:B--2---:R-:W-:-:S11]  /*0180*/  VIMNMX R9, PT, PT, R2, R9, PT ;  /* 0x0000000902097248 */ /* 0x004fd60003fe0100 */
[----:B------:R-:W-:Y:S05]  /*0190*/  @!P0 BRA `(.L_x_303) ;  /* 0xfffffffc00e88947 */ /* 0x000fea000383ffff */
[----:B------:R-:W-:Y:S05]  /*01a0*/  BSYNC.RECONVERGENT B1 ;  /* 0x0000000000017941 */ /* 0x000fea0003800200 */
.L_x_302:
[----:B------:R0:W-:Y:S02]  /*01b0*/  STS [R6], R9 ;  /* 0x0000000906007388 */ /* 0x0001e40000000800 */
.L_x_301:
[----:B------:R-:W-:Y:S05]  /*01c0*/  BSYNC.RECONVERGENT B0 ;  /* 0x0000000000007941 */ /* 0x000fea0003800200 */
.L_x_300:
        /* <DEDUP_REMOVED lines=41> */
.L_x_304:
        /* <DEDUP_REMOVED lines=10> */
.L_x_390:


//--------------------- .text._ZN3mkt6kernel10reduce_minILj64EEEvPiS2_j --------------------------
	.section	.text._ZN3mkt6kernel10reduce_minILj64EEEvPiS2_j,"ax",@progbits
	.align	128
        .global         _ZN3mkt6kernel10reduce_minILj64EEEvPiS2_j
        .type           _ZN3mkt6kernel10reduce_minILj64EEEvPiS2_j,@function
        .size           _ZN3mkt6kernel10reduce_minILj64EEEvPiS2_j,(.L_x_391 - _ZN3mkt6kernel10reduce_minILj64EEEvPiS2_j)
        .other          _ZN3mkt6kernel10reduce_minILj64EEEvPiS2_j,@"STO_CUDA_ENTRY STV_DEFAULT"
_ZN3mkt6kernel10reduce_minILj64EEEvPiS2_j:
.text._ZN3mkt6kernel10reduce_minILj64EEEvPiS2_j:
        /* <DEDUP_REMOVED lines=20> */
.L_x_308:
[----:B-1----:R-:W-:-:S06]  /*0140*/  IMAD.WIDE.U32 R2, R7, 0x4, R4 ;  /* 0x0000000407027825 */ /* 0x002fcc00078e0004 */
[----:B------:R-:W2:Y:S01]  /*0150*/  LDG.E R2, desc[UR6][R2.64] ;  /* 0x0000000602027981 */ /* 0x000ea2000c1e1900 */
[----:B0-----:R-:W-:-:S05]  /*0160*/  IMAD R7, R8, 0x40, R7 ;  /* 0x0000004008077824 */ /* 0x001fca00078e0207 */
[----:B------:R-:W-:Y:S02]  /*0170*/  ISETP.GE.U32.AND P0, PT, R7, UR5, PT ;  /* 0x0000000507007c0c */ /* 0x000fe4000bf06070 */
[----:B--2---:R-:W-:-:S11]  /*0180*/  VIMNMX R9, PT, PT, R2, R9, PT ;  /* 0x0000000902097248 */ /* 0x004fd60003fe0100 */
[----:B------:R-:W-:Y:S05]  /*0190*/  @!P0 BRA `(.L_x_308) ;  /* 0xfffffffc00e88947 */ /* 0x000fea000383ffff */
[----:B------:R-:W-:Y:S05]  /*01a0*/  BSYNC.RECONVERGENT B1 ;  /* 0x0000000000017941 */ /* 0x000fea0003800200 */
.L_x_307:
[----:B------:R0:W-:Y:S02]  /*01b0*/  STS [R6], R9 ;  /* 0x0000000906007388 */ /* 0x0001e40000000800 */
.L_x_306:
[----:B------:R-:W-:Y:S05]  /*01c0*/  BSYNC.RECONVERGENT B0 ;  /* 0x0000000000007941 */ /* 0x000fea0003800200 */
.L_x_305:
        /* <DEDUP_REMOVED lines=36> */
[----:B0-----:R-:W0:Y:S02]  /*0410*/  @!P1 LDS.64 R8, [UR4] ;  /* 0x00000004ff089984 */ /* 0x001e240008000a00 */
[----:B0-----:R-:W-:-:S05]  /*0420*/  @!P1 VIMNMX R8, PT, PT, R8, R9, PT ;  /* 0x0000000908089248 */ /* 0x001fca0003fe0100 */
        /* <DEDUP_REMOVED lines=8> */
.L_x_309:
        /* <DEDUP_REMOVED lines=13> */
.L_x_391:


//--------------------- .text._ZN3mkt6kernel10reduce_minILj128EEEvPiS2_j --------------------------
	.section	.text._ZN3mkt6kernel10reduce_minILj128EEEvPiS2_j,"ax",@progbits
	.align	128
        .global         _ZN3mkt6kernel10reduce_minILj128EEEvPiS2_j
        .type           _ZN3mkt6kernel10reduce_minILj128EEEvPiS2_j,@function
        .size           _ZN3mkt6kernel10reduce_minILj128EEEvPiS2_j,(.L_x_392 - _ZN3mkt6kernel10reduce_minILj128EEEvPiS2_j)
        .other          _ZN3mkt6kernel10reduce_minILj128EEEvPiS2_j,@"STO_CUDA_ENTRY STV_DEFAULT"
_ZN3mkt6kernel10reduce_minILj128EEEvPiS2_j:
.text._ZN3mkt6kernel10reduce_minILj128EEEvPiS2_j:
        /* <DEDUP_REMOVED lines=20> */
.L_x_313:
[----:B-1----:R-:W-:-:S06]  /*0140*/  IMAD.WIDE.U32 R4, R9, 0x4, R6 ;  /* 0x0000000409047825 */ /* 0x002fcc00078e0006 */
[----:B------:R-:W2:Y:S01]  /*0150*/  LDG.E R4, desc[UR6][R4.64] ;  /* 0x0000000604047981 */ /* 0x000ea2000c1e1900 */
[----:B0-----:R-:W-:-:S05]  /*0160*/  IMAD R9, R8, 0x80, R9 ;  /* 0x0000008008097824 */ /* 0x001fca00078e0209 */
[----:B------:R-:W-:Y:S02]  /*0170*/  ISETP.GE.U32.AND P0, PT, R9, UR5, PT ;  /* 0x0000000509007c0c */ /* 0x000fe4000bf06070 */
[----:B--2---:R-:W-:-:S11]  /*0180*/  VIMNMX R11, PT, PT, R4, R11, PT ;  /* 0x0000000b040b7248 */ /* 0x004fd60003fe0100 */
[----:B------:R-:W-:Y:S05]  /*0190*/  @!P0 BRA `(.L_x_313) ;  /* 0xfffffffc00e88947 */ /* 0x000fea000383ffff */
[----:B------:R-:W-:Y:S05]  /*01a0*/  BSYNC.RECONVERGENT B1 ;  /* 0x0000000000017941 */ /* 0x000fea0003800200 */
.L_x_312:
[----:B------:R0:W-:Y:S02]  /*01b0*/  STS [R2], R11 ;  /* 0x0000000b02007388 */ /* 0x0001e40000000800 */
.L_x_311:
[----:B------:R-:W-:Y:S05]  /*01c0*/  BSYNC.RECONVERGENT B0 ;  /* 0x0000000000007941 */ /* 0x000fea0003800200 */
.L_x_310:
        /* <DEDUP_REMOVED lines=51> */
.L_x_314:
        /* <DEDUP_REMOVED lines=16> */
.L_x_392:


//--------------------- .text._ZN3mkt6kernel10reduce_minILj256EEEvPiS2_j --------------------------
	.section	.text._ZN3mkt6kernel10reduce_minILj256EEEvPiS2_j,"ax",@progbits
	.align	128
        .global         _ZN3mkt6kernel10reduce_minILj256EEEvPiS2_j
        .type           _ZN3mkt6kernel10reduce_minILj256EEEvPiS2_j,@function
        .size           _ZN3mkt6kernel10reduce_minILj256EEEvPiS2_j,(.L_x_393 - _ZN3mkt6kernel10reduce_minILj256EEEvPiS2_j)
        .other          _ZN3mkt6kernel10reduce_minILj256EEEvPiS2_j,@"STO_CUDA_ENTRY STV_DEFAULT"
_ZN3mkt6kernel10reduce_minILj256EEEvPiS2_j:
.text._ZN3mkt6kernel10reduce_minILj256EEEvPiS2_j:
        /* <DEDUP_REMOVED lines=20> */
.L_x_318:
[----:B-1----:R-:W-:-:S06]  /*0140*/  IMAD.WIDE.U32 R4, R9, 0x4, R6 ;  /* 0x0000000409047825 */ /* 0x002fcc00078e0006 */
[----:B------:R-:W2:Y:S01]  /*0150*/  LDG.E R4, desc[UR6][R4.64] ;  /* 0x0000000604047981 */ /* 0x000ea2000c1e1900 */
[----:B0-----:R-:W-:-:S05]  /*0160*/  IMAD R9, R8, 0x100, R9 ;  /* 0x0000010008097824 */ /* 0x001fca00078e0209 */
[----:B------:R-:W-:Y:S02]  /*0170*/  ISETP.GE.U32.AND P0, PT, R9, UR5, PT ;  /* 0x0000000509007c0c */ /* 0x000fe4000bf06070 */
[----:B--2---:R-:W-:-:S11]  /*0180*/  VIMNMX R11, PT, PT, R4, R11, PT ;  /* 0x0000000b040b7248 */ /* 0x004fd60003fe0100 */
[----:B------:R-:W-:Y:S05]  /*0190*/  @!P0 BRA `(.L_x_318) ;  /* 0xfffffffc00e88947 */ /* 0x000fea000383ffff */
[----:B------:R-:W-:Y:S05]  /*01a0*/  BSYNC.RECONVERGENT B1 ;  /* 0x0000000000017941 */ /* 0x000fea0003800200 */
.L_x_317:
[----:B------:R0:W-:Y:S02]  /*01b0*/  STS [R2], R11 ;  /* 0x0000000b02007388 */ /* 0x0001e40000000800 */
.L_x_316:
[----:B------:R-:W-:Y:S05]  /*01c0*/  BSYNC.RECONVERGENT B0 ;  /* 0x0000000000007941 */ /* 0x000fea0003800200 */
.L_x_315:
        /* <DEDUP_REMOVED lines=56> */
.L_x_319:
        /* <DEDUP_REMOVED lines=11> */
.L_x_393:


//--------------------- .text._ZN3mkt6kernel10reduce_minILj512EEEvPiS2_j --------------------------
	.section	.text._ZN3mkt6kernel10reduce_minILj512EEEvPiS2_j,"ax",@progbits
	.align	128
        .global         _ZN3mkt6kernel10reduce_minILj512EEEvPiS2_j
        .type           _ZN3mkt6kernel10reduce_minILj512EEEvPiS2_j,@function
        .size           _ZN3mkt6kernel10reduce_minILj512EEEvPiS2_j,(.L_x_394 - _ZN3mkt6kernel10reduce_minILj512EEEvPiS2_j)
        .other          _ZN3mkt6kernel10reduce_minILj512EEEvPiS2_j,@"STO_CUDA_ENTRY STV_DEFAULT"
_ZN3mkt6kernel10reduce_minILj512EEEvPiS2_j:
.text._ZN3mkt6kernel10reduce_minILj512EEEvPiS2_j:
        /* <DEDUP_REMOVED lines=20> */
.L_x_323:
[----:B-1----:R-:W-:-:S06]  /*0140*/  IMAD.WIDE.U32 R4, R9, 0x4, R6 ;  /* 0x0000000409047825 */ /* 0x002fcc00078e0006 */
[----:B------:R-:W2:Y:S01]  /*0150*/  LDG.E R4, desc[UR6][R4.64] ;  /* 0x0000000604047981 */ /* 0x000ea2000c1e1900 */
[----:B0-----:R-:W-:-:S05]  /*0160*/  IMAD R9, R8, 0x200, R9 ;  /* 0x0000020008097824 */ /* 0x001fca00078e0209 */
[----:B------:R-:W-:Y:S02]  /*0170*/  ISETP.GE.U32.AND P0, PT, R9, UR5, PT ;  /* 0x0000000509007c0c */ /* 0x000fe4000bf06070 */
[----:B--2---:R-:W-:-:S11]  /*0180*/  VIMNMX R11, PT, PT, R4, R11, PT ;  /* 0x0000000b040b7248 */ /* 0x004fd60003fe0100 */
[----:B------:R-:W-:Y:S05]  /*0190*/  @!P0 BRA `(.L_x_323) ;  /* 0xfffffffc00e88947 */ /* 0x000fea000383ffff */
[----:B------:R-:W-:Y:S05]  /*01a0*/  BSYNC.RECONVERGENT B1 ;  /* 0x0000000000017941 */ /* 0x000fea0003800200 */
.L_x_322:
[----:B------:R0:W-:Y:S02]  /*01b0*/  STS [R2], R11 ;  /* 0x0000000b02007388 */ /* 0x0001e40000000800 */
.L_x_321:
[----:B------:R-:W-:Y:S05]  /*01c0*/  BSYNC.RECONVERGENT B0 ;  /* 0x0000000000007941 */ /* 0x000fea0003800200 */
.L_x_320:
[----:B------:R-:W-:Y:S08]  /*01d0*/  BAR.SYNC.DEFER_BLOCKING 0x0 ;  /* 0x0000000000007b1d */ /* 0x000ff00000010000 */
[----:B------:R-:W-:Y:S01]  /*01e0*/  BAR.SYNC.DEFER_BLOCKING 0x0 ;  /* 0x0000000000007b1d */ /* 0x000fe20000010000 */
[C---:B------:R-:W-:Y:S02]  /*01f0*/  ISETP.GT.U32.AND P0, PT, R3.reuse, 0xff, PT ;  /* 0x000000ff0300780c */ /* 0x040fe40003f04070 */
        /* <DEDUP_REMOVED lines=58> */
.L_x_324:
        /* <DEDUP_REMOVED lines=14> */
.L_x_394:


//--------------------- .text._ZN3mkt6kernel10reduce_minILj1024EEEvPiS2_j --------------------------
	.section	.text._ZN3mkt6kernel10reduce_minILj1024EEEvPiS2_j,"ax",@progbits
	.align	128
        .global         _ZN3mkt6kernel10reduce_minILj1024EEEvPiS2_j
        .type           _ZN3mkt6kernel10reduce_minILj1024EEEvPiS2_j,@function
        .size           _ZN3mkt6kernel10reduce_minILj1024EEEvPiS2_j,(.L_x_395 - _ZN3mkt6kernel10reduce_minILj1024EEEvPiS2_j)
        .other          _ZN3mkt6kernel10reduce_minILj1024EEEvPiS2_j,@"STO_CUDA_ENTRY STV_DEFAULT"
_ZN3mkt6kernel10reduce_minILj1024EEEvPiS2_j:
.text._ZN3mkt6kernel10reduce_minILj1024EEEvPiS2_j:
        /* <DEDUP_REMOVED lines=21> */
.L_x_328:
[----:B-1----:R-:W-:-:S06]  /*0150*/  IMAD.WIDE.U32 R4, R9, 0x4, R6 ;  /* 0x0000000409047825 */ /* 0x002fcc00078e0006 */
[----:B------:R-:W2:Y:S01]  /*0160*/  LDG.E R4, desc[UR6][R4.64] ;  /* 0x0000000604047981 */ /* 0x000ea2000c1e1900 */
[----:B0-----:R-:W-:-:S05]  /*0170*/  IMAD R9, R8, 0x400, R9 ;  /* 0x0000040008097824 */ /* 0x001fca00078e0209 */
[----:B------:R-:W-:Y:S02]  /*0180*/  ISETP.GE.U32.AND P0, PT, R9, UR5, PT ;  /* 0x0000000509007c0c */ /* 0x000fe4000bf06070 */
[----:B--2---:R-:W-:-:S11]  /*0190*/  VIMNMX R11, PT, PT, R4, R11, PT ;  /* 0x0000000b040b7248 */ /* 0x004fd60003fe0100 */
[----:B------:R-:W-:Y:S05]  /*01a0*/  @!P0 BRA `(.L_x_328) ;  /* 0xfffffffc00e88947 */ /* 0x000fea000383ffff */
[----:B------:R-:W-:Y:S05]  /*01b0*/  BSYNC.RECONVERGENT B1 ;  /* 0x0000000000017941 */ /* 0x000fea0003800200 */
.L_x_327:
[----:B------:R0:W-:Y:S02]  /*01c0*/  STS [R2], R11 ;  /* 0x0000000b02007388 */ /* 0x0001e40000000800 */
.L_x_326:
[----:B------:R-:W-:Y:S05]  /*01d0*/  BSYNC.RECONVERGENT B0 ;  /* 0x0000000000007941 */ /* 0x000fea0003800200 */
.L_x_325:
        /* <DEDUP_REMOVED lines=66> */
.L_x_329:
        /* <DEDUP_REMOVED lines=16> */
.L_x_395:


//--------------------- .nv.shared._ZN3mkt6kernel10reduce_maxILj1EEEvPdS2_j --------------------------
	.section	.nv.shared._ZN3mkt6kernel10reduce_maxILj1EEEvPdS2_j,"aw",@nobits
	.sectionflags	@""
	.align	16
	.zero		1024


//--------------------- .nv.shared.reserved.0     --------------------------
	.section	.nv.shared.reserved.0,"aw",@nobits
	.weak		__nv_reservedSMEM_offset_0_alias
	.size		__nv_reservedSMEM_offset_0_alias, 0, 64
	.other		__nv_reservedSMEM_offset_0_alias,@"STO_CUDA_RESERVED_SHARED STV_DEFAULT"
__nv_reservedSMEM_offset_0_alias:
	.zero		0
	.zero		64


//--------------------- .nv.shared._ZN3mkt6kernel10reduce_maxILj2EEEvPdS2_j --------------------------
	.section	.nv.shared._ZN3mkt6kernel10reduce_maxILj2EEEvPdS2_j,"aw",@nobits
	.sectionflags	@""
	.align	16
	.zero		1024


//--------------------- .nv.shared._ZN3mkt6kernel10reduce_maxILj4EEEvPdS2_j --------------------------
	.section	.nv.shared._ZN3mkt6kernel10reduce_maxILj4EEEvPdS2_j,"aw",@nobits
	.sectionflags	@""
	.align	16
	.zero		1024


//--------------------- .nv.shared._ZN3mkt6kernel10reduce_maxILj8EEEvPdS2_j --------------------------
	.section	.nv.shared._ZN3mkt6kernel10reduce_maxILj8EEEvPdS2_j,"aw",@nobits
	.sectionflags	@""
	.align	16
	.zero		1024


//--------------------- .nv.shared._ZN3mkt6kernel10reduce_maxILj16EEEvPdS2_j --------------------------
	.section	.nv.shared._ZN3mkt6kernel10reduce_maxILj16EEEvPdS2_j,"aw",@nobits
	.sectionflags	@""
	.align	16
	.zero		1024


//--------------------- .nv.shared._ZN3mkt6kernel10reduce_maxILj32EEEvPdS2_j --------------------------
	.section	.nv.shared._ZN3mkt6kernel10reduce_maxILj32EEEvPdS2_j,"aw",@nobits
	.sectionflags	@""
	.align	16
	.zero		1024


//--------------------- .nv.shared._ZN3mkt6kernel10reduce_maxILj64EEEvPdS2_j --------------------------
	.section	.nv.shared._ZN3mkt6kernel10reduce_maxILj64EEEvPdS2_j,"aw",@nobits
	.sectionflags	@""
	.align	16
	.zero		1024


//--------------------- .nv.shared._ZN3mkt6kernel10reduce_maxILj128EEEvPdS2_j --------------------------
	.section	.nv.shared._ZN3mkt6kernel10reduce_maxILj128EEEvPdS2_j,"aw",@nobits
	.sectionflags	@""
	.align	16
	.zero		1024


//--------------------- .nv.shared._ZN3mkt6kernel10reduce_maxILj256EEEvPdS2_j --------------------------
	.section	.nv.shared._ZN3mkt6kernel10reduce_maxILj256EEEvPdS2_j,"aw",@nobits
	.sectionflags	@""
	.align	16
	.zero		1024


//--------------------- .nv.shared._ZN3mkt6kernel10reduce_maxILj512EEEvPdS2_j --------------------------
	.section	.nv.shared._ZN3mkt6kernel10reduce_maxILj512EEEvPdS2_j,"aw",@nobits
	.sectionflags	@""
	.align	16
	.zero		1024


//--------------------- .nv.shared._ZN3mkt6kernel10reduce_maxILj1024EEEvPdS2_j --------------------------
	.section	.nv.shared._ZN3mkt6kernel10reduce_maxILj1024EEEvPdS2_j,"aw",@nobits
	.sectionflags	@""
	.align	16
	.zero		1024


//--------------------- .nv.shared._ZN3mkt6kernel10reduce_maxILj1EEEvPfS2_j --------------------------
	.section	.nv.shared._ZN3mkt6kernel10reduce_maxILj1EEEvPfS2_j,"aw",@nobits
	.sectionflags	@""
	.align	16
	.zero		1024


//--------------------- .nv.shared._ZN3mkt6kernel10reduce_maxILj2EEEvPfS2_j --------------------------
	.section	.nv.shared._ZN3mkt6kernel10reduce_maxILj2EEEvPfS2_j,"aw",@nobits
	.sectionflags	@""
	.align	16
	.zero		1024


//--------------------- .nv.shared._ZN3mkt6kernel10reduce_maxILj4EEEvPfS2_j --------------------------
	.section	.nv.shared._ZN3mkt6kernel10reduce_maxILj4EEEvPfS2_j,"aw",@nobits
	.sectionflags	@""
	.align	16
	.zero		1024


//--------------------- .nv.shared._ZN3mkt6kernel10reduce_maxILj8EEEvPfS2_j --------------------------
	.section	.nv.shared._ZN3mkt6kernel10reduce_maxILj8EEEvPfS2_j,"aw",@nobits
	.sectionflags	@""
	.align	16
	.zero		1024


//--------------------- .nv.shared._ZN3mkt6kernel10reduce_maxILj16EEEvPfS2_j --------------------------
	.section	.nv.shared._ZN3mkt6kernel10reduce_maxILj16EEEvPfS2_j,"aw",@nobits
	.sectionflags	@""
	.align	16
	.zero		1024


//--------------------- .nv.shared._ZN3mkt6kernel10reduce_maxILj32EEEvPfS2_j --------------------------
	.section	.nv.shared._ZN3mkt6kernel10reduce_maxILj32EEEvPfS2_j,"aw",@nobits
	.sectionflags	@""
	.align	16
	.zero		1024


//--------------------- .nv.shared._ZN3mkt6kernel10reduce_maxILj64EEEvPfS2_j --------------------------
	.section	.nv.shared._ZN3mkt6kernel10reduce_maxILj64EEEvPfS2_j,"aw",@nobits
	.sectionflags	@""
	.align	16
	.zero		1024


//--------------------- .nv.shared._ZN3mkt6kernel10reduce_maxILj128EEEvPfS2_j --------------------------
	.section	.nv.shared._ZN3mkt6kernel10reduce_maxILj128EEEvPfS2_j,"aw",@nobits
	.sectionflags	@""
	.align	16
	.zero		1024


//--------------------- .nv.shared._ZN3mkt6kernel10reduce_maxILj256EEEvPfS2_j --------------------------
	.section	.nv.shared._ZN3mkt6kernel10reduce_maxILj256EEEvPfS2_j,"aw",@nobits
	.sectionflags	@""
	.align	16
	.zero		1024


//--------------------- .nv.shared._ZN3mkt6kernel10reduce_maxILj512EEEvPfS2_j --------------------------
	.section	.nv.shared._ZN3mkt6kernel10reduce_maxILj512EEEvPfS2_j,"aw",@nobits
	.sectionflags	@""
	.align	16
	.zero		1024


//--------------------- .nv.shared._ZN3mkt6kernel10reduce_maxILj1024EEEvPfS2_j --------------------------
	.section	.nv.shared._ZN3mkt6kernel10reduce_maxILj1024EEEvPfS2_j,"aw",@nobits
	.sectionflags	@""
	.align	16
	.zero		1024


//--------------------- .nv.shared._ZN3mkt6kernel10reduce_maxILj1EEEvPiS2_j --------------------------
	.section	.nv.shared._ZN3mkt6kernel10reduce_maxILj1EEEvPiS2_j,"aw",@nobits
	.sectionflags	@""
	.align	16
	.zero		1024


//--------------------- .nv.shared._ZN3mkt6kernel10reduce_maxILj2EEEvPiS2_j --------------------------
	.section	.nv.shared._ZN3mkt6kernel10reduce_maxILj2EEEvPiS2_j,"aw",@nobits
	.sectionflags	@""
	.align	16
	.zero		1024


//--------------------- .nv.shared._ZN3mkt6kernel10reduce_maxILj4EEEvPiS2_j --------------------------
	.section	.nv.shared._ZN3mkt6kernel10reduce_maxILj4EEEvPiS2_j,"aw",@nobits
	.sectionflags	@""
	.align	16
	.zero		1024


//--------------------- .nv.shared._ZN3mkt6kernel10reduce_maxILj8EEEvPiS2_j --------------------------
	.section	.nv.shared._ZN3mkt6kernel10reduce_maxILj8EEEvPiS2_j,"aw",@nobits
	.sectionflags	@""
	.align	16
	.zero		1024


//--------------------- .nv.shared._ZN3mkt6kernel10reduce_maxILj16EEEvPiS2_j --------------------------
	.section	.nv.shared._ZN3mkt6kernel10reduce_maxILj16EEEvPiS2_j,"aw",@nobits
	.sectionflags	@""
	.align	16
	.zero		1024


//--------------------- .nv.shared._ZN3mkt6kernel10reduce_maxILj32EEEvPiS2_j --------------------------
	.section	.nv.shared._ZN3mkt6kernel10reduce_maxILj32EEEvPiS2_j,"aw",@nobits
	.sectionflags	@""
	.align	16
	.zero		1024


//--------------------- .nv.shared._ZN3mkt6kernel10reduce_maxILj64EEEvPiS2_j --------------------------
	.section	.nv.shared._ZN3mkt6kernel10reduce_maxILj64EEEvPiS2_j,"aw",@nobits
	.sectionflags	@""
	.align	16
	.zero		1024


//--------------------- .nv.shared._ZN3mkt6kernel10reduce_maxILj128EEEvPiS2_j --------------------------
	.section	.nv.shared._ZN3mkt6kernel10reduce_maxILj128EEEvPiS2_j,"aw",@nobits
	.sectionflags	@""
	.align	16
	.zero		1024


//--------------------- .nv.shared._ZN3mkt6kernel10reduce_maxILj256EEEvPiS2_j --------------------------
	.section	.nv.shared._ZN3mkt6kernel10reduce_maxILj256EEEvPiS2_j,"aw",@nobits
	.sectionflags	@""
	.align	16
	.zero		1024


//--------------------- .nv.shared._ZN3mkt6kernel10reduce_maxILj512EEEvPiS2_j --------------------------
	.section	.nv.shared._ZN3mkt6kernel10reduce_maxILj512EEEvPiS2_j,"aw",@nobits
	.sectionflags	@""
	.align	16
	.zero		1024


//--------------------- .nv.shared._ZN3mkt6kernel10reduce_maxILj1024EEEvPiS2_j --------------------------
	.section	.nv.shared._ZN3mkt6kernel10reduce_maxILj1024EEEvPiS2_j,"aw",@nobits
	.sectionflags	@""
	.align	16
	.zero		1024


//--------------------- .nv.shared._ZN3mkt6kernel10reduce_minILj1EEEvPdS2_j --------------------------
	.section	.nv.shared._ZN3mkt6kernel10reduce_minILj1EEEvPdS2_j,"aw",@nobits
	.sectionflags	@""
	.align	16
	.zero		1024


//--------------------- .nv.shared._ZN3mkt6kernel10reduce_minILj2EEEvPdS2_j --------------------------
	.section	.nv.shared._ZN3mkt6kernel10reduce_minILj2EEEvPdS2_j,"aw",@nobits
	.sectionflags	@""
	.align	16
	.zero		1024


//--------------------- .nv.shared._ZN3mkt6kernel10reduce_minILj4EEEvPdS2_j --------------------------
	.section	.nv.shared._ZN3mkt6kernel10reduce_minILj4EEEvPdS2_j,"aw",@nobits
	.sectionflags	@""
	.align	16
	.zero		1024


//--------------------- .nv.shared._ZN3mkt6kernel10reduce_minILj8EEEvPdS2_j --------------------------
	.section	.nv.shared._ZN3mkt6kernel10reduce_minILj8EEEvPdS2_j,"aw",@nobits
	.sectionflags	@""
	.align	16
	.zero		1024


//--------------------- .nv.shared._ZN3mkt6kernel10reduce_minILj16EEEvPdS2_j --------------------------
	.section	.nv.shared._ZN3mkt6kernel10reduce_minILj16EEEvPdS2_j,"aw",@nobits
	.sectionflags	@""
	.align	16
	.zero		1024


//--------------------- .nv.shared._ZN3mkt6kernel10reduce_minILj32EEEvPdS2_j --------------------------
	.section	.nv.shared._ZN3mkt6kernel10reduce_minILj32EEEvPdS2_j,"aw",@nobits
	.sectionflags	@""
	.align	16
	.zero		1024


//--------------------- .nv.shared._ZN3mkt6kernel10reduce_minILj64EEEvPdS2_j --------------------------
	.section	.nv.shared._ZN3mkt6kernel10reduce_minILj64EEEvPdS2_j,"aw",@nobits
	.sectionflags	@""
	.align	16
	.zero		1024


//--------------------- .nv.shared._ZN3mkt6kernel10reduce_minILj128EEEvPdS2_j --------------------------
	.section	.nv.shared._ZN3mkt6kernel10reduce_minILj128EEEvPdS2_j,"aw",@nobits
	.sectionflags	@""
	.align	16
	.zero		1024


//--------------------- .nv.shared._ZN3mkt6kernel10reduce_minILj256EEEvPdS2_j --------------------------
	.section	.nv.shared._ZN3mkt6kernel10reduce_minILj256EEEvPdS2_j,"aw",@nobits
	.sectionflags	@""
	.align	16
	.zero		1024


//--------------------- .nv.shared._ZN3mkt6kernel10reduce_minILj512EEEvPdS2_j --------------------------
	.section	.nv.shared._ZN3mkt6kernel10reduce_minILj512EEEvPdS2_j,"aw",@nobits
	.sectionflags	@""
	.align	16
	.zero		1024


//--------------------- .nv.shared._ZN3mkt6kernel10reduce_minILj1024EEEvPdS2_j --------------------------
	.section	.nv.shared._ZN3mkt6kernel10reduce_minILj1024EEEvPdS2_j,"aw",@nobits
	.sectionflags	@""
	.align	16
	.zero		1024


//--------------------- .nv.shared._ZN3mkt6kernel10reduce_minILj1EEEvPfS2_j --------------------------
	.section	.nv.shared._ZN3mkt6kernel10reduce_minILj1EEEvPfS2_j,"aw",@nobits
	.sectionflags	@""
	.align	16
	.zero		1024


//--------------------- .nv.shared._ZN3mkt6kernel10reduce_minILj2EEEvPfS2_j --------------------------
	.section	.nv.shared._ZN3mkt6kernel10reduce_minILj2EEEvPfS2_j,"aw",@nobits
	.sectionflags	@""
	.align	16
	.zero		1024


//--------------------- .nv.shared._ZN3mkt6kernel10reduce_minILj4EEEvPfS2_j --------------------------
	.section	.nv.shared._ZN3mkt6kernel10reduce_minILj4EEEvPfS2_j,"aw",@nobits
	.sectionflags	@""
	.align	16
	.zero		1024


//--------------------- .nv.shared._ZN3mkt6kernel10reduce_minILj8EEEvPfS2_j --------------------------
	.section	.nv.shared._ZN3mkt6kernel10reduce_minILj8EEEvPfS2_j,"aw",@nobits
	.sectionflags	@""
	.align	16
	.zero		1024


//--------------------- .nv.shared._ZN3mkt6kernel10reduce_minILj16EEEvPfS2_j --------------------------
	.section	.nv.shared._ZN3mkt6kernel10reduce_minILj16EEEvPfS2_j,"aw",@nobits
	.sectionflags	@""
	.align	16
	.zero		1024


//--------------------- .nv.shared._ZN3mkt6kernel10reduce_minILj32EEEvPfS2_j --------------------------
	.section	.nv.shared._ZN3mkt6kernel10reduce_minILj32EEEvPfS2_j,"aw",@nobits
	.sectionflags	@""
	.align	16
	.zero		1024


//--------------------- .nv.shared._ZN3mkt6kernel10reduce_minILj64EEEvPfS2_j --------------------------
	.section	.nv.shared._ZN3mkt6kernel10reduce_minILj64EEEvPfS2_j,"aw",@nobits
	.sectionflags	@""
	.align	16
	.zero		1024


//--------------------- .nv.shared._ZN3mkt6kernel10reduce_minILj128EEEvPfS2_j --------------------------
	.section	.nv.shared._ZN3mkt6kernel10reduce_minILj128EEEvPfS2_j,"aw",@nobits
	.sectionflags	@""
	.align	16
	.zero		1024


//--------------------- .nv.shared._ZN3mkt6kernel10reduce_minILj256EEEvPfS2_j --------------------------
	.section	.nv.shared._ZN3mkt6kernel10reduce_minILj256EEEvPfS2_j,"aw",@nobits
	.sectionflags	@""
	.align	16
	.zero		1024


//--------------------- .nv.shared._ZN3mkt6kernel10reduce_minILj512EEEvPfS2_j --------------------------
	.section	.nv.shared._ZN3mkt6kernel10reduce_minILj512EEEvPfS2_j,"aw",@nobits
	.sectionflags	@""
	.align	16
	.zero		1024


//--------------------- .nv.shared._ZN3mkt6kernel10reduce_minILj1024EEEvPfS2_j --------------------------
	.section	.nv.shared._ZN3mkt6kernel10reduce_minILj1024EEEvPfS2_j,"aw",@nobits
	.sectionflags	@""
	.align	16
	.zero		1024


//--------------------- .nv.shared._ZN3mkt6kernel10reduce_minILj1EEEvPiS2_j --------------------------
	.section	.nv.shared._ZN3mkt6kernel10reduce_minILj1EEEvPiS2_j,"aw",@nobits
	.sectionflags	@""
	.align	16
	.zero		1024


//--------------------- .nv.shared._ZN3mkt6kernel10reduce_minILj2EEEvPiS2_j --------------------------
	.section	.nv.shared._ZN3mkt6kernel10reduce_minILj2EEEvPiS2_j,"aw",@nobits
	.sectionflags	@""
	.align	16
	.zero		1024


//--------------------- .nv.shared._ZN3mkt6kernel10reduce_minILj4EEEvPiS2_j --------------------------
	.section	.nv.shared._ZN3mkt6kernel10reduce_minILj4EEEvPiS2_j,"aw",@nobits
	.sectionflags	@""
	.align	16
	.zero		1024


//--------------------- .nv.shared._ZN3mkt6kernel10reduce_minILj8EEEvPiS2_j --------------------------
	.section	.nv.shared._ZN3mkt6kernel10reduce_minILj8EEEvPiS2_j,"aw",@nobits
	.sectionflags	@""
	.align	16
	.zero		1024


//--------------------- .nv.shared._ZN3mkt6kernel10reduce_minILj16EEEvPiS2_j --------------------------
	.section	.nv.shared._ZN3mkt6kernel10reduce_minILj16EEEvPiS2_j,"aw",@nobits
	.sectionflags	@""
	.align	16
	.zero		1024


//--------------------- .nv.shared._ZN3mkt6kernel10reduce_minILj32EEEvPiS2_j --------------------------
	.section	.nv.shared._ZN3mkt6kernel10reduce_minILj32EEEvPiS2_j,"aw",@nobits
	.sectionflags	@""
	.align	16
	.zero		1024


//--------------------- .nv.shared._ZN3mkt6kernel10reduce_minILj64EEEvPiS2_j --------------------------
	.section	.nv.shared._ZN3mkt6kernel10reduce_minILj64EEEvPiS2_j,"aw",@nobits
	.sectionflags	@""
	.align	16
	.zero		1024


//--------------------- .nv.shared._ZN3mkt6kernel10reduce_minILj128EEEvPiS2_j --------------------------
	.section	.nv.shared._ZN3mkt6kernel10reduce_minILj128EEEvPiS2_j,"aw",@nobits
	.sectionflags	@""
	.align	16
	.zero		1024


//--------------------- .nv.shared._ZN3mkt6kernel10reduce_minILj256EEEvPiS2_j --------------------------
	.section	.nv.shared._ZN3mkt6kernel10reduce_minILj256EEEvPiS2_j,"aw",@nobits
	.sectionflags	@""
	.align	16
	.zero		1024


//--------------------- .nv.shared._ZN3mkt6kernel10reduce_minILj512EEEvPiS2_j --------------------------
	.section	.nv.shared._ZN3mkt6kernel10reduce_minILj512EEEvPiS2_j,"aw",@nobits
	.sectionflags	@""
	.align	16
	.zero		1024


//--------------------- .nv.shared._ZN3mkt6kernel10reduce_minILj1024EEEvPiS2_j --------------------------
	.section	.nv.shared._ZN3mkt6kernel10reduce_minILj1024EEEvPiS2_j,"aw",@nobits
	.sectionflags	@""
	.align	16
	.zero		1024


//--------------------- .nv.constant0._ZN3mkt6kernel10reduce_maxILj1EEEvPdS2_j --------------------------
	.section	.nv.constant0._ZN3mkt6kernel10reduce_maxILj1EEEvPdS2_j,"a",@progbits
	.sectionflags	@""
	.align	4
.nv.constant0._ZN3mkt6kernel10reduce_maxILj1EEEvPdS2_j:
	.zero		916


//--------------------- .nv.constant0._ZN3mkt6kernel10reduce_maxILj2EEEvPdS2_j --------------------------
	.section	.nv.constant0._ZN3mkt6kernel10reduce_maxILj2EEEvPdS2_j,"a",@progbits
	.sectionflags	@""
	.align	4
.nv.constant0._ZN3mkt6kernel10reduce_maxILj2EEEvPdS2_j:
	.zero		916


//--------------------- .nv.constant0._ZN3mkt6kernel10reduce_maxILj4EEEvPdS2_j --------------------------
	.section	.nv.constant0._ZN3mkt6kernel10reduce_maxILj4EEEvPdS2_j,"a",@progbits
	.sectionflags	@""
	.align	4
.nv.constant0._ZN3mkt6kernel10reduce_maxILj4EEEvPdS2_j:
	.zero		916


//--------------------- .nv.constant0._ZN3mkt6kernel10reduce_maxILj8EEEvPdS2_j --------------------------
	.section	.nv.constant0._ZN3mkt6kernel10reduce_maxILj8EEEvPdS2_j,"a",@progbits
	.sectionflags	@""
	.align	4
.nv.constant0._ZN3mkt6kernel10reduce_maxILj8EEEvPdS2_j:
	.zero		916


//--------------------- .nv.constant0._ZN3mkt6kernel10reduce_maxILj16EEEvPdS2_j --------------------------
	.section	.nv.constant0._ZN3mkt6kernel10reduce_maxILj16EEEvPdS2_j,"a",@progbits
	.sectionflags	@""
	.align	4
.nv.constant0._ZN3mkt6kernel10reduce_maxILj16EEEvPdS2_j:
	.zero		916


//--------------------- .nv.constant0._ZN3mkt6kernel10reduce_maxILj32EEEvPdS2_j --------------------------
	.section	.nv.constant0._ZN3mkt6kernel10reduce_maxILj32EEEvPdS2_j,"a",@progbits
	.sectionflags	@""
	.align	4
.nv.constant0._ZN3mkt6kernel10reduce_maxILj32EEEvPdS2_j:
	.zero		916


//--------------------- .nv.constant0._ZN3mkt6kernel10reduce_maxILj64EEEvPdS2_j --------------------------
	.section	.nv.constant0._ZN3mkt6kernel10reduce_maxILj64EEEvPdS2_j,"a",@progbits
	.sectionflags	@""
	.align	4
.nv.constant0._ZN3mkt6kernel10reduce_maxILj64EEEvPdS2_j:
	.zero		916


//--------------------- .nv.constant0._ZN3mkt6kernel10reduce_maxILj128EEEvPdS2_j --------------------------
	.section	.nv.constant0._ZN3mkt6kernel10reduce_maxILj128EEEvPdS2_j,"a",@progbits
	.sectionflags	@""
	.align	4
.nv.constant0._ZN3mkt6kernel10reduce_maxILj128EEEvPdS2_j:
	.zero		916


//--------------------- .nv.constant0._ZN3mkt6kernel10reduce_maxILj256EEEvPdS2_j --------------------------
	.section	.nv.constant0._ZN3mkt6kernel10reduce_maxILj256EEEvPdS2_j,"a",@progbits
	.sectionflags	@""
	.align	4
.nv.constant0._ZN3mkt6kernel10reduce_maxILj256EEEvPdS2_j:
	.zero		916


//--------------------- .nv.constant0._ZN3mkt6kernel10reduce_maxILj512EEEvPdS2_j --------------------------
	.section	.nv.constant0._ZN3mkt6kernel10reduce_maxILj512EEEvPdS2_j,"a",@progbits
	.sectionflags	@""
	.align	4
.nv.constant0._ZN3mkt6kernel10reduce_maxILj512EEEvPdS2_j:
	.zero		916


//--------------------- .nv.constant0._ZN3mkt6kernel10reduce_maxILj1024EEEvPdS2_j --------------------------
	.section	.nv.constant0._ZN3mkt6kernel10reduce_maxILj1024EEEvPdS2_j,"a",@progbits
	.sectionflags	@""
	.align	4
.nv.constant0._ZN3mkt6kernel10reduce_maxILj1024EEEvPdS2_j:
	.zero		916


//--------------------- .nv.constant0._ZN3mkt6kernel10reduce_maxILj1EEEvPfS2_j --------------------------
	.section	.nv.constant0._ZN3mkt6kernel10reduce_maxILj1EEEvPfS2_j,"a",@progbits
	.sectionflags	@""
	.align	4
.nv.constant0._ZN3mkt6kernel10reduce_maxILj1EEEvPfS2_j:
	.zero		916


//--------------------- .nv.constant0._ZN3mkt6kernel10reduce_maxILj2EEEvPfS2_j --------------------------
	.section	.nv.constant0._ZN3mkt6kernel10reduce_maxILj2EEEvPfS2_j,"a",@progbits
	.sectionflags	@""
	.align	4
.nv.constant0._ZN3mkt6kernel10reduce_maxILj2EEEvPfS2_j:
	.zero		916


//--------------------- .nv.constant0._ZN3mkt6kernel10reduce_maxILj4EEEvPfS2_j --------------------------
	.section	.nv.constant0._ZN3mkt6kernel10reduce_maxILj4EEEvPfS2_j,"a",@progbits
	.sectionflags	@""
	.align	4
.nv.constant0._ZN3mkt6kernel10reduce_maxILj4EEEvPfS2_j:
	.zero		916


//--------------------- .nv.constant0._ZN3mkt6kernel10reduce_maxILj8EEEvPfS2_j --------------------------
	.section	.nv.constant0._ZN3mkt6kernel10reduce_maxILj8EEEvPfS2_j,"a",@progbits
	.sectionflags	@""
	.align	4
.nv.constant0._ZN3mkt6kernel10reduce_maxILj8EEEvPfS2_j:
	.zero		916


//--------------------- .nv.constant0._ZN3mkt6kernel10reduce_maxILj16EEEvPfS2_j --------------------------
	.section	.nv.constant0._ZN3mkt6kernel10reduce_maxILj16EEEvPfS2_j,"a",@progbits
	.sectionflags	@""
	.align	4
.nv.constant0._ZN3mkt6kernel10reduce_maxILj16EEEvPfS2_j:
	.zero		916


//--------------------- .nv.constant0._ZN3mkt6kernel10reduce_maxILj32EEEvPfS2_j --------------------------
	.section	.nv.constant0._ZN3mkt6kernel10reduce_maxILj32EEEvPfS2_j,"a",@progbits
	.sectionflags	@""
	.align	4
.nv.constant0._ZN3mkt6kernel10reduce_maxILj32EEEvPfS2_j:
	.zero		916


//--------------------- .nv.constant0._ZN3mkt6kernel10reduce_maxILj64EEEvPfS2_j --------------------------
	.section	.nv.constant0._ZN3mkt6kernel10reduce_maxILj64EEEvPfS2_j,"a",@progbits
	.sectionflags	@""
	.align	4
.nv.constant0._ZN3mkt6kernel10reduce_maxILj64EEEvPfS2_j:
	.zero		916


//--------------------- .nv.constant0._ZN3mkt6kernel10reduce_maxILj128EEEvPfS2_j --------------------------
	.section	.nv.constant0._ZN3mkt6kernel10reduce_maxILj128EEEvPfS2_j,"a",@progbits
	.sectionflags	@""
	.align	4
.nv.constant0._ZN3mkt6kernel10reduce_maxILj128EEEvPfS2_j:
	.zero		916


//--------------------- .nv.constant0._ZN3mkt6kernel10reduce_maxILj256EEEvPfS2_j --------------------------
	.section	.nv.constant0._ZN3mkt6kernel10reduce_maxILj256EEEvPfS2_j,"a",@progbits
	.sectionflags	@""
	.align	4
.nv.constant0._ZN3mkt6kernel10reduce_maxILj256EEEvPfS2_j:
	.zero		916


//--------------------- .nv.constant0._ZN3mkt6kernel10reduce_maxILj512EEEvPfS2_j --------------------------
	.section	.nv.constant0._ZN3mkt6kernel10reduce_maxILj512EEEvPfS2_j,"a",@progbits
	.sectionflags	@""
	.align	4
.nv.constant0._ZN3mkt6kernel10reduce_maxILj512EEEvPfS2_j:
	.zero		916


//--------------------- .nv.constant0._ZN3mkt6kernel10reduce_maxILj1024EEEvPfS2_j --------------------------
	.section	.nv.constant0._ZN3mkt6kernel10reduce_maxILj1024EEEvPfS2_j,"a",@progbits
	.sectionflags	@""
	.align	4
.nv.constant0._ZN3mkt6kernel10reduce_maxILj1024EEEvPfS2_j:
	.zero		916


//--------------------- .nv.constant0._ZN3mkt6kernel10reduce_maxILj1EEEvPiS2_j --------------------------
	.section	.nv.constant0._ZN3mkt6kernel10reduce_maxILj1EEEvPiS2_j,"a",@progbits
	.sectionflags	@""
	.align	4
.nv.constant0._ZN3mkt6kernel10reduce_maxILj1EEEvPiS2_j:
	.zero		916


//--------------------- .nv.constant0._ZN3mkt6kernel10reduce_maxILj2EEEvPiS2_j --------------------------
	.section	.nv.constant0._ZN3mkt6kernel10reduce_maxILj2EEEvPiS2_j,"a",@progbits
	.sectionflags	@""
	.align	4
.nv.constant0._ZN3mkt6kernel10reduce_maxILj2EEEvPiS2_j:
	.zero		916


//--------------------- .nv.constant0._ZN3mkt6kernel10reduce_maxILj4EEEvPiS2_j --------------------------
	.section	.nv.constant0._ZN3mkt6kernel10reduce_maxILj4EEEvPiS2_j,"a",@progbits
	.sectionflags	@""
	.align	4
.nv.constant0._ZN3mkt6kernel10reduce_maxILj4EEEvPiS2_j:
	.zero		916


//--------------------- .nv.constant0._ZN3mkt6kernel10reduce_maxILj8EEEvPiS2_j --------------------------
	.section	.nv.constant0._ZN3mkt6kernel10reduce_maxILj8EEEvPiS2_j,"a",@progbits
	.sectionflags	@""
	.align	4
.nv.constant0._ZN3mkt6kernel10reduce_maxILj8EEEvPiS2_j:
	.zero		916


//--------------------- .nv.constant0._ZN3mkt6kernel10reduce_maxILj16EEEvPiS2_j --------------------------
	.section	.nv.constant0._ZN3mkt6kernel10reduce_maxILj16EEEvPiS2_j,"a",@progbits
	.sectionflags	@""
	.align	4
.nv.constant0._ZN3mkt6kernel10reduce_maxILj16EEEvPiS2_j:
	.zero		916


//--------------------- .nv.constant0._ZN3mkt6kernel10reduce_maxILj32EEEvPiS2_j --------------------------
	.section	.nv.constant0._ZN3mkt6kernel10reduce_maxILj32EEEvPiS2_j,"a",@progbits
	.sectionflags	@""
	.align	4
.nv.constant0._ZN3mkt6kernel10reduce_maxILj32EEEvPiS2_j:
	.zero		916


//--------------------- .nv.constant0._ZN3mkt6kernel10reduce_maxILj64EEEvPiS2_j --------------------------
	.section	.nv.constant0._ZN3mkt6kernel10reduce_maxILj64EEEvPiS2_j,"a",@progbits
	.sectionflags	@""
	.align	4
.nv.constant0._ZN3mkt6kernel10reduce_maxILj64EEEvPiS2_j:
	.zero		916


//--------------------- .nv.constant0._ZN3mkt6kernel10reduce_maxILj128EEEvPiS2_j --------------------------
	.section	.nv.constant0._ZN3mkt6kernel10reduce_maxILj128EEEvPiS2_j,"a",@progbits
	.sectionflags	@""
	.align	4
.nv.constant0._ZN3mkt6kernel10reduce_maxILj128EEEvPiS2_j:
	.zero		916


//--------------------- .nv.constant0._ZN3mkt6kernel10reduce_maxILj256EEEvPiS2_j --------------------------
	.section	.nv.constant0._ZN3mkt6kernel10reduce_maxILj256EEEvPiS2_j,"a",@progbits
	.sectionflags	@""
	.align	4
.nv.constant0._ZN3mkt6kernel10reduce_maxILj256EEEvPiS2_j:
	.zero		916


//--------------------- .nv.constant0._ZN3mkt6kernel10reduce_maxILj512EEEvPiS2_j --------------------------
	.section	.nv.constant0._ZN3mkt6kernel10reduce_maxILj512EEEvPiS2_j,"a",@progbits
	.sectionflags	@""
	.align	4
.nv.constant0._ZN3mkt6kernel10reduce_maxILj512EEEvPiS2_j:
	.zero		916


//--------------------- .nv.constant0._ZN3mkt6kernel10reduce_maxILj1024EEEvPiS2_j --------------------------
	.section	.nv.constant0._ZN3mkt6kernel10reduce_maxILj1024EEEvPiS2_j,"a",@progbits
	.sectionflags	@""
	.align	4
.nv.constant0._ZN3mkt6kernel10reduce_maxILj1024EEEvPiS2_j:
	.zero		916


//--------------------- .nv.constant0._ZN3mkt6kernel10reduce_minILj1EEEvPdS2_j --------------------------
	.section	.nv.constant0._ZN3mkt6kernel10reduce_minILj1EEEvPdS2_j,"a",@progbits
	.sectionflags	@""
	.align	4
.nv.constant0._ZN3mkt6kernel10reduce_minILj1EEEvPdS2_j:
	.zero		916


//--------------------- .nv.constant0._ZN3mkt6kernel10reduce_minILj2EEEvPdS2_j --------------------------
	.section	.nv.constant0._ZN3mkt6kernel10reduce_minILj2EEEvPdS2_j,"a",@progbits
	.sectionflags	@""
	.align	4
.nv.constant0._ZN3mkt6kernel10reduce_minILj2EEEvPdS2_j:
	.zero		916


//--------------------- .nv.constant0._ZN3mkt6kernel10reduce_minILj4EEEvPdS2_j --------------------------
	.section	.nv.constant0._ZN3mkt6kernel10reduce_minILj4EEEvPdS2_j,"a",@progbits
	.sectionflags	@""
	.align	4
.nv.constant0._ZN3mkt6kernel10reduce_minILj4EEEvPdS2_j:
	.zero		916


//--------------------- .nv.constant0._ZN3mkt6kernel10reduce_minILj8EEEvPdS2_j --------------------------
	.section	.nv.constant0._ZN3mkt6kernel10reduce_minILj8EEEvPdS2_j,"a",@progbits
	.sectionflags	@""
	.align	4
.nv.constant0._ZN3mkt6kernel10reduce_minILj8EEEvPdS2_j:
	.zero		916


//--------------------- .nv.constant0._ZN3mkt6kernel10reduce_minILj16EEEvPdS2_j --------------------------
	.section	.nv.constant0._ZN3mkt6kernel10reduce_minILj16EEEvPdS2_j,"a",@progbits
	.sectionflags	@""
	.align	4
.nv.constant0._ZN3mkt6kernel10reduce_minILj16EEEvPdS2_j:
	.zero		916


//--------------------- .nv.constant0._ZN3mkt6kernel10reduce_minILj32EEEvPdS2_j --------------------------
	.section	.nv.constant0._ZN3mkt6kernel10reduce_minILj32EEEvPdS2_j,"a",@progbits
	.sectionflags	@""
	.align	4
.nv.constant0._ZN3mkt6kernel10reduce_minILj32EEEvPdS2_j:
	.zero		916


//--------------------- .nv.constant0._ZN3mkt6kernel10reduce_minILj64EEEvPdS2_j --------------------------
	.section	.nv.constant0._ZN3mkt6kernel10reduce_minILj64EEEvPdS2_j,"a",@progbits
	.sectionflags	@""
	.align	4
.nv.constant0._ZN3mkt6kernel10reduce_minILj64EEEvPdS2_j:
	.zero		916


//--------------------- .nv.constant0._ZN3mkt6kernel10reduce_minILj128EEEvPdS2_j --------------------------
	.section	.nv.constant0._ZN3mkt6kernel10reduce_minILj128EEEvPdS2_j,"a",@progbits
	.sectionflags	@""
	.align	4
.nv.constant0._ZN3mkt6kernel10reduce_minILj128EEEvPdS2_j:
	.zero		916


//--------------------- .nv.constant0._ZN3mkt6kernel10reduce_minILj256EEEvPdS2_j --------------------------
	.section	.nv.constant0._ZN3mkt6kernel10reduce_minILj256EEEvPdS2_j,"a",@progbits
	.sectionflags	@""
	.align	4
.nv.constant0._ZN3mkt6kernel10reduce_minILj256EEEvPdS2_j:
	.zero		916


//--------------------- .nv.constant0._ZN3mkt6kernel10reduce_minILj512EEEvPdS2_j --------------------------
	.section	.nv.constant0._ZN3mkt6kernel10reduce_minILj512EEEvPdS2_j,"a",@progbits
	.sectionflags	@""
	.align	4
.nv.constant0._ZN3mkt6kernel10reduce_minILj512EEEvPdS2_j:
	.zero		916


//--------------------- .nv.constant0._ZN3mkt6kernel10reduce_minILj1024EEEvPdS2_j --------------------------
	.section	.nv.constant0._ZN3mkt6kernel10reduce_minILj1024EEEvPdS2_j,"a",@progbits
	.sectionflags	@""
	.align	4
.nv.constant0._ZN3mkt6kernel10reduce_minILj1024EEEvPdS2_j:
	.zero		916


//--------------------- .nv.constant0._ZN3mkt6kernel10reduce_minILj1EEEvPfS2_j --------------------------
	.section	.nv.constant0._ZN3mkt6kernel10reduce_minILj1EEEvPfS2_j,"a",@progbits
	.sectionflags	@""
	.align	4
.nv.constant0._ZN3mkt6kernel10reduce_minILj1EEEvPfS2_j:
	.zero		916


//--------------------- .nv.constant0._ZN3mkt6kernel10reduce_minILj2EEEvPfS2_j --------------------------
	.section	.nv.constant0._ZN3mkt6kernel10reduce_minILj2EEEvPfS2_j,"a",@progbits
	.sectionflags	@""
	.align	4
.nv.constant0._ZN3mkt6kernel10reduce_minILj2EEEvPfS2_j:
	.zero		916


//--------------------- .nv.constant0._ZN3mkt6kernel10reduce_minILj4EEEvPfS2_j --------------------------
	.section	.nv.constant0._ZN3mkt6kernel10reduce_minILj4EEEvPfS2_j,"a",@progbits
	.sectionflags	@""
	.align	4
.nv.constant0._ZN3mkt6kernel10reduce_minILj4EEEvPfS2_j:
	.zero		916


//--------------------- .nv.constant0._ZN3mkt6kernel10reduce_minILj8EEEvPfS2_j --------------------------
	.section	.nv.constant0._ZN3mkt6kernel10reduce_minILj8EEEvPfS2_j,"a",@progbits
	.sectionflags	@""
	.align	4
.nv.constant0._ZN3mkt6kernel10reduce_minILj8EEEvPfS2_j:
	.zero		916


//--------------------- .nv.constant0._ZN3mkt6kernel10reduce_minILj16EEEvPfS2_j --------------------------
	.section	.nv.constant0._ZN3mkt6kernel10reduce_minILj16EEEvPfS2_j,"a",@progbits
	.sectionflags	@""
	.align	4
.nv.constant0._ZN3mkt6kernel10reduce_minILj16EEEvPfS2_j:
	.zero		916


//--------------------- .nv.constant0._ZN3mkt6kernel10reduce_minILj32EEEvPfS2_j --------------------------
	.section	.nv.constant0._ZN3mkt6kernel10reduce_minILj32EEEvPfS2_j,"a",@progbits
	.sectionflags	@""
	.align	4
.nv.constant0._ZN3mkt6kernel10reduce_minILj32EEEvPfS2_j:
	.zero		916


//--------------------- .nv.constant0._ZN3mkt6kernel10reduce_minILj64EEEvPfS2_j --------------------------
	.section	.nv.constant0._ZN3mkt6kernel10reduce_minILj64EEEvPfS2_j,"a",@progbits
	.sectionflags	@""
	.align	4
.nv.constant0._ZN3mkt6kernel10reduce_minILj64EEEvPfS2_j:
	.zero		916


//--------------------- .nv.constant0._ZN3mkt6kernel10reduce_minILj128EEEvPfS2_j --------------------------
	.section	.nv.constant0._ZN3mkt6kernel10reduce_minILj128EEEvPfS2_j,"a",@progbits
	.sectionflags	@""
	.align	4
.nv.constant0._ZN3mkt6kernel10reduce_minILj128EEEvPfS2_j:
	.zero		916


//--------------------- .nv.constant0._ZN3mkt6kernel10reduce_minILj256EEEvPfS2_j --------------------------
	.section	.nv.constant0._ZN3mkt6kernel10reduce_minILj256EEEvPfS2_j,"a",@progbits
	.sectionflags	@""
	.align	4
.nv.constant0._ZN3mkt6kernel10reduce_minILj256EEEvPfS2_j:
	.zero		916


//--------------------- .nv.constant0._ZN3mkt6kernel10reduce_minILj512EEEvPfS2_j --------------------------
	.section	.nv.constant0._ZN3mkt6kernel10reduce_minILj512EEEvPfS2_j,"a",@progbits
	.sectionflags	@""
	.align	4
.nv.constant0._ZN3mkt6kernel10reduce_minILj512EEEvPfS2_j:
	.zero		916


//--------------------- .nv.constant0._ZN3mkt6kernel10reduce_minILj1024EEEvPfS2_j --------------------------
	.section	.nv.constant0._ZN3mkt6kernel10reduce_minILj1024EEEvPfS2_j,"a",@progbits
	.sectionflags	@""
	.align	4
.nv.constant0._ZN3mkt6kernel10reduce_minILj1024EEEvPfS2_j:
	.zero		916


//--------------------- .nv.constant0._ZN3mkt6kernel10reduce_minILj1EEEvPiS2_j --------------------------
	.section	.nv.constant0._ZN3mkt6kernel10reduce_minILj1EEEvPiS2_j,"a",@progbits
	.sectionflags	@""
	.align	4
.nv.constant0._ZN3mkt6kernel10reduce_minILj1EEEvPiS2_j:
	.zero		916


//--------------------- .nv.constant0._ZN3mkt6kernel10reduce_minILj2EEEvPiS2_j --------------------------
	.section	.nv.constant0._ZN3mkt6kernel10reduce_minILj2EEEvPiS2_j,"a",@progbits
	.sectionflags	@""
	.align	4
.nv.constant0._ZN3mkt6kernel10reduce_minILj2EEEvPiS2_j:
	.zero		916


//--------------------- .nv.constant0._ZN3mkt6kernel10reduce_minILj4EEEvPiS2_j --------------------------
	.section	.nv.constant0._ZN3mkt6kernel10reduce_minILj4EEEvPiS2_j,"a",@progbits
	.sectionflags	@""
	.align	4
.nv.constant0._ZN3mkt6kernel10reduce_minILj4EEEvPiS2_j:
	.zero		916


//--------------------- .nv.constant0._ZN3mkt6kernel10reduce_minILj8EEEvPiS2_j --------------------------
	.section	.nv.constant0._ZN3mkt6kernel10reduce_minILj8EEEvPiS2_j,"a",@progbits
	.sectionflags	@""
	.align	4
.nv.constant0._ZN3mkt6kernel10reduce_minILj8EEEvPiS2_j:
	.zero		916


//--------------------- .nv.constant0._ZN3mkt6kernel10reduce_minILj16EEEvPiS2_j --------------------------
	.section	.nv.constant0._ZN3mkt6kernel10reduce_minILj16EEEvPiS2_j,"a",@progbits
	.sectionflags	@""
	.align	4
.nv.constant0._ZN3mkt6kernel10reduce_minILj16EEEvPiS2_j:
	.zero		916


//--------------------- .nv.constant0._ZN3mkt6kernel10reduce_minILj32EEEvPiS2_j --------------------------
	.section	.nv.constant0._ZN3mkt6kernel10reduce_minILj32EEEvPiS2_j,"a",@progbits
	.sectionflags	@""
	.align	4
.nv.constant0._ZN3mkt6kernel10reduce_minILj32EEEvPiS2_j:
	.zero		916


//--------------------- .nv.constant0._ZN3mkt6kernel10reduce_minILj64EEEvPiS2_j --------------------------
	.section	.nv.constant0._ZN3mkt6kernel10reduce_minILj64EEEvPiS2_j,"a",@progbits
	.sectionflags	@""
	.align	4
.nv.constant0._ZN3mkt6kernel10reduce_minILj64EEEvPiS2_j:
	.zero		916


//--------------------- .nv.constant0._ZN3mkt6kernel10reduce_minILj128EEEvPiS2_j --------------------------
	.section	.nv.constant0._ZN3mkt6kernel10reduce_minILj128EEEvPiS2_j,"a",@progbits
	.sectionflags	@""
	.align	4
.nv.constant0._ZN3mkt6kernel10reduce_minILj128EEEvPiS2_j:
	.zero		916


//--------------------- .nv.constant0._ZN3mkt6kernel10reduce_minILj256EEEvPiS2_j --------------------------
	.section	.nv.constant0._ZN3mkt6kernel10reduce_minILj256EEEvPiS2_j,"a",@progbits
	.sectionflags	@""
	.align	4
.nv.constant0._ZN3mkt6kernel10reduce_minILj256EEEvPiS2_j:
	.zero		916


//--------------------- .nv.constant0._ZN3mkt6kernel10reduce_minILj512EEEvPiS2_j --------------------------
	.section	.nv.constant0._ZN3mkt6kernel10reduce_minILj512EEEvPiS2_j,"a",@progbits
	.sectionflags	@""
	.align	4
.nv.constant0._ZN3mkt6kernel10reduce_minILj512EEEvPiS2_j:
	.zero		916


//--------------------- .nv.constant0._ZN3mkt6kernel10reduce_minILj1024EEEvPiS2_j --------------------------
	.section	.nv.constant0._ZN3mkt6kernel10reduce_minILj1024EEEvPiS2_j,"a",@progbits
	.sectionflags	@""
	.align	4
.nv.constant0._ZN3mkt6kernel10reduce_minILj1024EEEvPiS2_j:
	.zero		916


//--------------------- SYMBOLS --------------------------

	.type		.nv.reservedSmem.offset0,@object
	.size		.nv.reservedSmem.offset0,0x4
	.type		.nv.reservedSmem.cap,@object
	.size		.nv.reservedSmem.cap,0x4
